def matmul_kernel(
    a_ptr,
    b_ptr,
    c_ptr,
    M,
    N,
    K,
    stride_am,
    stride_ak,
    stride_bk,
    stride_bn,
    stride_cm,
    stride_cn,
    BLOCK_M: tl.constexpr,
    BLOCK_N: tl.constexpr,
    BLOCK_K: tl.constexpr,
    GROUP_M: tl.constexpr,
):
    pid = tl.program_id(axis=0)
    num_pid_m = tl.cdiv(M, BLOCK_M)
    num_pid_n = tl.cdiv(N, BLOCK_N)
    num_pid_in_group = GROUP_M * num_pid_n
    group_id = pid // num_pid_in_group
    first_pid_m = group_id * GROUP_M
    group_size_m = min(num_pid_m - first_pid_m, GROUP_M)
    pid_m = first_pid_m + ((pid % num_pid_in_group) % group_size_m)
    pid_n = (pid % num_pid_in_group) // group_size_m

    offs_am = (pid_m * BLOCK_M + tl.arange(0, BLOCK_M)) % M
    offs_bn = (pid_n * BLOCK_N + tl.arange(0, BLOCK_N)) % N
    offs_k = tl.arange(0, BLOCK_K)
    a_ptrs = a_ptr + offs_am[:, None] * stride_am + offs_k[None, :] * stride_ak
    b_ptrs = b_ptr + offs_k[:, None] * stride_bk + offs_bn[None, :] * stride_bn

    acc = tl.zeros((BLOCK_M, BLOCK_N), dtype=tl.float32)
    for kk in range(0, tl.cdiv(K, BLOCK_K)):
        a = tl.load(a_ptrs, mask=offs_k[None, :] < K - kk * BLOCK_K, other=0.0)
        b = tl.load(b_ptrs, mask=offs_k[:, None] < K - kk * BLOCK_K, other=0.0)
        acc = tl.dot(a, b, acc)
        a_ptrs += BLOCK_K * stride_ak
        b_ptrs += BLOCK_K * stride_bk

    c = acc.to(c_ptr.dtype.element_ty)
    offs_cm = pid_m * BLOCK_M + tl.arange(0, BLOCK_M)
    offs_cn = pid_n * BLOCK_N + tl.arange(0, BLOCK_N)
    c_ptrs = c_ptr + offs_cm[:, None] * stride_cm + offs_cn[None, :] * stride_cn
    mask = (offs_cm[:, None] < M) & (offs_cn[None, :] < N)
    tl.store(c_ptrs, c, mask=mask)

# config = {"BLOCK_K": 256, "BLOCK_M": 128, "BLOCK_N": 64, "GROUP_M": 8, "arch": "sm_100", "dtype": "bf16", "num_ctas": 1, "num_stages": 3, "num_warps": 4}
# arch = sm_100


// ===== COMPILED SASS (sm_100a) =====

	.target	sm_100a

	.elftype	@"ET_EXEC"


//--------------------- .note.nv.tkinfo           --------------------------
	.section	.note.nv.tkinfo,"",@"SHT_NOTE"
	.sectionflags	@"SHF_NOTE_NV_TKINFO"
	.tkinfo
        /*0018*/ 	.word	0x00000081
        /*0030*/ 	.string	""
        /*0030*/ 	.string	"ptxas-blackwell"
        /*0030*/ 	.string	"Cuda compilation tools, release 12.9, V12.9.86"
        /*0030*/ 	.string	"Build cuda_12.9.r12.9/compiler.36037853_0"
        /*0030*/ 	.string	"-v  -suppress-debug-info  -lineinfo  -arch sm_100a "



//--------------------- .note.nv.cuver            --------------------------
	.section	.note.nv.cuver,"",@"SHT_NOTE"
	.sectionflags	@"SHF_NOTE_NV_CUVER"
        /*0018*/ 	.short	0x0001
        /*001a*/ 	.short	0x0064
        /*001c*/ 	.short	0x0001
        /*001e*/ 	.short	0x0000
        /*0020*/ 	.short	0x0001
        /*0022*/ 	.short	0x0000


//--------------------- .nv.info                  --------------------------
	.section	.nv.info,"",@"SHT_CUDA_INFO"
	.align	4


	//----- nvinfo : EIATTR_REGCOUNT
	.align		4
        /*0000*/ 	.byte	0x04, 0x2f
        /*0002*/ 	.short	(.L_4 - .L_3)
	.align		4
.L_3:
        /*0004*/ 	.word	index@(matmul_kernel)
        /*0008*/ 	.word	0x000000a8


	//----- nvinfo : EIATTR_FRAME_SIZE
	.align		4
.L_4:
        /*000c*/ 	.byte	0x04, 0x11
        /*000e*/ 	.short	(.L_6 - .L_5)
	.align		4
.L_5:
        /*0010*/ 	.word	index@($__internal_2_$__cuda_sm10x_tcgen05_guardrail_trap_unallocated_columns_being_dealloced)
        /*0014*/ 	.word	0x00001400


	//----- nvinfo : EIATTR_FRAME_SIZE
	.align		4
.L_6:
        /*0018*/ 	.byte	0x04, 0x11
        /*001a*/ 	.short	(.L_8 - .L_7)
	.align		4
.L_7:
        /*001c*/ 	.word	index@($__internal_1_$__cuda_sm10x_tcgen05_guardrail_trap_phase_invalid_during_alloc)
        /*0020*/ 	.word	0x00001400


	//----- nvinfo : EIATTR_FRAME_SIZE
	.align		4
.L_8:
        /*0024*/ 	.byte	0x04, 0x11
        /*0026*/ 	.short	(.L_10 - .L_9)
	.align		4
.L_9:
        /*0028*/ 	.word	index@($__internal_0_$__cuda_sm10x_tcgen05_guardrail_trap_col_being_dealloced_not_returned_by_alloc)
        /*002c*/ 	.word	0x00001400


	//----- nvinfo : EIATTR_FRAME_SIZE
	.align		4
.L_10:
        /*0030*/ 	.byte	0x04, 0x11
        /*0032*/ 	.short	(.L_12 - .L_11)
	.align		4
.L_11:
        /*0034*/ 	.word	index@(matmul_kernel)
        /*0038*/ 	.word	0x00001400


	//----- nvinfo : EIATTR_MIN_STACK_SIZE
	.align		4
.L_12:
        /*003c*/ 	.byte	0x04, 0x12
        /*003e*/ 	.short	(.L_14 - .L_13)
	.align		4
.L_13:
        /*0040*/ 	.word	index@(matmul_kernel)
        /*0044*/ 	.word	0x00001400
.L_14:


//--------------------- .nv.info.matmul_kernel    --------------------------
	.section	.nv.info.matmul_kernel,"",@"SHT_CUDA_INFO"
	.sectionflags	@""
	.align	4


	//----- nvinfo : EIATTR_CUDA_API_VERSION
	.align		4
        /*0000*/ 	.byte	0x04, 0x37
        /*0002*/ 	.short	(.L_16 - .L_15)
.L_15:
        /*0004*/ 	.word	0x00000081


	//----- nvinfo : EIATTR_KPARAM_INFO
	.align		4
.L_16:
        /*0008*/ 	.byte	0x04, 0x17
        /*000a*/ 	.short	(.L_18 - .L_17)
.L_17:
        /*000c*/ 	.word	0x00000000
        /*0010*/ 	.short	0x000d
        /*0012*/ 	.short	0x0048
        /*0014*/ 	.byte	0x00, 0xf4, 0x21, 0x00


	//----- nvinfo : EIATTR_KPARAM_INFO
	.align		4
.L_18:
        /*0018*/ 	.byte	0x04, 0x17
        /*001a*/ 	.short	(.L_20 - .L_19)
.L_19:
        /*001c*/ 	.word	0x00000000
        /*0020*/ 	.short	0x000c
        /*0022*/ 	.short	0x0040
        /*0024*/ 	.byte	0x00, 0xf4, 0x21, 0x00


	//----- nvinfo : EIATTR_KPARAM_INFO
	.align		4
.L_20:
        /*0028*/ 	.byte	0x04, 0x17
        /*002a*/ 	.short	(.L_22 - .L_21)
.L_21:
        /*002c*/ 	.word	0x00000000
        /*0030*/ 	.short	0x000b
        /*0032*/ 	.short	0x0038
        /*0034*/ 	.byte	0x00, 0xf0, 0x11, 0x00


	//----- nvinfo : EIATTR_KPARAM_INFO
	.align		4
.L_22:
        /*0038*/ 	.byte	0x04, 0x17
        /*003a*/ 	.short	(.L_24 - .L_23)
.L_23:
        /*003c*/ 	.word	0x00000000
        /*0040*/ 	.short	0x000a
        /*0042*/ 	.short	0x0034
        /*0044*/ 	.byte	0x00, 0xf0, 0x11, 0x00


	//----- nvinfo : EIATTR_KPARAM_INFO
	.align		4
.L_24:
        /*0048*/ 	.byte	0x04, 0x17
        /*004a*/ 	.short	(.L_26 - .L_25)
.L_25:
        /*004c*/ 	.word	0x00000000
        /*0050*/ 	.short	0x0009
        /*0052*/ 	.short	0x0030
        /*0054*/ 	.byte	0x00, 0xf0, 0x11, 0x00


	//----- nvinfo : EIATTR_KPARAM_INFO
	.align		4
.L_26:
        /*0058*/ 	.byte	0x04, 0x17
        /*005a*/ 	.short	(.L_28 - .L_27)
.L_27:
        /*005c*/ 	.word	0x00000000
        /*0060*/ 	.short	0x0008
        /*0062*/ 	.short	0x002c
        /*0064*/ 	.byte	0x00, 0xf0, 0x11, 0x00


	//----- nvinfo : EIATTR_KPARAM_INFO
	.align		4
.L_28:
        /*0068*/ 	.byte	0x04, 0x17
        /*006a*/ 	.short	(.L_30 - .L_29)
.L_29:
        /*006c*/ 	.word	0x00000000
        /*0070*/ 	.short	0x0007
        /*0072*/ 	.short	0x0028
        /*0074*/ 	.byte	0x00, 0xf0, 0x11, 0x00


	//----- nvinfo : EIATTR_KPARAM_INFO
	.align		4
.L_30:
        /*0078*/ 	.byte	0x04, 0x17
        /*007a*/ 	.short	(.L_32 - .L_31)
.L_31:
        /*007c*/ 	.word	0x00000000
        /*0080*/ 	.short	0x0006
        /*0082*/ 	.short	0x0024
        /*0084*/ 	.byte	0x00, 0xf0, 0x11, 0x00


	//----- nvinfo : EIATTR_KPARAM_INFO
	.align		4
.L_32:
        /*0088*/ 	.byte	0x04, 0x17
        /*008a*/ 	.short	(.L_34 - .L_33)
.L_33:
        /*008c*/ 	.word	0x00000000
        /*0090*/ 	.short	0x0005
        /*0092*/ 	.short	0x0020
        /*0094*/ 	.byte	0x00, 0xf0, 0x11, 0x00


	//----- nvinfo : EIATTR_KPARAM_INFO
	.align		4
.L_34:
        /*0098*/ 	.byte	0x04, 0x17
        /*009a*/ 	.short	(.L_36 - .L_35)
.L_35:
        /*009c*/ 	.word	0x00000000
        /*00a0*/ 	.short	0x0004
        /*00a2*/ 	.short	0x001c
        /*00a4*/ 	.byte	0x00, 0xf0, 0x11, 0x00


	//----- nvinfo : EIATTR_KPARAM_INFO
	.align		4
.L_36:
        /*00a8*/ 	.byte	0x04, 0x17
        /*00aa*/ 	.short	(.L_38 - .L_37)
.L_37:
        /*00ac*/ 	.word	0x00000000
        /*00b0*/ 	.short	0x0003
        /*00b2*/ 	.short	0x0018
        /*00b4*/ 	.byte	0x00, 0xf0, 0x11, 0x00


	//----- nvinfo : EIATTR_KPARAM_INFO
	.align		4
.L_38:
        /*00b8*/ 	.byte	0x04, 0x17
        /*00ba*/ 	.short	(.L_40 - .L_39)
.L_39:
        /*00bc*/ 	.word	0x00000000
        /*00c0*/ 	.short	0x0002
        /*00c2*/ 	.short	0x0010
        /*00c4*/ 	.byte	0x00, 0xf4, 0x21, 0x00


	//----- nvinfo : EIATTR_KPARAM_INFO
	.align		4
.L_40:
        /*00c8*/ 	.byte	0x04, 0x17
        /*00ca*/ 	.short	(.L_42 - .L_41)
.L_41:
        /*00cc*/ 	.word	0x00000000
        /*00d0*/ 	.short	0x0001
        /*00d2*/ 	.short	0x0008
        /*00d4*/ 	.byte	0x00, 0xf4, 0x21, 0x00


	//----- nvinfo : EIATTR_KPARAM_INFO
	.align		4
.L_42:
        /*00d8*/ 	.byte	0x04, 0x17
        /*00da*/ 	.short	(.L_44 - .L_43)
.L_43:
        /*00dc*/ 	.word	0x00000000
        /*00e0*/ 	.short	0x0000
        /*00e2*/ 	.short	0x0000
        /*00e4*/ 	.byte	0x00, 0xf4, 0x21, 0x00


	//----- nvinfo : EIATTR_AT_ENTRY_FRAGMENTS
	.align		4
.L_44:
        /*00e8*/ 	.byte	0x04, 0x4f
        /*00ea*/ 	.short	(.L_46 - .L_45)


	//   ....[0]....
.L_45:
        /*00ec*/ 	.word	0x00000004


	//----- nvinfo : EIATTR_RESERVED_SMEM_USED
	.align		4
.L_46:
        /*00f0*/ 	.byte	0x01, 0x41
	.zero		2


	//----- nvinfo : EIATTR_SPARSE_MMA_MASK
	.align		4
        /*00f4*/ 	.byte	0x03, 0x50
        /*00f6*/ 	.short	0x0000


	//----- nvinfo : EIATTR_TCGEN05_1CTA_USED
	.align		4
        /*00f8*/ 	.byte	0x01, 0x51
	.zero		2


	//----- nvinfo : EIATTR_MAXREG_COUNT
	.align		4
        /*00fc*/ 	.byte	0x03, 0x1b
        /*00fe*/ 	.short	0x00ff


	//----- nvinfo : EIATTR_NUM_BARRIERS
	.align		4
        /*0100*/ 	.byte	0x02, 0x4c
        /*0102*/ 	.byte	0x01
	.zero		1


	//----- nvinfo : EIATTR_ANNOTATIONS
	.align		4
        /*0104*/ 	.byte	0x04, 0x55
        /*0106*/ 	.short	(.L_48 - .L_47)


	//   ....[0]....
.L_47:
        /*0108*/ 	.word	0x00000001
        /*010c*/ 	.byte	0x70, 0x09, 0x00, 0x00, 0x01, 0x00, 0x00, 0x00, 0x90, 0x0b, 0x00, 0x00, 0x01, 0x00, 0x00, 0x00
        /* <DEDUP_REMOVED lines=2224> */
        /*8c1c*/ 	.byte	0x00, 0x0e, 0x03, 0x00


	//----- nvinfo : EIATTR_INT_WARP_WIDE_INSTR_OFFSETS
	.align		4
.L_48:
        /*8c20*/ 	.byte	0x04, 0x31
        /*8c22*/ 	.short	(.L_50 - .L_49)


	//   ....[0]....
.L_49:
        /*8c24*/ 	.word	0x000044f0


	//   ....[1]....
        /*8c28*/ 	.word	0x00004520


	//   ....[2]....
        /*8c2c*/ 	.word	0x00010f90


	//   ....[3]....
        /*8c30*/ 	.word	0x00031300


	//   ....[4]....
        /*8c34*/ 	.word	0x00031350


	//----- nvinfo : EIATTR_COOP_GROUP_MASK_REGIDS
	.align		4
.L_50:
        /*8c38*/ 	.byte	0x04, 0x29
        /*8c3a*/ 	.short	(.L_52 - .L_51)


	//   ....[0]....
.L_51:
        /*8c3c*/ 	.word	0xffffffff


	//   ....[1]....
        /*8c40*/ 	.word	0xffffffff


	//   ....[2]....
        /*8c44*/ 	.word	0xffffffff


	//   ....[3]....
        /*8c48*/ 	.word	0xffffffff


	//----- nvinfo : EIATTR_COOP_GROUP_INSTR_OFFSETS
	.align		4
.L_52:
        /*8c4c*/ 	.byte	0x04, 0x28
        /*8c4e*/ 	.short	(.L_54 - .L_53)


	//   ....[0]....
.L_53:
        /*8c50*/ 	.word	0x00000070


	//   ....[1]....
        /*8c54*/ 	.word	0x00000330


	//   ....[2]....
        /*8c58*/ 	.word	0x00031190


	//   ....[3]....
        /*8c5c*/ 	.word	0x00031400


	//----- nvinfo : EIATTR_VRC_CTA_INIT_COUNT
	.align		4
.L_54:
        /*8c60*/ 	.byte	0x02, 0x4a
        /*8c62*/ 	.byte	0x80
	.zero		1


	//----- nvinfo : EIATTR_MBARRIER_INSTR_OFFSETS
	.align		4
        /*8c64*/ 	.byte	0x04, 0x39
        /*8c66*/ 	.short	(.L_56 - .L_55)


	//   ....[0]....
.L_55:
        /*8c68*/ 	.word	0x000046d0
        /*8c6c*/ 	.word	0x000000ff
        /*8c70*/ 	.word	0x00000000
        /*8c74*/ 	.short	0x0100
        /*8c76*/ 	.byte	0x08
	.zero		1


	//   ....[1]....
        /*8c78*/ 	.word	0x00010ff0
        /*8c7c*/ 	.word	0x000000ff
        /*8c80*/ 	.word	0x00010008
        /*8c84*/ 	.short	0x0100
        /*8c86*/ 	.byte	0x06
	.zero		1


	//   ....[2]....
        /*8c88*/ 	.word	0x00025720
        /*8c8c*/ 	.word	0x000000ff
        /*8c90*/ 	.word	0x00000000
        /*8c94*/ 	.short	0x010a
        /*8c96*/ 	.byte	0x08
	.zero		1


	//   ....[3]....
        /*8c98*/ 	.word	0x0002f570
        /*8c9c*/ 	.word	0x000000ff
        /*8ca0*/ 	.word	0x00000000
        /*8ca4*/ 	.short	0x010a
        /*8ca6*/ 	.byte	0x08
	.zero		1


	//   ....[4]....
        /*8ca8*/ 	.word	0x0002f610
        /*8cac*/ 	.word	0x000000ff
        /*8cb0*/ 	.word	0x00010000
        /*8cb4*/ 	.short	0x0108
        /*8cb6*/ 	.byte	0x06
	.zero		1


	//   ....[5]....
        /*8cb8*/ 	.word	0x0002f690
        /*8cbc*/ 	.word	0x000000ff
        /*8cc0*/ 	.word	0x00010008
        /*8cc4*/ 	.short	0x0108
        /*8cc6*/ 	.byte	0x06
	.zero		1


	//   ....[6]....
        /*8cc8*/ 	.word	0x00031420
        /*8ccc*/ 	.word	0x000000ff
        /*8cd0*/ 	.word	0x00000000
        /*8cd4*/ 	.short	0x010a
        /*8cd6*/ 	.byte	0x08
	.zero		1


	//   ....[7]....
        /*8cd8*/ 	.word	0x00031450
        /*8cdc*/ 	.word	0x000000ff
        /*8ce0*/ 	.word	0x00000000
        /*8ce4*/ 	.short	0x010a
        /*8ce6*/ 	.byte	0x08
	.zero		1


	//----- nvinfo : EIATTR_NUM_MBARRIERS
	.align		4
.L_56:
        /*8ce8*/ 	.byte	0x03, 0x38
        /*8cea*/ 	.short	0x0002


	//----- nvinfo : EIATTR_EXIT_INSTR_OFFSETS
	.align		4
        /*8cec*/ 	.byte	0x04, 0x1c
        /*8cee*/ 	.short	(.L_58 - .L_57)


	//   ....[0]....
.L_57:
        /*8cf0*/ 	.word	0x00031410


	//----- nvinfo : EIATTR_REQNTID
	.align		4
.L_58:
        /*8cf4*/ 	.byte	0x04, 0x10
        /*8cf6*/ 	.short	(.L_60 - .L_59)
.L_59:
        /*8cf8*/ 	.word	0x00000080
        /*8cfc*/ 	.word	0x00000001
        /*8d00*/ 	.word	0x00000001


	//----- nvinfo : EIATTR_CRS_STACK_SIZE
	.align		4
.L_60:
        /*8d04*/ 	.byte	0x04, 0x1e
        /*8d06*/ 	.short	(.L_62 - .L_61)
.L_61:
        /*8d08*/ 	.word	0x00000000


	//----- nvinfo : EIATTR_CBANK_PARAM_SIZE
	.align		4
.L_62:
        /*8d0c*/ 	.byte	0x03, 0x19
        /*8d0e*/ 	.short	0x0050


	//----- nvinfo : EIATTR_PARAM_CBANK
	.align		4
        /*8d10*/ 	.byte	0x04, 0x0a
        /*8d12*/ 	.short	(.L_64 - .L_63)
	.align		4
.L_63:
        /*8d14*/ 	.word	index@(.nv.constant0.matmul_kernel)
        /*8d18*/ 	.short	0x0380
        /*8d1a*/ 	.short	0x0050


	//----- nvinfo : EIATTR_SW_WAR
	.align		4
.L_64:
        /*8d1c*/ 	.byte	0x04, 0x36
        /*8d1e*/ 	.short	(.L_66 - .L_65)
.L_65:
        /*8d20*/ 	.word	0x00000008
.L_66:


//--------------------- .nv.compat                --------------------------
	.section	.nv.compat,"",@"SHT_CUDA_COMPAT_INFO"
	.align	4
        /*0000*/ 	.byte	0x02, 0x02, 0x02, 0x00, 0x02, 0x05, 0x05, 0x00, 0x02, 0x03, 0x00, 0x00, 0x02, 0x06, 0x01, 0x00


//--------------------- .nv.callgraph             --------------------------
	.section	.nv.callgraph,"",@"SHT_CUDA_CALLGRAPH"
	.align	4
	.sectionentsize	8
	.align		4
        /*0000*/ 	.word	0x00000000
	.align		4
        /*0004*/ 	.word	0xffffffff
	.align		4
        /*0008*/ 	.word	0x00000000
	.align		4
        /*000c*/ 	.word	0xfffffffe
	.align		4
        /*0010*/ 	.word	0x00000000
	.align		4
        /*0014*/ 	.word	0xfffffffd
	.align		4
        /*0018*/ 	.word	0x00000000
	.align		4
        /*001c*/ 	.word	0xfffffffc


//--------------------- .text.matmul_kernel       --------------------------
	.section	.text.matmul_kernel,"ax",@progbits
	.align	128
        .global         matmul_kernel
        .type           matmul_kernel,@function
        .size           matmul_kernel,(.L_x_21 - matmul_kernel)
        .other          matmul_kernel,@"STO_CUDA_ENTRY STV_DEFAULT"
matmul_kernel:
.text.matmul_kernel:
[----:B------:R-:W0:Y:S01]  /*0000*/  LDC R1, c[0x0][0x37c] ;  /* 0x0000df00ff017b82 */ /* 0x000e220000000800 */
[----:B------:R-:W1:Y:S01]  /*0010*/  S2R R0, SR_TID.X ;  /* 0x0000000000007919 */ /* 0x000e620000002100 */
[----:B0-----:R-:W-:Y:S01]  /*0020*/  VIADD R1, R1, 0xffffec00 ;  /* 0xffffec0001017836 */ /* 0x001fe20000000000 */
[----:B-1----:R-:W-:-:S13]  /*0030*/  ISETP.GE.U32.AND P0, PT, R0, 0x20, PT ;  /* 0x000000200000780c */ /* 0x002fda0003f06070 */
[----:B------:R-:W-:Y:S02]  /*0040*/  VOTEU.ANY UP0, P0 ;  /* 0x0000000000ff7886 */ /* 0x000fe40000000100 */
[----:B------:R-:W-:Y:S05]  /*0050*/  BRA.U UP0, `(.L_x_0) ;  /* 0x0000000100b87547 */ /* 0x000fea000b800000 */
[----:B------:R-:W0:Y:S01]  /*0060*/  S2UR UR6, SR_CgaCtaId ;  /* 0x00000000000679c3 */ /* 0x000e220000008800 */
[----:B------:R-:W-:Y:S01]  /*0070*/  NOP ;  /* 0x0000000000007918 */ /* 0x000fe20000000000 */
[----:B------:R-:W-:Y:S02]  /*0080*/  UMOV UR4, 0x40 ;  /* 0x0000004000047882 */ /* 0x000fe40000000000 */
[----:B0-----:R-:W-:-:S09]  /*0090*/  ULEA UR4, UR6, UR4, 0x18 ;  /* 0x0000000406047291 */ /* 0x001fd2000f8ec0ff */
[----:B------:R-:W0:Y:S01]  /*00a0*/  LDS.U8 R0, [UR4] ;  /* 0x00000004ff007984 */ /* 0x000e220008000000 */
[----:B------:R-:W-:Y:S02]  /*00b0*/  UMOV UR4, 0x400 ;  /* 0x0000040000047882 */ /* 0x000fe40000000000 */
[----:B------:R-:W-:Y:S01]  /*00c0*/  ULEA UR4, UR6, UR4, 0x18 ;  /* 0x0000000406047291 */ /* 0x000fe2000f8ec0ff */
[----:B0-----:R-:W-:-:S13]  /*00d0*/  ISETP.NE.AND P0, PT, R0, RZ, PT ;  /* 0x000000ff0000720c */ /* 0x001fda0003f05270 */
[----:B------:R-:W-:Y:S05]  /*00e0*/  @P0 BRA `(.L_x_1) ;  /* 0x00000000007c0947 */ /* 0x000fea0003800000 */
[----:B------:R-:W-:-:S13]  /*00f0*/  ELECT P0, URZ, PT ;  /* 0x0000000000ff782f */ /* 0x000fda0003800000 */
[----:B------:R-:W-:Y:S05]  /*0100*/  @!P0 BRA `(.L_x_2) ;  /* 0x0000000000848947 */ /* 0x000fea0003800000 */
[----:B------:R-:W-:Y:S01]  /*0110*/  UMOV UR5, 0x8 ;  /* 0x0000000800057882 */ /* 0x000fe20000000000 */
[----:B------:R-:W-:Y:S02]  /*0120*/  IMAD.MOV.U32 R4, RZ, RZ, 0x1 ;  /* 0x00000001ff047424 */ /* 0x000fe400078e00ff */
[----:B------:R-:W-:Y:S02]  /*0130*/  IMAD.MOV.U32 R5, RZ, RZ, 0xff ;  /* 0x000000ffff057424 */ /* 0x000fe400078e00ff */
[----:B------:R-:W-:Y:S04]  /*0140*/  DEPBAR.LE SB0, 0x36 ;  /* 0x00008d800000791a */ /* 0x000fe80000000000 */
[----:B------:R-:W0:Y:S02]  /*0150*/  UTCATOMSWS.FIND_AND_SET.ALIGN UP1, UR5, UR5 ;  /* 0x00000005000575e3 */ /* 0x000e240008020800 */
[----:B0-----:R-:W-:-:S04]  /*0160*/  PLOP3.LUT P0, PT, PT, PT, UP1, 0x80, 0x8 ;  /* 0x000000000008781c */ /* 0x001fc80003f0f018 */
[----:B------:R-:W-:-:S04]  /*0170*/  SEL R0, RZ, 0xffffffff, !P0 ;  /* 0xffffffffff007807 */ /* 0x000fc80004000000 */
[----:B------:R-:W-:Y:S01]  /*0180*/  ISETP.NE.AND P0, PT, R0, RZ, PT ;  /* 0x000000ff0000720c */ /* 0x000fe20003f05270 */
[----:B------:R-:W-:-:S12]  /*0190*/  IMAD.U32 R0, RZ, RZ, UR5 ;  /* 0x00000005ff007e24 */ /* 0x000fd8000f8e00ff */
[----:B------:R-:W-:Y:S05]  /*01a0*/  @P0 BRA `(.L_x_3) ;  /* 0x0000000000240947 */ /* 0x000fea0003800000 */
.L_x_4:
[----:B------:R-:W-:Y:S05]  /*01b0*/  NANOSLEEP 0x64 ;  /* 0x000000640000795d */ /* 0x000fea0003800000 */
[----:B------:R-:W-:-:S05]  /*01c0*/  UMOV UR5, 0x8 ;  /* 0x0000000800057882 */ /* 0x000fca0000000000 */
[----:B------:R-:W-:Y:S04]  /*01d0*/  DEPBAR.LE SB0, 0x36 ;  /* 0x00008d800000791a */ /* 0x000fe80000000000 */
[----:B------:R-:W0:Y:S02]  /*01e0*/  UTCATOMSWS.FIND_AND_SET.ALIGN UP1, UR5, UR5 ;  /* 0x00000005000575e3 */ /* 0x000e240008020800 */
[----:B0-----:R-:W-:-:S04]  /*01f0*/  PLOP3.LUT P0, PT, PT, PT, UP1, 0x80, 0x8 ;  /* 0x000000000008781c */ /* 0x001fc80003f0f018 */
[----:B------:R-:W-:-:S04]  /*0200*/  SEL R0, RZ, 0xffffffff, !P0 ;  /* 0xffffffffff007807 */ /* 0x000fc80004000000 */
[----:B------:R-:W-:Y:S01]  /*0210*/  ISETP.NE.AND P0, PT, R0, RZ, PT ;  /* 0x000000ff0000720c */ /* 0x000fe20003f05270 */
[----:B------:R-:W-:-:S12]  /*0220*/  IMAD.U32 R0, RZ, RZ, UR5 ;  /* 0x00000005ff007e24 */ /* 0x000fd8000f8e00ff */
[----:B------:R-:W-:Y:S05]  /*0230*/  @!P0 BRA `(.L_x_4) ;  /* 0xfffffffc00dc8947 */ /* 0x000fea000383ffff */
.L_x_3:
[C---:B------:R-:W-:Y:S01]  /*0240*/  VIADD R3, R0.reuse, 0x10 ;  /* 0x0000001000037836 */ /* 0x040fe20000000000 */
[----:B------:R-:W-:Y:S01]  /*0250*/  UMOV UR5, 0x50 ;  /* 0x0000005000057882 */ /* 0x000fe20000000000 */
[----:B------:R-:W-:Y:S01]  /*0260*/  SHF.L.U32 R2, R5, R0, RZ ;  /* 0x0000000005027219 */ /* 0x000fe200000006ff */
[----:B------:R-:W-:Y:S01]  /*0270*/  ULEA UR5, UR6, UR5, 0x18 ;  /* 0x0000000506057291 */ /* 0x000fe2000f8ec0ff */
[----:B------:R-:W-:Y:S01]  /*0280*/  IMAD.SHL.U32 R0, R0, 0x20, RZ ;  /* 0x0000002000007824 */ /* 0x000fe200078e00ff */
[----:B------:R-:W-:-:S04]  /*0290*/  SHF.L.U32 R3, R4, R3, RZ ;  /* 0x0000000304037219 */ /* 0x000fc800000006ff */
[----:B------:R-:W-:-:S05]  /*02a0*/  LOP3.LUT R2, R3, R2, RZ, 0xfc, !PT ;  /* 0x0000000203027212 */ /* 0x000fca00078efcff */
[----:B------:R0:W-:Y:S04]  /*02b0*/  ATOMS.OR RZ, [UR5], R2 ;  /* 0x00000002ffff798c */ /* 0x0001e8000b000005 */
[----:B------:R0:W-:Y:S01]  /*02c0*/  STS [UR4], R0 ;  /* 0x00000000ff007988 */ /* 0x0001e20008000804 */
[----:B------:R-:W-:Y:S05]  /*02d0*/  BRA `(.L_x_2) ;  /* 0x0000000000107947 */ /* 0x000fea0003800000 */
.L_x_1:
[----:B------:R-:W-:Y:S01]  /*02e0*/  IMAD.MOV.U32 R0, RZ, RZ, -0x1 ;  /* 0xffffffffff007424 */ /* 0x000fe200078e00ff */
[----:B------:R-:W-:-:S04]  /*02f0*/  MOV R2, 0x320 ;  /* 0x0000032000027802 */ /* 0x000fc80000000f00 */
[----:B------:R0:W-:Y:S03]  /*0300*/  STS [UR4], R0 ;  /* 0x00000000ff007988 */ /* 0x0001e60008000804 */
[----:B0-----:R-:W-:Y:S05]  /*0310*/  CALL.REL.NOINC `($__internal_1_$__cuda_sm10x_tcgen05_guardrail_trap_phase_invalid_during_alloc) ;  /* 0x0000031000647944 */ /* 0x001fea0003c00000 */
.L_x_2:
[----:B------:R-:W-:Y:S05]  /*0320*/  WARPSYNC.ALL ;  /* 0x0000000000007948 */ /* 0x000fea0003800000 */
[----:B------:R-:W-:Y:S01]  /*0330*/  NOP ;  /* 0x0000000000007918 */ /* 0x000fe20000000000 */
.L_x_0:
[----:B0-----:R-:W0:Y:S01]  /*0340*/  LDC.64 R2, c[0x0][0x398] ;  /* 0x0000e600ff027b82 */ /* 0x001e220000000a00 */
[----:B------:R-:W1:Y:S01]  /*0350*/  S2R R7, SR_CTAID.X ;  /* 0x0000000000077919 */ /* 0x000e620000002500 */
[----:B------:R-:W-:Y:S01]  /*0360*/  UMOV UR6, 0x400 ;  /* 0x0000040000067882 */ /* 0x000fe20000000000 */
[----:B------:R-:W2:Y:S01]  /*0370*/  LDCU UR8, c[0x0][0x3a4] ;  /* 0x00007480ff0877ac */ /* 0x000ea20008000800 */
[----:B------:R-:W3:Y:S01]  /*0380*/  S2R R142, SR_TID.X ;  /* 0x00000000008e7919 */ /* 0x000ee20000002100 */
[----:B------:R-:W4:Y:S03]  /*0390*/  LDCU.64 UR10, c[0x0][0x380] ;  /* 0x00007000ff0a77ac */ /* 0x000f260008000a00 */
[----:B------:R-:W5:Y:S01]  /*03a0*/  S2UR UR7, SR_CgaCtaId ;  /* 0x00000000000779c3 */ /* 0x000f620000008800 */
[----:B------:R-:W0:Y:S01]  /*03b0*/  LDCU UR4, c[0x0][0x3a8] ;  /* 0x00007500ff0477ac */ /* 0x000e220008000800 */
[----:B------:R-:W0:Y:S01]  /*03c0*/  LDCU.64 UR38, c[0x0][0x358] ;  /* 0x00006b00ff2677ac */ /* 0x000e220008000a00 */
[----:B------:R-:W-:Y:S01]  /*03d0*/  UMOV UR42, 0x1 ;  /* 0x00000001002a7882 */ /* 0x000fe20000000000 */
[----:B0-----:R-:W-:Y:S01]  /*03e0*/  VIADD R0, R3, 0x3f ;  /* 0x0000003f03007836 */ /* 0x001fe20000000000 */
[----:B------:R-:W-:-:S04]  /*03f0*/  IABS R13, R3 ;  /* 0x00000003000d7213 */ /* 0x000fc80000000000 */
[----:B------:R-:W-:Y:S01]  /*0400*/  SHF.R.S32.HI R5, RZ, 0x1f, R0 ;  /* 0x0000001fff057819 */ /* 0x000fe20000011400 */
[----:B-----5:R-:W-:-:S03]  /*0410*/  ULEA UR6, UR7, UR6, 0x18 ;  /* 0x0000000607067291 */ /* 0x020fc6000f8ec0ff */
[----:B------:R-:W-:Y:S02]  /*0420*/  LEA.HI R5, R5, R0, RZ, 0x6 ;  /* 0x0000000005057211 */ /* 0x000fe400078f30ff */
[----:B-1----:R-:W-:Y:S02]  /*0430*/  IABS R10, R7 ;  /* 0x00000007000a7213 */ /* 0x002fe40000000000 */
[----:B------:R-:W-:Y:S02]  /*0440*/  SHF.R.S32.HI R5, RZ, 0x6, R5 ;  /* 0x00000006ff057819 */ /* 0x000fe40000011405 */
[----:B---3--:R-:W-:-:S03]  /*0450*/  LOP3.LUT R158, R142, 0x7f, RZ, 0xc0, !PT ;  /* 0x0000007f8e9e7812 */ /* 0x008fc600078ec0ff */
[----:B------:R-:W-:-:S05]  /*0460*/  IMAD.SHL.U32 R6, R5, 0x8, RZ ;  /* 0x0000000805067824 */ /* 0x000fca00078e00ff */
[-C--:B------:R-:W-:Y:S02]  /*0470*/  IABS R9, R6.reuse ;  /* 0x0000000600097213 */ /* 0x080fe40000000000 */
[----:B------:R-:W-:Y:S02]  /*0480*/  IABS R12, R6 ;  /* 0x00000006000c7213 */ /* 0x000fe40000000000 */
[----:B------:R-:W0:Y:S08]  /*0490*/  I2F.RP R0, R9 ;  /* 0x0000000900007306 */ /* 0x000e300000209400 */
[----:B0-----:R-:W0:Y:S02]  /*04a0*/  MUFU.RCP R0, R0 ;  /* 0x0000000000007308 */ /* 0x001e240000001000 */
[----:B0-----:R-:W-:-:S02]  /*04b0*/  VIADD R4, R0, 0xffffffe ;  /* 0x0ffffffe00047836 */ /* 0x001fc40000000000 */
[----:B------:R-:W-:-:S04]  /*04c0*/  IMAD.MOV R0, RZ, RZ, -R12 ;  /* 0x000000ffff007224 */ /* 0x000fc800078e0a0c */
[----:B------:R0:W1:Y:S02]  /*04d0*/  F2I.FTZ.U32.TRUNC.NTZ R5, R4 ;  /* 0x0000000400057305 */ /* 0x000064000021f000 */
[----:B0-----:R-:W-:Y:S02]  /*04e0*/  IMAD.MOV.U32 R4, RZ, RZ, RZ ;  /* 0x000000ffff047224 */ /* 0x001fe400078e00ff */
[----:B-1----:R-:W-:-:S04]  /*04f0*/  IMAD.MOV R8, RZ, RZ, -R5 ;  /* 0x000000ffff087224 */ /* 0x002fc800078e0a05 */
[----:B------:R-:W-:Y:S02]  /*0500*/  IMAD R11, R8, R9, RZ ;  /* 0x00000009080b7224 */ /* 0x000fe400078e02ff */
[----:B------:R-:W-:Y:S02]  /*0510*/  IMAD.MOV.U32 R8, RZ, RZ, R10 ;  /* 0x000000ffff087224 */ /* 0x000fe400078e000a */
[----:B------:R-:W-:-:S06]  /*0520*/  IMAD.HI.U32 R5, R5, R11, R4 ;  /* 0x0000000b05057227 */ /* 0x000fcc00078e0004 */
[----:B------:R-:W-:-:S04]  /*0530*/  IMAD.HI.U32 R5, R5, R8, RZ ;  /* 0x0000000805057227 */ /* 0x000fc800078e00ff */
[----:B------:R-:W-:Y:S01]  /*0540*/  IMAD R0, R5, R0, R8 ;  /* 0x0000000005007224 */ /* 0x000fe200078e0208 */
[----:B------:R-:W-:Y:S04]  /*0550*/  BAR.SYNC.DEFER_BLOCKING 0x0 ;  /* 0x0000000000007b1d */ /* 0x000fe80000010000 */
[----:B------:R-:W-:-:S13]  /*0560*/  ISETP.GT.U32.AND P1, PT, R9, R0, PT ;  /* 0x000000000900720c */ /* 0x000fda0003f24070 */
[----:B------:R-:W-:Y:S02]  /*0570*/  @!P1 IMAD.IADD R0, R0, 0x1, -R9 ;  /* 0x0000000100009824 */ /* 0x000fe400078e0a09 */
[----:B------:R-:W-:Y:S01]  /*0580*/  @!P1 VIADD R5, R5, 0x1 ;  /* 0x0000000105059836 */ /* 0x000fe20000000000 */
[----:B------:R-:W-:Y:S02]  /*0590*/  ISETP.NE.AND P1, PT, R6, RZ, PT ;  /* 0x000000ff0600720c */ /* 0x000fe40003f25270 */
[----:B------:R-:W-:Y:S02]  /*05a0*/  ISETP.GE.U32.AND P0, PT, R0, R9, PT ;  /* 0x000000090000720c */ /* 0x000fe40003f06070 */
[----:B------:R-:W-:-:S04]  /*05b0*/  LOP3.LUT R0, R7, R6, RZ, 0x3c, !PT ;  /* 0x0000000607007212 */ /* 0x000fc800078e3cff */
[----:B------:R-:W-:Y:S01]  /*05c0*/  ISETP.GE.AND P2, PT, R0, RZ, PT ;  /* 0x000000ff0000720c */ /* 0x000fe20003f46270 */
[----:B------:R-:W-:-:S06]  /*05d0*/  VIADD R0, R2, 0x7f ;  /* 0x0000007f02007836 */ /* 0x000fcc0000000000 */
[----:B------:R-:W-:-:S04]  /*05e0*/  @P0 VIADD R5, R5, 0x1 ;  /* 0x0000000105050836 */ /* 0x000fc80000000000 */
[----:B------:R-:W-:Y:S01]  /*05f0*/  IMAD.MOV.U32 R4, RZ, RZ, R5 ;  /* 0x000000ffff047224 */ /* 0x000fe200078e0005 */
[----:B------:R-:W-:-:S03]  /*0600*/  SHF.R.S32.HI R5, RZ, 0x1f, R0 ;  /* 0x0000001fff057819 */ /* 0x000fc60000011400 */
[----:B------:R-:W-:Y:S01]  /*0610*/  @!P2 IMAD.MOV R4, RZ, RZ, -R4 ;  /* 0x000000ffff04a224 */ /* 0x000fe200078e0a04 */
[----:B------:R-:W-:Y:S02]  /*0620*/  @!P1 LOP3.LUT R4, RZ, R6, RZ, 0x33, !PT ;  /* 0x00000006ff049212 */ /* 0x000fe400078e33ff */
[----:B------:R-:W-:-:S03]  /*0630*/  LEA.HI R5, R5, R0, RZ, 0x7 ;  /* 0x0000000005057211 */ /* 0x000fc600078f38ff */
[----:B------:R-:W-:Y:S02]  /*0640*/  IMAD.SHL.U32 R12, R4, 0x8, RZ ;  /* 0x00000008040c7824 */ /* 0x000fe400078e00ff */
[----:B------:R-:W-:-:S03]  /*0650*/  IMAD.MOV R4, RZ, RZ, -R4 ;  /* 0x000000ffff047224 */ /* 0x000fc600078e0a04 */
[----:B------:R-:W-:Y:S01]  /*0660*/  LEA.HI.SX32 R5, R5, -R12, 0x19 ;  /* 0x8000000c05057211 */ /* 0x000fe200078fcaff */
[----:B------:R-:W-:Y:S02]  /*0670*/  IMAD R14, R6, R4, R7 ;  /* 0x00000004060e7224 */ /* 0x000fe400078e0207 */
[----:B------:R-:W-:Y:S01]  /*0680*/  IMAD.MOV.U32 R7, RZ, RZ, R13 ;  /* 0x000000ffff077224 */ /* 0x000fe200078e000d */
[----:B------:R-:W-:Y:S02]  /*0690*/  VIMNMX R17, PT, PT, R5, 0x8, PT ;  /* 0x0000000805117848 */ /* 0x000fe40003fe0100 */
[----:B------:R-:W-:Y:S01]  /*06a0*/  IABS R5, R2 ;  /* 0x0000000200057213 */ /* 0x000fe20000000000 */
[----:B------:R-:W-:Y:S01]  /*06b0*/  I2F.RP R6, R7 ;  /* 0x0000000700067306 */ /* 0x000fe20000209400 */
[----:B------:R-:W-:-:S07]  /*06c0*/  IABS R11, R17 ;  /* 0x00000011000b7213 */ /* 0x000fce0000000000 */
[----:B------:R-:W0:Y:S08]  /*06d0*/  I2F.RP R0, R11 ;  /* 0x0000000b00007306 */ /* 0x000e300000209400 */
[----:B------:R-:W1:Y:S08]  /*06e0*/  I2F.RP R4, R5 ;  /* 0x0000000500047306 */ /* 0x000e700000209400 */
[----:B0-----:R-:W0:Y:S08]  /*06f0*/  MUFU.RCP R0, R0 ;  /* 0x0000000000007308 */ /* 0x001e300000001000 */
[----:B------:R-:W-:Y:S08]  /*0700*/  MUFU.RCP R6, R6 ;  /* 0x0000000600067308 */ /* 0x000ff00000001000 */
[----:B-1----:R-:W-:Y:S01]  /*0710*/  MUFU.RCP R4, R4 ;  /* 0x0000000400047308 */ /* 0x002fe20000001000 */
[----:B0-----:R-:W-:Y:S01]  /*0720*/  VIADD R8, R0, 0xffffffe ;  /* 0x0ffffffe00087836 */ /* 0x001fe20000000000 */
[----:B------:R-:W-:-:S06]  /*0730*/  IABS R0, R14 ;  /* 0x0000000e00007213 */ /* 0x000fcc0000000000 */
[----:B------:R0:W1:Y:S02]  /*0740*/  F2I.FTZ.U32.TRUNC.NTZ R9, R8 ;  /* 0x0000000800097305 */ /* 0x000064000021f000 */
[----:B0-----:R-:W-:Y:S02]  /*0750*/  IMAD.MOV.U32 R8, RZ, RZ, RZ ;  /* 0x000000ffff087224 */ /* 0x001fe400078e00ff */
[----:B-1----:R-:W-:-:S04]  /*0760*/  IMAD.MOV R10, RZ, RZ, -R9 ;  /* 0x000000ffff0a7224 */ /* 0x002fc800078e0a09 */
[----:B------:R-:W-:Y:S01]  /*0770*/  IMAD R13, R10, R11, RZ ;  /* 0x0000000b0a0d7224 */ /* 0x000fe200078e02ff */
[----:B------:R-:W-:-:S03]  /*0780*/  IABS R10, R17 ;  /* 0x00000011000a7213 */ /* 0x000fc60000000000 */
[----:B------:R-:W-:-:S04]  /*0790*/  IMAD.HI.U32 R8, R9, R13, R8 ;  /* 0x0000000d09087227 */ /* 0x000fc800078e0008 */
[----:B------:R-:W-:Y:S02]  /*07a0*/  IMAD.MOV.U32 R9, RZ, RZ, R0 ;  /* 0x000000ffff097224 */ /* 0x000fe400078e0000 */
[----:B------:R-:W-:Y:S02]  /*07b0*/  IMAD.MOV R0, RZ, RZ, -R10 ;  /* 0x000000ffff007224 */ /* 0x000fe400078e0a0a */
[----:B------:R-:W-:-:S04]  /*07c0*/  IMAD.HI.U32 R8, R8, R9, RZ ;  /* 0x0000000908087227 */ /* 0x000fc800078e00ff */
[----:B------:R-:W-:Y:S02]  /*07d0*/  IMAD R0, R8, R0, R9 ;  /* 0x0000000008007224 */ /* 0x000fe400078e0209 */
[----:B------:R-:W-:Y:S02]  /*07e0*/  VIADD R10, R6, 0xffffffe ;  /* 0x0ffffffe060a7836 */ /* 0x000fe40000000000 */
[----:B------:R-:W-:Y:S01]  /*07f0*/  VIADD R9, R4, 0xffffffe ;  /* 0x0ffffffe04097836 */ /* 0x000fe20000000000 */
[----:B------:R-:W-:-:S05]  /*0800*/  ISETP.GT.U32.AND P1, PT, R11, R0, PT ;  /* 0x000000000b00720c */ /* 0x000fca0003f24070 */
[----:B------:R-:W0:Y:S08]  /*0810*/  F2I.FTZ.U32.TRUNC.NTZ R9, R9 ;  /* 0x0000000900097305 */ /* 0x000e30000021f000 */
[----:B------:R-:W-:Y:S02]  /*0820*/  @!P1 IMAD.IADD R0, R0, 0x1, -R11 ;  /* 0x0000000100009824 */ /* 0x000fe400078e0a0b */
[----:B------:R-:W-:Y:S01]  /*0830*/  @!P1 VIADD R8, R8, 0x1 ;  /* 0x0000000108089836 */ /* 0x000fe20000000000 */
[----:B------:R-:W-:-:S02]  /*0840*/  ISETP.NE.AND P1, PT, R17, RZ, PT ;  /* 0x000000ff1100720c */ /* 0x000fc40003f25270 */
[----:B------:R-:W-:Y:S02]  /*0850*/  ISETP.GE.U32.AND P0, PT, R0, R11, PT ;  /* 0x0000000b0000720c */ /* 0x000fe40003f06070 */
[----:B------:R-:W-:Y:S01]  /*0860*/  LOP3.LUT R0, R14, R17, RZ, 0x3c, !PT ;  /* 0x000000110e007212 */ /* 0x000fe200078e3cff */
[----:B------:R1:W3:Y:S03]  /*0870*/  F2I.FTZ.U32.TRUNC.NTZ R11, R10 ;  /* 0x0000000a000b7305 */ /* 0x0002e6000021f000 */
[----:B------:R-:W-:Y:S01]  /*0880*/  ISETP.GE.AND P2, PT, R0, RZ, PT ;  /* 0x000000ff0000720c */ /* 0x000fe20003f46270 */
[----:B0-----:R-:W-:-:S04]  /*0890*/  IMAD.MOV R0, RZ, RZ, -R9 ;  /* 0x000000ffff007224 */ /* 0x001fc800078e0a09 */
[----:B------:R-:W-:Y:S02]  /*08a0*/  IMAD R13, R0, R5, RZ ;  /* 0x00000005000d7224 */ /* 0x000fe400078e02ff */
[----:B------:R-:W-:Y:S02]  /*08b0*/  @P0 VIADD R8, R8, 0x1 ;  /* 0x0000000108080836 */ /* 0x000fe40000000000 */
[----:B-1----:R-:W-:Y:S02]  /*08c0*/  IMAD.MOV.U32 R10, RZ, RZ, RZ ;  /* 0x000000ffff0a7224 */ /* 0x002fe400078e00ff */
[----:B------:R-:W-:Y:S02]  /*08d0*/  IMAD.MOV.U32 R4, RZ, RZ, R8 ;  /* 0x000000ffff047224 */ /* 0x000fe400078e0008 */
[----:B---3--:R-:W-:Y:S02]  /*08e0*/  IMAD.MOV R6, RZ, RZ, -R11 ;  /* 0x000000ffff067224 */ /* 0x008fe400078e0a0b */
[----:B------:R-:W-:Y:S01]  /*08f0*/  @!P2 IMAD.MOV R4, RZ, RZ, -R4 ;  /* 0x000000ffff04a224 */ /* 0x000fe200078e0a04 */
[----:B------:R-:W-:Y:S01]  /*0900*/  @!P1 LOP3.LUT R4, RZ, R17, RZ, 0x33, !PT ;  /* 0x00000011ff049212 */ /* 0x000fe200078e33ff */
[----:B------:R-:W-:-:S02]  /*0910*/  IMAD R15, R6, R7, RZ ;  /* 0x00000007060f7224 */ /* 0x000fc400078e02ff */
[----:B------:R-:W-:Y:S02]  /*0920*/  IMAD.MOV.U32 R8, RZ, RZ, RZ ;  /* 0x000000ffff087224 */ /* 0x000fe400078e00ff */
[----:B------:R-:W-:Y:S02]  /*0930*/  IMAD.SHL.U32 R141, R4, 0x40, RZ ;  /* 0x00000040048d7824 */ /* 0x000fe400078e00ff */
[----:B------:R-:W-:-:S03]  /*0940*/  IMAD.HI.U32 R6, R11, R15, R10 ;  /* 0x0000000f0b067227 */ /* 0x000fc600078e000a */
[----:B------:R-:W-:Y:S01]  /*0950*/  IABS R132, R141 ;  /* 0x0000008d00847213 */ /* 0x000fe20000000000 */
[----:B------:R-:W-:Y:S01]  /*0960*/  VIADD R139, R141, 0x2 ;  /* 0x000000028d8b7836 */ /* 0x000fe20000000000 */
[----:B------:R-:W-:Y:S01]  /*0970*/  STL [R1+0x588], R141 ;  /* 0x0005888d01007387 */ /* 0x000fe20000100800 */
[----:B------:R-:W-:-:S03]  /*0980*/  IMAD.HI.U32 R0, R9, R13, R8 ;  /* 0x0000000d09007227 */ /* 0x000fc600078e0008 */
[----:B------:R-:W-:Y:S01]  /*0990*/  IABS R128, R139 ;  /* 0x0000008b00807213 */ /* 0x000fe20000000000 */
[----:B------:R-:W-:-:S04]  /*09a0*/  IMAD.HI.U32 R8, R6, R132, RZ ;  /* 0x0000008406087227 */ /* 0x000fc800078e00ff */
[----:B------:R-:W-:Y:S02]  /*09b0*/  IMAD.MOV R10, RZ, RZ, -R8 ;  /* 0x000000ffff0a7224 */ /* 0x000fe400078e0a08 */
[----:B------:R-:W-:Y:S02]  /*09c0*/  VIADD R137, R141, 0x4 ;  /* 0x000000048d897836 */ /* 0x000fe40000000000 */
[----:B------:R-:W-:-:S03]  /*09d0*/  IMAD.HI.U32 R8, R6, R128, RZ ;  /* 0x0000008006087227 */ /* 0x000fc600078e00ff */
[----:B------:R-:W-:Y:S01]  /*09e0*/  IABS R124, R137 ;  /* 0x00000089007c7213 */ /* 0x000fe20000000000 */
[----:B------:R-:W-:Y:S02]  /*09f0*/  IMAD.MOV R8, RZ, RZ, -R8 ;  /* 0x000000ffff087224 */ /* 0x000fe400078e0a08 */
[----:B------:R-:W-:Y:S02]  /*0a00*/  VIADD R135, R141, 0x6 ;  /* 0x000000068d877836 */ /* 0x000fe40000000000 */
[C---:B------:R-:W-:Y:S02]  /*0a10*/  IMAD R128, R7.reuse, R8, R128 ;  /* 0x0000000807807224 */ /* 0x040fe400078e0280 */
[----:B------:R-:W-:Y:S01]  /*0a20*/  IMAD.HI.U32 R8, R6, R124, RZ ;  /* 0x0000007c06087227 */ /* 0x000fe200078e00ff */
[----:B------:R-:W-:Y:S02]  /*0a30*/  IABS R120, R135 ;  /* 0x0000008700787213 */ /* 0x000fe40000000000 */
[----:B------:R-:W-:Y:S01]  /*0a40*/  ISETP.GT.U32.AND P5, PT, R7, R128, PT ;  /* 0x000000800700720c */ /* 0x000fe20003fa4070 */
[----:B------:R-:W-:-:S02]  /*0a50*/  VIADD R131, R141, 0x8 ;  /* 0x000000088d837836 */ /* 0x000fc40000000000 */
[C---:B------:R-:W-:Y:S02]  /*0a60*/  IMAD R132, R7.reuse, R10, R132 ;  /* 0x0000000a07847224 */ /* 0x040fe400078e0284 */
[----:B------:R-:W-:Y:S01]  /*0a70*/  IMAD.MOV R10, RZ, RZ, -R8 ;  /* 0x000000ffff0a7224 */ /* 0x000fe200078e0a08 */
[----:B------:R-:W-:Y:S01]  /*0a80*/  IABS R116, R131 ;  /* 0x0000008300747213 */ /* 0x000fe20000000000 */
[----:B------:R-:W-:Y:S01]  /*0a90*/  IMAD.HI.U32 R8, R6, R120, RZ ;  /* 0x0000007806087227 */ /* 0x000fe200078e00ff */
[----:B------:R-:W-:-:S03]  /*0aa0*/  ISETP.GT.U32.AND P2, PT, R7, R132, PT ;  /* 0x000000840700720c */ /* 0x000fc60003f44070 */
[----:B------:R-:W-:Y:S02]  /*0ab0*/  IMAD R124, R7, R10, R124 ;  /* 0x0000000a077c7224 */ /* 0x000fe400078e027c */
[----:B------:R-:W-:Y:S02]  /*0ac0*/  IMAD.MOV R10, RZ, RZ, -R8 ;  /* 0x000000ffff0a7224 */ /* 0x000fe400078e0a08 */
[----:B------:R-:W-:Y:S01]  /*0ad0*/  VIADD R129, R141, 0x9 ;  /* 0x000000098d817836 */ /* 0x000fe20000000000 */
[----:B------:R-:W-:Y:S01]  /*0ae0*/  ISETP.GT.U32.AND P6, PT, R7, R124, PT ;  /* 0x0000007c0700720c */ /* 0x000fe20003fc4070 */
[----:B------:R-:W-:-:S03]  /*0af0*/  IMAD.HI.U32 R8, R6, R116, RZ ;  /* 0x0000007406087227 */ /* 0x000fc600078e00ff */
[----:B------:R-:W-:Y:S01]  /*0b00*/  IABS R114, R129 ;  /* 0x0000008100727213 */ /* 0x000fe20000000000 */
[----:B------:R-:W-:Y:S02]  /*0b10*/  IMAD.MOV R8, RZ, RZ, -R8 ;  /* 0x000000ffff087224 */ /* 0x000fe400078e0a08 */
[----:B------:R-:W-:Y:S02]  /*0b20*/  VIADD R125, R141, 0xb ;  /* 0x0000000b8d7d7836 */ /* 0x000fe40000000000 */
[----:B------:R-:W-:Y:S02]  /*0b30*/  IMAD R116, R7, R8, R116 ;  /* 0x0000000807747224 */ /* 0x000fe400078e0274 */
[----:B------:R-:W-:Y:S01]  /*0b40*/  VIADD R140, R141, 0x1 ;  /* 0x000000018d8c7836 */ /* 0x000fe20000000000 */
[----:B------:R-:W-:Y:S01]  /*0b50*/  IABS R110, R125 ;  /* 0x0000007d006e7213 */ /* 0x000fe20000000000 */
[----:B------:R-:W-:-:S03]  /*0b60*/  IMAD.HI.U32 R8, R6, R114, RZ ;  /* 0x0000007206087227 */ /* 0x000fc600078e00ff */
[----:B------:R-:W-:Y:S01]  /*0b70*/  IABS R130, R140 ;  /* 0x0000008c00827213 */ /* 0x000fe20000000000 */
[----:B------:R-:W-:Y:S01]  /*0b80*/  VIADD R121, R141, 0xd ;  /* 0x0000000d8d797836 */ /* 0x000fe20000000000 */
[----:B------:R-:W-:Y:S01]  /*0b90*/  STL [R1+0xf38], R140 ;  /* 0x000f388c01007387 */ /* 0x000fe20000100800 */
[----:B------:R-:W-:Y:S02]  /*0ba0*/  IMAD R120, R7, R10, R120 ;  /* 0x0000000a07787224 */ /* 0x000fe400078e0278 */
[----:B------:R-:W-:Y:S01]  /*0bb0*/  IMAD.MOV R10, RZ, RZ, -R8 ;  /* 0x000000ffff0a7224 */ /* 0x000fe200078e0a08 */
[----:B------:R-:W-:Y:S01]  /*0bc0*/  IABS R106, R121 ;  /* 0x00000079006a7213 */ /* 0x000fe20000000000 */
[----:B------:R-:W-:Y:S01]  /*0bd0*/  VIADD R138, R141, 0x3 ;  /* 0x000000038d8a7836 */ /* 0x000fe20000000000 */
[----:B------:R-:W-:Y:S01]  /*0be0*/  STL [R1+0xf34], R139 ;  /* 0x000f348b01007387 */ /* 0x000fe20000100800 */
[----:B------:R-:W-:-:S03]  /*0bf0*/  IMAD.HI.U32 R8, R6, R110, RZ ;  /* 0x0000006e06087227 */ /* 0x000fc600078e00ff */
[----:B------:R-:W-:Y:S01]  /*0c00*/  IABS R126, R138 ;  /* 0x0000008a007e7213 */ /* 0x000fe20000000000 */
[----:B------:R-:W-:Y:S01]  /*0c10*/  IMAD R114, R7, R10, R114 ;  /* 0x0000000a07727224 */ /* 0x000fe200078e0272 */
[----:B------:R-:W-:Y:S01]  /*0c20*/  STL [R1+0xf30], R138 ;  /* 0x000f308a01007387 */ /* 0x000fe20000100800 */
[----:B------:R-:W-:Y:S02]  /*0c30*/  IMAD.MOV R10, RZ, RZ, -R8 ;  /* 0x000000ffff0a7224 */ /* 0x000fe400078e0a08 */
[----:B------:R-:W-:Y:S01]  /*0c40*/  VIADD R119, R141, 0xe ;  /* 0x0000000e8d777836 */ /* 0x000fe20000000000 */
[----:B------:R-:W-:Y:S01]  /*0c50*/  STL [R1+0x1028], R137 ;  /* 0x0010288901007387 */ /* 0x000fe20000100800 */
[----:B------:R-:W-:-:S03]  /*0c60*/  IMAD.HI.U32 R9, R6, R130, RZ ;  /* 0x0000008206097227 */ /* 0x000fc600078e00ff */
[----:B------:R-:W-:Y:S01]  /*0c70*/  IABS R104, R119 ;  /* 0x0000007700687213 */ /* 0x000fe20000000000 */
[----:B------:R-:W-:-:S04]  /*0c80*/  IMAD.HI.U32 R8, R6, R106, RZ ;  /* 0x0000006a06087227 */ /* 0x000fc800078e00ff */
[----:B------:R-:W-:Y:S02]  /*0c90*/  IMAD.MOV R11, RZ, RZ, -R9 ;  /* 0x000000ffff0b7224 */ /* 0x000fe400078e0a09 */
[C---:B------:R-:W-:Y:S02]  /*0ca0*/  VIADD R136, R141.reuse, 0x5 ;  /* 0x000000058d887836 */ /* 0x040fe40000000000 */
[----:B------:R-:W-:Y:S02]  /*0cb0*/  IMAD.MOV R8, RZ, RZ, -R8 ;  /* 0x000000ffff087224 */ /* 0x000fe400078e0a08 */
[----:B------:R-:W-:Y:S01]  /*0cc0*/  VIADD R115, R141, 0x10 ;  /* 0x000000108d737836 */ /* 0x000fe20000000000 */
[----:B------:R-:W-:Y:S01]  /*0cd0*/  IABS R122, R136 ;  /* 0x00000088007a7213 */ /* 0x000fe20000000000 */
[----:B------:R-:W-:Y:S01]  /*0ce0*/  IMAD.HI.U32 R9, R6, R126, RZ ;  /* 0x0000007e06097227 */ /* 0x000fe200078e00ff */
[----:B------:R-:W-:Y:S02]  /*0cf0*/  STL [R1+0x1024], R136 ;  /* 0x0010248801007387 */ /* 0x000fe40000100800 */
[----:B------:R-:W-:Y:S01]  /*0d00*/  IABS R100, R115 ;  /* 0x0000007300647213 */ /* 0x000fe20000000000 */
[----:B------:R-:W-:Y:S01]  /*0d10*/  IMAD R106, R7, R8, R106 ;  /* 0x00000008076a7224 */ /* 0x000fe200078e026a */
[----:B------:R-:W-:Y:S01]  /*0d20*/  STL [R1+0x1020], R135 ;  /* 0x0010208701007387 */ /* 0x000fe20000100800 */
[----:B------:R-:W-:-:S02]  /*0d30*/  IMAD.MOV R9, RZ, RZ, -R9 ;  /* 0x000000ffff097224 */ /* 0x000fc400078e0a09 */
[----:B------:R-:W-:Y:S02]  /*0d40*/  VIADD R133, R141, 0x7 ;  /* 0x000000078d857836 */ /* 0x000fe40000000000 */
[----:B------:R-:W-:-:S03]  /*0d50*/  IMAD.HI.U32 R8, R6, R104, RZ ;  /* 0x0000006806087227 */ /* 0x000fc600078e00ff */
[----:B------:R-:W-:Y:S01]  /*0d60*/  IABS R118, R133 ;  /* 0x0000008500767213 */ /* 0x000fe20000000000 */
[----:B------:R-:W-:Y:S01]  /*0d70*/  VIADD R111, R141, 0x12 ;  /* 0x000000128d6f7836 */ /* 0x000fe20000000000 */
[----:B------:R-:W-:Y:S01]  /*0d80*/  STL [R1+0x101c], R133 ;  /* 0x00101c8501007387 */ /* 0x000fe20000100800 */
[C---:B------:R-:W-:Y:S02]  /*0d90*/  IMAD R110, R7.reuse, R10, R110 ;  /* 0x0000000a076e7224 */ /* 0x040fe400078e026e */
[C---:B------:R-:W-:Y:S01]  /*0da0*/  IMAD R126, R7.reuse, R9, R126 ;  /* 0x00000009077e7224 */ /* 0x040fe200078e027e */
[----:B------:R-:W-:Y:S01]  /*0db0*/  IABS R96, R111 ;  /* 0x0000006f00607213 */ /* 0x000fe20000000000 */
[----:B------:R-:W-:Y:S01]  /*0dc0*/  IMAD.MOV R10, RZ, RZ, -R8 ;  /* 0x000000ffff0a7224 */ /* 0x000fe200078e0a08 */
[----:B------:R-:W-:Y:S01]  /*0dd0*/  STL [R1+0x1018], R131 ;  /* 0x0010188301007387 */ /* 0x000fe20000100800 */
[----:B------:R-:W-:Y:S01]  /*0de0*/  IMAD.HI.U32 R9, R6, R122, RZ ;  /* 0x0000007a06097227 */ /* 0x000fe200078e00ff */
[----:B------:R-:W-:-:S02]  /*0df0*/  ISETP.GT.U32.AND P3, PT, R7, R126, PT ;  /* 0x0000007e0700720c */ /* 0x000fc40003f64070 */
[----:B------:R-:W-:Y:S01]  /*0e00*/  STL [R1+0x1014], R129 ;  /* 0x0010148101007387 */ /* 0x000fe20000100800 */
[----:B------:R-:W-:-:S04]  /*0e10*/  IMAD.HI.U32 R8, R6, R100, RZ ;  /* 0x0000006406087227 */ /* 0x000fc800078e00ff */
[C---:B------:R-:W-:Y:S02]  /*0e20*/  IMAD R130, R7.reuse, R11, R130 ;  /* 0x0000000b07827224 */ /* 0x040fe400078e0282 */
[C---:B------:R-:W-:Y:S02]  /*0e30*/  IMAD R104, R7.reuse, R10, R104 ;  /* 0x0000000a07687224 */ /* 0x040fe400078e0268 */
[----:B------:R-:W-:Y:S01]  /*0e40*/  IMAD.MOV R11, RZ, RZ, -R9 ;  /* 0x000000ffff0b7224 */ /* 0x000fe200078e0a09 */
[----:B------:R-:W-:Y:S01]  /*0e50*/  ISETP.GT.U32.AND P4, PT, R7, R130, PT ;  /* 0x000000820700720c */ /* 0x000fe20003f84070 */
[C---:B------:R-:W-:Y:S02]  /*0e60*/  VIADD R127, R141.reuse, 0xa ;  /* 0x0000000a8d7f7836 */ /* 0x040fe40000000000 */
[----:B------:R-:W-:Y:S02]  /*0e70*/  IMAD.MOV R10, RZ, RZ, -R8 ;  /* 0x000000ffff0a7224 */ /* 0x000fe400078e0a08 */
[----:B------:R-:W-:Y:S01]  /*0e80*/  VIADD R109, R141, 0x13 ;  /* 0x000000138d6d7836 */ /* 0x000fe20000000000 */
[----:B------:R-:W-:Y:S01]  /*0e90*/  IABS R112, R127 ;  /* 0x0000007f00707213 */ /* 0x000fe20000000000 */
[C---:B------:R-:W-:Y:S01]  /*0ea0*/  IMAD.HI.U32 R9, R6.reuse, R118, RZ ;  /* 0x0000007606097227 */ /* 0x040fe200078e00ff */
[----:B------:R-:W-:Y:S02]  /*0eb0*/  STL [R1+0x1010], R127 ;  /* 0x0010107f01007387 */ /* 0x000fe40000100800 */
[----:B------:R-:W-:Y:S01]  /*0ec0*/  IABS R94, R109 ;  /* 0x0000006d005e7213 */ /* 0x000fe20000000000 */
[----:B------:R-:W-:Y:S01]  /*0ed0*/  IMAD.HI.U32 R8, R6, R96, RZ ;  /* 0x0000006006087227 */ /* 0x000fe200078e00ff */
[----:B------:R-:W-:Y:S03]  /*0ee0*/  STL [R1+0x100c], R125 ;  /* 0x00100c7d01007387 */ /* 0x000fe60000100800 */
[----:B------:R-:W-:-:S02]  /*0ef0*/  IMAD.MOV R9, RZ, RZ, -R9 ;  /* 0x000000ffff097224 */ /* 0x000fc400078e0a09 */
[C---:B------:R-:W-:Y:S02]  /*0f00*/  VIADD R123, R141.reuse, 0xc ;  /* 0x0000000c8d7b7836 */ /* 0x040fe40000000000 */
[----:B------:R-:W-:Y:S02]  /*0f10*/  IMAD.MOV R8, RZ, RZ, -R8 ;  /* 0x000000ffff087224 */ /* 0x000fe400078e0a08 */
[----:B------:R-:W-:Y:S01]  /*0f20*/  VIADD R105, R141, 0x15 ;  /* 0x000000158d697836 */ /* 0x000fe20000000000 */
[----:B------:R-:W-:Y:S01]  /*0f30*/  IABS R108, R123 ;  /* 0x0000007b006c7213 */ /* 0x000fe20000000000 */
[C---:B------:R-:W-:Y:S01]  /*0f40*/  IMAD R118, R7.reuse, R9, R118 ;  /* 0x0000000907767224 */ /* 0x040fe200078e0276 */
[----:B------:R-:W-:Y:S01]  /*0f50*/  STL [R1+0x1008], R123 ;  /* 0x0010087b01007387 */ /* 0x000fe20000100800 */
[----:B------:R-:W-:Y:S01]  /*0f60*/  IMAD R96, R7, R8, R96 ;  /* 0x0000000807607224 */ /* 0x000fe200078e0260 */
[----:B------:R-:W-:Y:S01]  /*0f70*/  IABS R90, R105 ;  /* 0x00000069005a7213 */ /* 0x000fe20000000000 */
[C---:B------:R-:W-:Y:S01]  /*0f80*/  IMAD.HI.U32 R9, R6.reuse, R112, RZ ;  /* 0x0000007006097227 */ /* 0x040fe200078e00ff */
[----:B------:R-:W-:Y:S03]  /*0f90*/  STL [R1+0x1004], R121 ;  /* 0x0010047901007387 */ /* 0x000fe60000100800 */
[----:B------:R-:W-:Y:S01]  /*0fa0*/  IMAD.HI.U32 R8, R6, R94, RZ ;  /* 0x0000005e06087227 */ /* 0x000fe200078e00ff */
[----:B------:R-:W-:Y:S03]  /*0fb0*/  STL [R1+0x1000], R119 ;  /* 0x0010007701007387 */ /* 0x000fe60000100800 */
[----:B------:R-:W-:-:S02]  /*0fc0*/  VIADD R101, R141, 0x17 ;  /* 0x000000178d657836 */ /* 0x000fc40000000000 */
[C---:B------:R-:W-:Y:S02]  /*0fd0*/  IMAD R122, R7.reuse, R11, R122 ;  /* 0x0000000b077a7224 */ /* 0x040fe400078e027a */
[C---:B------:R-:W-:Y:S01]  /*0fe0*/  IMAD R100, R7.reuse, R10, R100 ;  /* 0x0000000a07647224 */ /* 0x040fe200078e0264 */
[----:B------:R-:W-:Y:S01]  /*0ff0*/  IABS R86, R101 ;  /* 0x0000006500567213 */ /* 0x000fe20000000000 */
[----:B------:R-:W-:Y:S01]  /*1000*/  IMAD.MOV R11, RZ, RZ, -R9 ;  /* 0x000000ffff0b7224 */ /* 0x000fe200078e0a09 */
[----:B------:R-:W-:Y:S01]  /*1010*/  ISETP.GT.U32.AND P0, PT, R7, R122, PT ;  /* 0x0000007a0700720c */ /* 0x000fe20003f04070 */
[----:B------:R-:W-:Y:S02]  /*1020*/  VIADD R117, R141, 0xf ;  /* 0x0000000f8d757836 */ /* 0x000fe40000000000 */
[----:B------:R-:W-:Y:S02]  /*1030*/  IMAD.MOV R10, RZ, RZ, -R8 ;  /* 0x000000ffff0a7224 */ /* 0x000fe400078e0a08 */
[C---:B------:R-:W-:Y:S01]  /*1040*/  IMAD.HI.U32 R9, R6.reuse, R108, RZ ;  /* 0x0000006c06097227 */ /* 0x040fe200078e00ff */
[----:B------:R-:W-:Y:S01]  /*1050*/  IABS R102, R117 ;  /* 0x0000007500667213 */ /* 0x000fe20000000000 */
[----:B------:R-:W-:Y:S02]  /*1060*/  STL [R1+0xffc], R117 ;  /* 0x000ffc7501007387 */ /* 0x000fe40000100800 */
[----:B------:R-:W-:-:S02]  /*1070*/  IMAD.HI.U32 R8, R6, R90, RZ ;  /* 0x0000005a06087227 */ /* 0x000fc400078e00ff */
[----:B------:R-:W-:Y:S02]  /*1080*/  STL [R1+0xff8], R115 ;  /* 0x000ff87301007387 */ /* 0x000fe40000100800 */
[----:B------:R-:W-:Y:S02]  /*1090*/  IMAD R94, R7, R10, R94 ;  /* 0x0000000a075e7224 */ /* 0x000fe400078e025e */
[----:B------:R-:W-:Y:S02]  /*10a0*/  IMAD.MOV R9, RZ, RZ, -R9 ;  /* 0x000000ffff097224 */ /* 0x000fe400078e0a09 */
[C---:B------:R-:W-:Y:S02]  /*10b0*/  VIADD R113, R141.reuse, 0x11 ;  /* 0x000000118d717836 */ /* 0x040fe40000000000 */
[----:B------:R-:W-:Y:S02]  /*10c0*/  IMAD.MOV R10, RZ, RZ, -R8 ;  /* 0x000000ffff0a7224 */ /* 0x000fe400078e0a08 */
[----:B------:R-:W-:Y:S01]  /*10d0*/  VIADD R99, R141, 0x18 ;  /* 0x000000188d637836 */ /* 0x000fe20000000000 */
[----:B------:R-:W-:Y:S01]  /*10e0*/  IABS R98, R113 ;  /* 0x0000007100627213 */ /* 0x000fe20000000000 */
[C---:B------:R-:W-:Y:S01]  /*10f0*/  IMAD.HI.U32 R8, R6.reuse, R86, RZ ;  /* 0x0000005606087227 */ /* 0x040fe200078e00ff */
[----:B------:R-:W-:Y:S02]  /*1100*/  STL [R1+0xff4], R113 ;  /* 0x000ff47101007387 */ /* 0x000fe40000100800 */
[----:B------:R-:W-:Y:S01]  /*1110*/  IABS R84, R99 ;  /* 0x0000006300547213 */ /* 0x000fe20000000000 */
[----:B------:R-:W-:Y:S01]  /*1120*/  IMAD R108, R7, R9, R108 ;  /* 0x00000009076c7224 */ /* 0x000fe200078e026c */
[----:B------:R-:W-:Y:S01]  /*1130*/  STL [R1+0xff0], R111 ;  /* 0x000ff06f01007387 */ /* 0x000fe20000100800 */
[----:B------:R-:W-:-:S03]  /*1140*/  IMAD.HI.U32 R9, R6, R102, RZ ;  /* 0x0000006606097227 */ /* 0x000fc600078e00ff */
[----:B------:R-:W-:Y:S01]  /*1150*/  STL [R1+0xfec], R109 ;  /* 0x000fec6d01007387 */ /* 0x000fe20000100800 */
[----:B------:R-:W-:Y:S02]  /*1160*/  IMAD.MOV R8, RZ, RZ, -R8 ;  /* 0x000000ffff087224 */ /* 0x000fe400078e0a08 */
[----:B------:R-:W-:Y:S02]  /*1170*/  VIADD R95, R141, 0x1a ;  /* 0x0000001a8d5f7836 */ /* 0x000fe40000000000 */
[----:B------:R-:W-:Y:S02]  /*1180*/  IMAD R112, R7, R11, R112 ;  /* 0x0000000b07707224 */ /* 0x000fe400078e0270 */
[----:B------:R-:W-:Y:S01]  /*1190*/  IMAD.MOV R11, RZ, RZ, -R9 ;  /* 0x000000ffff0b7224 */ /* 0x000fe200078e0a09 */
[----:B------:R-:W-:Y:S01]  /*11a0*/  IABS R80, R95 ;  /* 0x0000005f00507213 */ /* 0x000fe20000000000 */
[----:B------:R-:W-:Y:S02]  /*11b0*/  VIADD R107, R141, 0x14 ;  /* 0x000000148d6b7836 */ /* 0x000fe40000000000 */
[----:B------:R-:W-:-:S02]  /*11c0*/  IMAD R86, R7, R8, R86 ;  /* 0x0000000807567224 */ /* 0x000fc400078e0256 */
[C---:B------:R-:W-:Y:S01]  /*11d0*/  IMAD.HI.U32 R9, R6.reuse, R98, RZ ;  /* 0x0000006206097227 */ /* 0x040fe200078e00ff */
[----:B------:R-:W-:Y:S01]  /*11e0*/  IABS R92, R107 ;  /* 0x0000006b005c7213 */ /* 0x000fe20000000000 */
[----:B------:R-:W-:Y:S02]  /*11f0*/  STL [R1+0xfe8], R107 ;  /* 0x000fe86b01007387 */ /* 0x000fe40000100800 */
[----:B------:R-:W-:Y:S02]  /*1200*/  IMAD.HI.U32 R8, R6, R84, RZ ;  /* 0x0000005406087227 */ /* 0x000fe400078e00ff */
[----:B------:R-:W-:Y:S02]  /*1210*/  STL [R1+0xfe4], R105 ;  /* 0x000fe46901007387 */ /* 0x000fe40000100800 */
[----:B------:R-:W-:Y:S02]  /*1220*/  VIADD R91, R141, 0x1c ;  /* 0x0000001c8d5b7836 */ /* 0x000fe40000000000 */
[----:B------:R-:W-:-:S02]  /*1230*/  IMAD R90, R7, R10, R90 ;  /* 0x0000000a075a7224 */ /* 0x000fc400078e025a */
[----:B------:R-:W-:Y:S01]  /*1240*/  IMAD.MOV R9, RZ, RZ, -R9 ;  /* 0x000000ffff097224 */ /* 0x000fe200078e0a09 */
[----:B------:R-:W-:Y:S01]  /*1250*/  IABS R76, R91 ;  /* 0x0000005b004c7213 */ /* 0x000fe20000000000 */
[----:B------:R-:W-:Y:S02]  /*1260*/  VIADD R103, R141, 0x16 ;  /* 0x000000168d677836 */ /* 0x000fe40000000000 */
[----:B------:R-:W-:Y:S02]  /*1270*/  IMAD.MOV R10, RZ, RZ, -R8 ;  /* 0x000000ffff0a7224 */ /* 0x000fe400078e0a08 */
[----:B------:R-:W-:Y:S01]  /*1280*/  IMAD.HI.U32 R8, R6, R80, RZ ;  /* 0x0000005006087227 */ /* 0x000fe200078e00ff */
[----:B------:R-:W-:Y:S01]  /*1290*/  IABS R88, R103 ;  /* 0x0000006700587213 */ /* 0x000fe20000000000 */
[----:B------:R-:W-:Y:S02]  /*12a0*/  STL [R1+0xfe0], R103 ;  /* 0x000fe06701007387 */ /* 0x000fe40000100800 */
[----:B------:R-:W-:-:S02]  /*12b0*/  IMAD R98, R7, R9, R98 ;  /* 0x0000000907627224 */ /* 0x000fc400078e0262 */
[----:B------:R-:W-:Y:S01]  /*12c0*/  IMAD R84, R7, R10, R84 ;  /* 0x0000000a07547224 */ /* 0x000fe200078e0254 */
[----:B------:R-:W-:Y:S01]  /*12d0*/  STL [R1+0xfdc], R101 ;  /* 0x000fdc6501007387 */ /* 0x000fe20000100800 */
[----:B------:R-:W-:-:S03]  /*12e0*/  IMAD.HI.U32 R9, R6, R92, RZ ;  /* 0x0000005c06097227 */ /* 0x000fc600078e00ff */
[----:B------:R-:W-:Y:S01]  /*12f0*/  STL [R1+0xfd8], R99 ;  /* 0x000fd86301007387 */ /* 0x000fe20000100800 */
[----:B------:R-:W-:Y:S02]  /*1300*/  IMAD.MOV R10, RZ, RZ, -R8 ;  /* 0x000000ffff0a7224 */ /* 0x000fe400078e0a08 */
[----:B------:R-:W-:Y:S02]  /*1310*/  VIADD R89, R141, 0x1d ;  /* 0x0000001d8d597836 */ /* 0x000fe40000000000 */
[----:B------:R-:W-:-:S03]  /*1320*/  IMAD.HI.U32 R8, R6, R76, RZ ;  /* 0x0000004c06087227 */ /* 0x000fc600078e00ff */
[----:B------:R-:W-:Y:S01]  /*1330*/  IABS R74, R89 ;  /* 0x00000059004a7213 */ /* 0x000fe20000000000 */
[----:B------:R-:W-:Y:S02]  /*1340*/  IMAD R102, R7, R11, R102 ;  /* 0x0000000b07667224 */ /* 0x000fe400078e0266 */
[----:B------:R-:W-:Y:S02]  /*1350*/  IMAD.MOV R11, RZ, RZ, -R9 ;  /* 0x000000ffff0b7224 */ /* 0x000fe400078e0a09 */
[----:B------:R-:W-:Y:S02]  /*1360*/  VIADD R97, R141, 0x19 ;  /* 0x000000198d617836 */ /* 0x000fe40000000000 */
[----:B------:R-:W-:-:S03]  /*1370*/  IMAD.HI.U32 R9, R6, R88, RZ ;  /* 0x0000005806097227 */ /* 0x000fc600078e00ff */
[----:B------:R-:W-:Y:S01]  /*1380*/  IABS R82, R97 ;  /* 0x0000006100527213 */ /* 0x000fe20000000000 */
[----:B------:R-:W-:Y:S01]  /*1390*/  IMAD.MOV R8, RZ, RZ, -R8 ;  /* 0x000000ffff087224 */ /* 0x000fe200078e0a08 */
[----:B------:R-:W-:Y:S01]  /*13a0*/  STL [R1+0xfd4], R97 ;  /* 0x000fd46101007387 */ /* 0x000fe20000100800 */
[C---:B------:R-:W-:Y:S02]  /*13b0*/  VIADD R85, R141.reuse, 0x1f ;  /* 0x0000001f8d557836 */ /* 0x040fe40000000000 */
[----:B------:R-:W-:Y:S01]  /*13c0*/  IMAD.MOV R9, RZ, RZ, -R9 ;  /* 0x000000ffff097224 */ /* 0x000fe200078e0a09 */
[----:B------:R-:W-:Y:S01]  /*13d0*/  STL [R1+0xfd0], R95 ;  /* 0x000fd05f01007387 */ /* 0x000fe20000100800 */
[----:B------:R-:W-:Y:S01]  /*13e0*/  VIADD R93, R141, 0x1b ;  /* 0x0000001b8d5d7836 */ /* 0x000fe20000000000 */
[----:B------:R-:W-:Y:S01]  /*13f0*/  IABS R70, R85 ;  /* 0x0000005500467213 */ /* 0x000fe20000000000 */
[----:B------:R-:W-:Y:S02]  /*1400*/  IMAD R76, R7, R8, R76 ;  /* 0x00000008074c7224 */ /* 0x000fe400078e024c */
[----:B------:R-:W-:Y:S01]  /*1410*/  IMAD.HI.U32 R8, R6, R74, RZ ;  /* 0x0000004a06087227 */ /* 0x000fe200078e00ff */
[----:B------:R-:W-:Y:S01]  /*1420*/  IABS R78, R93 ;  /* 0x0000005d004e7213 */ /* 0x000fe20000000000 */
[----:B------:R-:W-:Y:S02]  /*1430*/  STL [R1+0xfcc], R93 ;  /* 0x000fcc5d01007387 */ /* 0x000fe40000100800 */
[----:B------:R-:W-:-:S02]  /*1440*/  VIADD R81, R141, 0x21 ;  /* 0x000000218d517836 */ /* 0x000fc40000000000 */
[C---:B------:R-:W-:Y:S01]  /*1450*/  IMAD R88, R7.reuse, R9, R88 ;  /* 0x0000000907587224 */ /* 0x040fe200078e0258 */
[----:B------:R-:W-:Y:S01]  /*1460*/  STL [R1+0xfc8], R91 ;  /* 0x000fc85b01007387 */ /* 0x000fe20000100800 */
[----:B------:R-:W-:Y:S01]  /*1470*/  IMAD R80, R7, R10, R80 ;  /* 0x0000000a07507224 */ /* 0x000fe200078e0250 */
[----:B------:R-:W-:Y:S01]  /*1480*/  IABS R66, R81 ;  /* 0x0000005100427213 */ /* 0x000fe20000000000 */
[C---:B------:R-:W-:Y:S01]  /*1490*/  IMAD.HI.U32 R9, R6.reuse, R82, RZ ;  /* 0x0000005206097227 */ /* 0x040fe200078e00ff */
[----:B------:R-:W-:Y:S03]  /*14a0*/  STL [R1+0xfc4], R89 ;  /* 0x000fc45901007387 */ /* 0x000fe60000100800 */
[----:B------:R-:W-:Y:S02]  /*14b0*/  IMAD.MOV R10, RZ, RZ, -R8 ;  /* 0x000000ffff0a7224 */ /* 0x000fe400078e0a08 */
[----:B------:R-:W-:-:S04]  /*14c0*/  IMAD.HI.U32 R8, R6, R70, RZ ;  /* 0x0000004606087227 */ /* 0x000fc800078e00ff */
[----:B------:R-:W-:Y:S02]  /*14d0*/  IMAD R92, R7, R11, R92 ;  /* 0x0000000b075c7224 */ /* 0x000fe400078e025c */
[----:B------:R-:W-:Y:S02]  /*14e0*/  IMAD.MOV R11, RZ, RZ, -R9 ;  /* 0x000000ffff0b7224 */ /* 0x000fe400078e0a09 */
[----:B------:R-:W-:Y:S02]  /*14f0*/  VIADD R87, R141, 0x1e ;  /* 0x0000001e8d577836 */ /* 0x000fe40000000000 */
[----:B------:R-:W-:Y:S02]  /*1500*/  IMAD R74, R7, R10, R74 ;  /* 0x0000000a074a7224 */ /* 0x000fe400078e024a */
[----:B------:R-:W-:Y:S01]  /*1510*/  IMAD.HI.U32 R9, R6, R78, RZ ;  /* 0x0000004e06097227 */ /* 0x000fe200078e00ff */
[----:B------:R-:W-:Y:S01]  /*1520*/  IABS R72, R87 ;  /* 0x0000005700487213 */ /* 0x000fe20000000000 */
[----:B------:R-:W-:Y:S02]  /*1530*/  STL [R1+0xfc0], R87 ;  /* 0x000fc05701007387 */ /* 0x000fe40000100800 */
[----:B------:R-:W-:-:S02]  /*1540*/  IMAD.MOV R10, RZ, RZ, -R8 ;  /* 0x000000ffff0a7224 */ /* 0x000fc400078e0a08 */
[----:B------:R-:W-:Y:S01]  /*1550*/  VIADD R79, R141, 0x22 ;  /* 0x000000228d4f7836 */ /* 0x000fe20000000000 */
[----:B------:R-:W-:Y:S01]  /*1560*/  STL [R1+0xfbc], R85 ;  /* 0x000fbc5501007387 */ /* 0x000fe20000100800 */
[----:B------:R-:W-:-:S03]  /*1570*/  IMAD.HI.U32 R8, R6, R66, RZ ;  /* 0x0000004206087227 */ /* 0x000fc600078e00ff */
[----:B------:R-:W-:Y:S01]  /*1580*/  IABS R64, R79 ;  /* 0x0000004f00407213 */ /* 0x000fe20000000000 */
[----:B------:R-:W-:Y:S02]  /*1590*/  IMAD.MOV R9, RZ, RZ, -R9 ;  /* 0x000000ffff097224 */ /* 0x000fe400078e0a09 */
[C---:B------:R-:W-:Y:S02]  /*15a0*/  VIADD R83, R141.reuse, 0x20 ;  /* 0x000000208d537836 */ /* 0x040fe40000000000 */
[----:B------:R-:W-:Y:S02]  /*15b0*/  IMAD.MOV R8, RZ, RZ, -R8 ;  /* 0x000000ffff087224 */ /* 0x000fe400078e0a08 */
[----:B------:R-:W-:Y:S01]  /*15c0*/  VIADD R75, R141, 0x24 ;  /* 0x000000248d4b7836 */ /* 0x000fe20000000000 */
[----:B------:R-:W-:Y:S01]  /*15d0*/  IABS R68, R83 ;  /* 0x0000005300447213 */ /* 0x000fe20000000000 */
[----:B------:R-:W-:Y:S01]  /*15e0*/  IMAD R78, R7, R9, R78 ;  /* 0x00000009074e7224 */ /* 0x000fe200078e024e */
[----:B------:R-:W-:Y:S01]  /*15f0*/  STL [R1+0xfb8], R83 ;  /* 0x000fb85301007387 */ /* 0x000fe20000100800 */
[----:B------:R-:W-:Y:S01]  /*1600*/  IMAD.HI.U32 R9, R6, R72, RZ ;  /* 0x0000004806097227 */ /* 0x000fe200078e00ff */
[----:B------:R-:W-:-:S02]  /*1610*/  IABS R60, R75 ;  /* 0x0000004b003c7213 */ /* 0x000fc40000000000 */
[----:B------:R-:W-:Y:S01]  /*1620*/  STL [R1+0xfb4], R81 ;  /* 0x000fb45101007387 */ /* 0x000fe20000100800 */
[----:B------:R-:W-:Y:S02]  /*1630*/  IMAD R66, R7, R8, R66 ;  /* 0x0000000807427224 */ /* 0x000fe400078e0242 */
[----:B------:R-:W-:Y:S01]  /*1640*/  IMAD.HI.U32 R8, R6, R64, RZ ;  /* 0x0000004006087227 */ /* 0x000fe200078e00ff */
[----:B------:R-:W-:Y:S03]  /*1650*/  STL [R1+0xfb0], R79 ;  /* 0x000fb04f01007387 */ /* 0x000fe60000100800 */
[----:B------:R-:W-:Y:S02]  /*1660*/  VIADD R71, R141, 0x26 ;  /* 0x000000268d477836 */ /* 0x000fe40000000000 */
[C---:B------:R-:W-:Y:S02]  /*1670*/  IMAD R82, R7.reuse, R11, R82 ;  /* 0x0000000b07527224 */ /* 0x040fe400078e0252 */
[----:B------:R-:W-:Y:S01]  /*1680*/  IMAD.MOV R11, RZ, RZ, -R9 ;  /* 0x000000ffff0b7224 */ /* 0x000fe200078e0a09 */
[----:B------:R-:W-:Y:S01]  /*1690*/  IABS R56, R71 ;  /* 0x0000004700387213 */ /* 0x000fe20000000000 */
[----:B------:R-:W-:-:S02]  /*16a0*/  IMAD R70, R7, R10, R70 ;  /* 0x0000000a07467224 */ /* 0x000fc400078e0246 */
[----:B------:R-:W-:Y:S02]  /*16b0*/  VIADD R77, R141, 0x23 ;  /* 0x000000238d4d7836 */ /* 0x000fe40000000000 */
[----:B------:R-:W-:-:S03]  /*16c0*/  IMAD.HI.U32 R9, R6, R68, RZ ;  /* 0x0000004406097227 */ /* 0x000fc600078e00ff */
[----:B------:R-:W-:Y:S01]  /*16d0*/  IABS R62, R77 ;  /* 0x0000004d003e7213 */ /* 0x000fe20000000000 */
[----:B------:R-:W-:Y:S01]  /*16e0*/  IMAD.MOV R10, RZ, RZ, -R8 ;  /* 0x000000ffff0a7224 */ /* 0x000fe200078e0a08 */
        /* <DEDUP_REMOVED lines=22> */
[----:B------:R-:W-:-:S03]  /*1850*/  IMAD.HI.U32 R9, R6, R58, RZ ;  /* 0x0000003a06097227 */ /* 0x000fc600078e00ff */
[----:B------:R-:W-:Y:S01]  /*1860*/  IABS R52, R67 ;  /* 0x0000004300347213 */ /* 0x000fe20000000000 */
[----:B------:R-:W-:Y:S01]  /*1870*/  IMAD R56, R7, R8, R56 ;  /* 0x0000000807387224 */ /* 0x000fe200078e0238 */
[----:B------:R-:W-:Y:S01]  /*1880*/  STL [R1+0xf98], R67 ;  /* 0x000f984301007387 */ /* 0x000fe20000100800 */
[----:B------:R-:W-:-:S03]  /*1890*/  IMAD.HI.U32 R8, R6, R54, RZ ;  /* 0x0000003606087227 */ /* 0x000fc600078e00ff */
[----:B------:R-:W-:Y:S01]  /*18a0*/  STL [R1+0xf94], R65 ;  /* 0x000f944101007387 */ /* 0x000fe20000100800 */
[----:B------:R-:W-:Y:S02]  /*18b0*/  VIADD R61, R141, 0x2b ;  /* 0x0000002b8d3d7836 */ /* 0x000fe40000000000 */
[----:B------:R-:W-:Y:S02]  /*18c0*/  IMAD.MOV R9, RZ, RZ, -R9 ;  /* 0x000000ffff097224 */ /* 0x000fe400078e0a09 */
[----:B------:R-:W-:Y:S01]  /*18d0*/  IMAD R60, R7, R10, R60 ;  /* 0x0000000a073c7224 */ /* 0x000fe200078e023c */
[----:B------:R-:W-:Y:S01]  /*18e0*/  IABS R46, R61 ;  /* 0x0000003d002e7213 */ /* 0x000fe20000000000 */
[----:B------:R-:W-:Y:S02]  /*18f0*/  VIADD R63, R141, 0x2a ;  /* 0x0000002a8d3f7836 */ /* 0x000fe40000000000 */
[----:B------:R-:W-:Y:S02]  /*1900*/  IMAD.MOV R10, RZ, RZ, -R8 ;  /* 0x000000ffff0a7224 */ /* 0x000fe400078e0a08 */
[----:B------:R-:W-:Y:S01]  /*1910*/  IMAD.HI.U32 R8, R6, R50, RZ ;  /* 0x0000003206087227 */ /* 0x000fe200078e00ff */
[----:B------:R-:W-:Y:S01]  /*1920*/  IABS R48, R63 ;  /* 0x0000003f00307213 */ /* 0x000fe20000000000 */
[----:B------:R-:W-:Y:S02]  /*1930*/  STL [R1+0xf90], R63 ;  /* 0x000f903f01007387 */ /* 0x000fe40000100800 */
[----:B------:R-:W-:-:S02]  /*1940*/  IMAD R58, R7, R9, R58 ;  /* 0x00000009073a7224 */ /* 0x000fc400078e023a */
[C---:B------:R-:W-:Y:S01]  /*1950*/  IMAD.HI.U32 R9, R6.reuse, R52, RZ ;  /* 0x0000003406097227 */ /* 0x040fe200078e00ff */
[----:B------:R-:W-:Y:S03]  /*1960*/  STL [R1+0xf8c], R61 ;  /* 0x000f8c3d01007387 */ /* 0x000fe60000100800 */
[----:B------:R-:W-:Y:S02]  /*1970*/  IMAD R54, R7, R10, R54 ;  /* 0x0000000a07367224 */ /* 0x000fe400078e0236 */
[----:B------:R-:W-:Y:S02]  /*1980*/  IMAD.MOV R10, RZ, RZ, -R8 ;  /* 0x000000ffff0a7224 */ /* 0x000fe400078e0a08 */
[----:B------:R-:W-:Y:S02]  /*1990*/  VIADD R59, R141, 0x2c ;  /* 0x0000002c8d3b7836 */ /* 0x000fe40000000000 */
[----:B------:R-:W-:-:S03]  /*19a0*/  IMAD.HI.U32 R8, R6, R46, RZ ;  /* 0x0000002e06087227 */ /* 0x000fc600078e00ff */
[----:B------:R-:W-:Y:S01]  /*19b0*/  IABS R44, R59 ;  /* 0x0000003b002c7213 */ /* 0x000fe20000000000 */
[----:B------:R-:W-:Y:S01]  /*19c0*/  IMAD R62, R7, R11, R62 ;  /* 0x0000000b073e7224 */ /* 0x000fe200078e023e */
[----:B------:R-:W-:Y:S01]  /*19d0*/  STL [R1+0xf88], R59 ;  /* 0x000f883b01007387 */ /* 0x000fe20000100800 */
[----:B------:R-:W-:Y:S02]  /*19e0*/  IMAD.MOV R11, RZ, RZ, -R9 ;  /* 0x000000ffff0b7224 */ /* 0x000fe400078e0a09 */
[----:B------:R-:W-:Y:S02]  /*19f0*/  VIADD R57, R141, 0x2d ;  /* 0x0000002d8d397836 */ /* 0x000fe40000000000 */
[----:B------:R-:W-:-:S03]  /*1a00*/  IMAD.HI.U32 R9, R6, R48, RZ ;  /* 0x0000003006097227 */ /* 0x000fc600078e00ff */
[----:B------:R-:W-:Y:S01]  /*1a10*/  IABS R42, R57 ;  /* 0x00000039002a7213 */ /* 0x000fe20000000000 */
[----:B------:R-:W-:Y:S01]  /*1a20*/  IMAD.MOV R8, RZ, RZ, -R8 ;  /* 0x000000ffff087224 */ /* 0x000fe200078e0a08 */
[----:B------:R-:W-:Y:S01]  /*1a30*/  STL [R1+0xf84], R57 ;  /* 0x000f843901007387 */ /* 0x000fe20000100800 */
        /* <DEDUP_REMOVED lines=9> */
[----:B------:R-:W-:Y:S02]  /*1ad0*/  VIADD R51, R141, 0x30 ;  /* 0x000000308d337836 */ /* 0x000fe40000000000 */
[C---:B------:R-:W-:Y:S02]  /*1ae0*/  IMAD R48, R7.reuse, R9, R48 ;  /* 0x0000000907307224 */ /* 0x040fe400078e0230 */
[----:B------:R-:W-:Y:S01]  /*1af0*/  IMAD R50, R7, R10, R50 ;  /* 0x0000000a07327224 */ /* 0x000fe200078e0232 */
[----:B------:R-:W-:Y:S01]  /*1b00*/  IABS R36, R51 ;  /* 0x0000003300247213 */ /* 0x000fe20000000000 */
[----:B------:R-:W-:Y:S01]  /*1b10*/  IMAD.HI.U32 R9, R6, R42, RZ ;  /* 0x0000002a06097227 */ /* 0x000fe200078e00ff */
[----:B------:R-:W-:Y:S03]  /*1b20*/  STL [R1+0xf78], R51 ;  /* 0x000f783301007387 */ /* 0x000fe60000100800 */
[----:B------:R-:W-:-:S02]  /*1b30*/  IMAD.MOV R10, RZ, RZ, -R8 ;  /* 0x000000ffff0a7224 */ /* 0x000fc400078e0a08 */
[----:B------:R-:W-:-:S04]  /*1b40*/  IMAD.HI.U32 R8, R6, R40, RZ ;  /* 0x0000002806087227 */ /* 0x000fc800078e00ff */
[----:B------:R-:W-:Y:S02]  /*1b50*/  IMAD R52, R7, R11, R52 ;  /* 0x0000000b07347224 */ /* 0x000fe400078e0234 */
[----:B------:R-:W-:Y:S02]  /*1b60*/  IMAD.MOV R11, RZ, RZ, -R9 ;  /* 0x000000ffff0b7224 */ /* 0x000fe400078e0a09 */
[----:B------:R-:W-:Y:S02]  /*1b70*/  VIADD R47, R141, 0x32 ;  /* 0x000000328d2f7836 */ /* 0x000fe40000000000 */
[----:B------:R-:W-:Y:S02]  /*1b80*/  IMAD R44, R7, R10, R44 ;  /* 0x0000000a072c7224 */ /* 0x000fe400078e022c */
[----:B------:R-:W-:Y:S01]  /*1b90*/  IMAD.HI.U32 R9, R6, R38, RZ ;  /* 0x0000002606097227 */ /* 0x000fe200078e00ff */
[----:B------:R-:W-:-:S03]  /*1ba0*/  IABS R32, R47 ;  /* 0x0000002f00207213 */ /* 0x000fc60000000000 */
        /* <DEDUP_REMOVED lines=11> */
[C---:B------:R-:W-:Y:S02]  /*1c60*/  IMAD R38, R7.reuse, R9, R38 ;  /* 0x0000000907267224 */ /* 0x040fe400078e0226 */
[----:B------:R-:W-:Y:S01]  /*1c70*/  IMAD.HI.U32 R9, R6, R32, RZ ;  /* 0x0000002006097227 */ /* 0x000fe200078e00ff */
[----:B------:R-:W-:Y:S01]  /*1c80*/  IABS R30, R45 ;  /* 0x0000002d001e7213 */ /* 0x000fe20000000000 */
[----:B------:R-:W-:Y:S02]  /*1c90*/  STL [R1+0xf6c], R45 ;  /* 0x000f6c2d01007387 */ /* 0x000fe40000100800 */
[----:B------:R-:W-:-:S02]  /*1ca0*/  IMAD R36, R7, R8, R36 ;  /* 0x0000000807247224 */ /* 0x000fc400078e0224 */
[----:B------:R-:W-:Y:S01]  /*1cb0*/  IMAD.HI.U32 R8, R6, R34, RZ ;  /* 0x0000002206087227 */ /* 0x000fe200078e00ff */
[----:B------:R-:W-:Y:S03]  /*1cc0*/  STL [R1+0xf68], R43 ;  /* 0x000f682b01007387 */ /* 0x000fe60000100800 */
[----:B------:R-:W-:Y:S02]  /*1cd0*/  VIADD R41, R141, 0x35 ;  /* 0x000000358d297836 */ /* 0x000fe40000000000 */
[----:B------:R-:W-:Y:S02]  /*1ce0*/  IMAD R42, R7, R11, R42 ;  /* 0x0000000b072a7224 */ /* 0x000fe400078e022a */
[----:B------:R-:W-:Y:S01]  /*1cf0*/  IMAD.MOV R11, RZ, RZ, -R9 ;  /* 0x000000ffff0b7224 */ /* 0x000fe200078e0a09 */
[----:B------:R-:W-:Y:S01]  /*1d00*/  IABS R26, R41 ;  /* 0x00000029001a7213 */ /* 0x000fe20000000000 */
[----:B------:R-:W-:Y:S01]  /*1d10*/  VIADD R37, R141, 0x37 ;  /* 0x000000378d257836 */ /* 0x000fe20000000000 */
[----:B------:R-:W-:Y:S01]  /*1d20*/  STL [R1+0xf64], R41 ;  /* 0x000f642901007387 */ /* 0x000fe20000100800 */
[----:B------:R-:W-:-:S02]  /*1d30*/  IMAD R40, R7, R10, R40 ;  /* 0x0000000a07287224 */ /* 0x000fc400078e0228 */
[----:B------:R-:W-:Y:S01]  /*1d40*/  IMAD.HI.U32 R9, R6, R28, RZ ;  /* 0x0000001c06097227 */ /* 0x000fe200078e00ff */
[----:B------:R-:W-:-:S03]  /*1d50*/  IABS R22, R37 ;  /* 0x0000002500167213 */ /* 0x000fc60000000000 */
[----:B------:R-:W-:Y:S02]  /*1d60*/  IMAD.MOV R10, RZ, RZ, -R8 ;  /* 0x000000ffff0a7224 */ /* 0x000fe400078e0a08 */
[----:B------:R-:W-:-:S04]  /*1d70*/  IMAD.HI.U32 R8, R6, R30, RZ ;  /* 0x0000001e06087227 */ /* 0x000fc800078e00ff */
        /* <DEDUP_REMOVED lines=17> */
[----:B------:R-:W-:Y:S01]  /*1e90*/  IMAD.MOV R11, RZ, RZ, -R9 ;  /* 0x000000ffff0b7224 */ /* 0x000fe200078e0a09 */
[----:B------:R-:W-:Y:S01]  /*1ea0*/  STL [R1+0xf58], R35 ;  /* 0x000f582301007387 */ /* 0x000fe20000100800 */
[----:B------:R-:W-:-:S02]  /*1eb0*/  VIADD R23, R141, 0x3f ;  /* 0x0000003f8d177836 */ /* 0x000fc40000000000 */
[C---:B------:R-:W-:Y:S01]  /*1ec0*/  IMAD.HI.U32 R9, R6.reuse, R18, RZ ;  /* 0x0000001206097227 */ /* 0x040fe200078e00ff */
[----:B------:R-:W-:Y:S02]  /*1ed0*/  STL [R1+0xf54], R33 ;  /* 0x000f542101007387 */ /* 0x000fe40000100800 */
[----:B------:R-:W-:Y:S01]  /*1ee0*/  IABS R13, R23 ;  /* 0x00000017000d7213 */ /* 0x000fe20000000000 */
[----:B------:R-:W-:Y:S02]  /*1ef0*/  IMAD R26, R7, R8, R26 ;  /* 0x00000008071a7224 */ /* 0x000fe400078e021a */
[----:B------:R-:W-:-:S04]  /*1f00*/  IMAD.HI.U32 R8, R6, R24, RZ ;  /* 0x0000001806087227 */ /* 0x000fc800078e00ff */
[----:B------:R-:W-:Y:S02]  /*1f10*/  VIADD R27, R141, 0x3c ;  /* 0x0000003c8d1b7836 */ /* 0x000fe40000000000 */
[----:B------:R-:W-:Y:S01]  /*1f20*/  IMAD R4, R17, R4, R14 ;  /* 0x0000000411047224 */ /* 0x000fe200078e020e */
[----:B------:R-:W-:Y:S01]  /*1f30*/  SHF.R.U32.HI R17, RZ, 0x5, R142 ;  /* 0x00000005ff117819 */ /* 0x000fe2000001168e */
[----:B------:R-:W-:Y:S01]  /*1f40*/  IMAD.MOV R9, RZ, RZ, -R9 ;  /* 0x000000ffff097224 */ /* 0x000fe200078e0a09 */
[----:B------:R-:W-:Y:S01]  /*1f50*/  IABS R14, R27 ;  /* 0x0000001b000e7213 */ /* 0x000fe20000000000 */
[----:B------:R-:W-:Y:S02]  /*1f60*/  IMAD R30, R7, R10, R30 ;  /* 0x0000000a071e7224 */ /* 0x000fe400078e021e */
[----:B------:R-:W-:Y:S02]  /*1f70*/  IMAD.MOV R10, RZ, RZ, -R8 ;  /* 0x000000ffff0a7224 */ /* 0x000fe400078e0a08 */
[----:B------:R-:W-:-:S02]  /*1f80*/  IMAD.IADD R4, R12, 0x1, R4 ;  /* 0x000000010c047824 */ /* 0x000fc400078e0204 */
[----:B------:R-:W-:-:S04]  /*1f90*/  IMAD.HI.U32 R8, R6, R20, RZ ;  /* 0x0000001406087227 */ /* 0x000fc800078e00ff */
[----:B------:R-:W-:Y:S02]  /*1fa0*/  IMAD R18, R7, R9, R18 ;  /* 0x0000000907127224 */ /* 0x000fe400078e0212 */
[----:B------:R-:W-:-:S04]  /*1fb0*/  IMAD.HI.U32 R9, R6, R13, RZ ;  /* 0x0000000d06097227 */ /* 0x000fc800078e00ff */
[----:B------:R-:W-:Y:S02]  /*1fc0*/  IMAD R24, R7, R10, R24 ;  /* 0x0000000a07187224 */ /* 0x000fe400078e0218 */
[----:B------:R-:W-:Y:S02]  /*1fd0*/  IMAD.MOV R10, RZ, RZ, -R8 ;  /* 0x000000ffff0a7224 */ /* 0x000fe400078e0a08 */
[----:B------:R-:W-:Y:S02]  /*1fe0*/  IMAD R19, R4, 0x80, R158 ;  /* 0x0000008004137824 */ /* 0x000fe400078e029e */
[----:B------:R-:W-:-:S03]  /*1ff0*/  IMAD.HI.U32 R4, R6, R14, RZ ;  /* 0x0000000e06047227 */ /* 0x000fc600078e00ff */
[----:B------:R-:W-:Y:S01]  /*2000*/  IABS R15, R19 ;  /* 0x00000013000f7213 */ /* 0x000fe20000000000 */
[----:B------:R-:W-:Y:S02]  /*2010*/  IMAD.MOV R134, RZ, RZ, -R9 ;  /* 0x000000ffff867224 */ /* 0x000fe400078e0a09 */
[C---:B------:R-:W-:Y:S02]  /*2020*/  IMAD R20, R7.reuse, R10, R20 ;  /* 0x0000000a07147224 */ /* 0x040fe400078e0214 */
[----:B------:R-:W-:Y:S02]  /*2030*/  IMAD.MOV R10, RZ, RZ, -R4 ;  /* 0x000000ffff0a7224 */ /* 0x000fe400078e0a04 */
[C---:B------:R-:W-:Y:S02]  /*2040*/  IMAD R4, R7.reuse, R134, R13 ;  /* 0x0000008607047224 */ /* 0x040fe400078e020d */
[----:B------:R-:W-:Y:S02]  /*2050*/  IMAD.MOV.U32 R9, RZ, RZ, R15 ;  /* 0x000000ffff097224 */ /* 0x000fe400078e000f */
[----:B------:R-:W-:Y:S01]  /*2060*/  @!P4 IMAD.IADD R130, R130, 0x1, -R7 ;  /* 0x000000018282c824 */ /* 0x000fe200078e0a07 */
[C---:B------:R-:W-:Y:S01]  /*2070*/  ISETP.GT.U32.AND P1, PT, R7.reuse, R4, PT ;  /* 0x000000040700720c */ /* 0x040fe20003f24070 */
[----:B------:R-:W-:Y:S01]  /*2080*/  IMAD.HI.U32 R0, R0, R9, RZ ;  /* 0x0000000900007227 */ /* 0x000fe200078e00ff */
[----:B------:R-:W-:-:S03]  /*2090*/  ISETP.GT.U32.AND P4, PT, R7, R116, PT ;  /* 0x000000740700720c */ /* 0x000fc60003f84070 */
[--C-:B------:R-:W-:Y:S01]  /*20a0*/  @!P3 IMAD.IADD R126, R126, 0x1, -R7.reuse ;  /* 0x000000017e7eb824 */ /* 0x100fe200078e0a07 */
[C---:B------:R-:W-:Y:S01]  /*20b0*/  ISETP.GT.U32.AND P3, PT, R7.reuse, R112, PT ;  /* 0x000000700700720c */ /* 0x040fe20003f64070 */
[----:B------:R-:W-:Y:S02]  /*20c0*/  IMAD.MOV R0, RZ, RZ, -R0 ;  /* 0x000000ffff007224 */ /* 0x000fe400078e0a00 */
[----:B------:R-:W-:Y:S01]  /*20d0*/  @!P5 IMAD.IADD R128, R128, 0x1, -R7 ;  /* 0x000000018080d824 */ /* 0x000fe200078e0a07 */
[----:B------:R-:W-:Y:S01]  /*20e0*/  ISETP.GT.U32.AND P5, PT, R7, R114, PT ;  /* 0x000000720700720c */ /* 0x000fe20003fa4070 */
[----:B------:R-:W-:Y:S02]  /*20f0*/  IMAD R0, R5, R0, R9 ;  /* 0x0000000005007224 */ /* 0x000fe400078e0209 */
[--C-:B------:R-:W-:Y:S01]  /*2100*/  @!P1 IMAD.IADD R4, R4, 0x1, -R7.reuse ;  /* 0x0000000104049824 */ /* 0x100fe200078e0a07 */
[----:B------:R-:W-:Y:S01]  /*2110*/  ISETP.GT.U32.AND P1, PT, R7, R120, PT ;  /* 0x000000780700720c */ /* 0x000fe20003f24070 */
[--C-:B------:R-:W-:Y:S01]  /*2120*/  @!P6 IMAD.IADD R124, R124, 0x1, -R7.reuse ;  /* 0x000000017c7ce824 */ /* 0x100fe200078e0a07 */
[----:B------:R-:W0:Y:S01]  /*2130*/  LDS R9, [UR6] ;  /* 0x00000006ff097984 */ /* 0x000e220008000800 */
[--C-:B------:R-:W-:Y:S01]  /*2140*/  @!P0 IMAD.IADD R122, R122, 0x1, -R7.reuse ;  /* 0x000000017a7a8824 */ /* 0x100fe200078e0a07 */
[----:B------:R-:W-:Y:S01]  /*2150*/  ISETP.GT.U32.AND P0, PT, R5, R0, PT ;  /* 0x000000000500720c */ /* 0x000fe20003f04070 */
[--C-:B------:R-:W-:Y:S01]  /*2160*/  @!P4 IMAD.IADD R116, R116, 0x1, -R7.reuse ;  /* 0x000000017474c824 */ /* 0x100fe200078e0a07 */
[C---:B------:R-:W-:Y:S01]  /*2170*/  ISETP.GT.U32.AND P4, PT, R7.reuse, R128, PT ;  /* 0x000000800700720c */ /* 0x040fe20003f84070 */
[--C-:B------:R-:W-:Y:S01]  /*2180*/  @!P3 IMAD.IADD R112, R112, 0x1, -R7.reuse ;  /* 0x000000017070b824 */ /* 0x100fe200078e0a07 */
[C---:B------:R-:W-:Y:S01]  /*2190*/  ISETP.GT.U32.AND P3, PT, R7.reuse, R124, PT ;  /* 0x0000007c0700720c */ /* 0x040fe20003f64070 */
[--C-:B------:R-:W-:Y:S01]  /*21a0*/  @!P5 IMAD.IADD R114, R114, 0x1, -R7.reuse ;  /* 0x000000017272d824 */ /* 0x100fe200078e0a07 */
[C---:B------:R-:W-:Y:S01]  /*21b0*/  ISETP.GT.U32.AND P5, PT, R7.reuse, R126, PT ;  /* 0x0000007e0700720c */ /* 0x040fe20003fa4070 */
[--C-:B------:R-:W-:Y:S01]  /*21c0*/  @!P2 IMAD.IADD R132, R132, 0x1, -R7.reuse ;  /* 0x000000018484a824 */ /* 0x100fe200078e0a07 */
[C---:B------:R-:W-:Y:S01]  /*21d0*/  ISETP.GT.U32.AND P2, PT, R7.reuse, R118, PT ;  /* 0x000000760700720c */ /* 0x040fe20003f44070 */
[----:B------:R-:W-:Y:S01]  /*21e0*/  @!P1 IMAD.IADD R120, R120, 0x1, -R7 ;  /* 0x0000000178789824 */ /* 0x000fe200078e0a07 */
[----:B------:R-:W-:Y:S01]  /*21f0*/  ISETP.GT.U32.AND P1, PT, R7, R4, PT ;  /* 0x000000040700720c */ /* 0x000fe20003f24070 */
[----:B------:R-:W-:Y:S01]  /*2200*/  VIADD R31, R141, 0x3a ;  /* 0x0000003a8d1f7836 */ /* 0x000fe20000000000 */
[C---:B------:R-:W-:Y:S01]  /*2210*/  ISETP.GT.U32.AND P6, PT, R7.reuse, R132, PT ;  /* 0x000000840700720c */ /* 0x040fe20003fc4070 */
[----:B------:R-:W-:Y:S01]  /*2220*/  @!P0 IMAD.IADD R0, R0, 0x1, -R5 ;  /* 0x0000000100008824 */ /* 0x000fe200078e0a05 */
[C---:B------:R-:W-:Y:S01]  /*2230*/  ISETP.GT.U32.AND P0, PT, R7.reuse, R122, PT ;  /* 0x0000007a0700720c */ /* 0x040fe20003f04070 */
        /* <DEDUP_REMOVED lines=51> */
[----:B------:R-:W-:Y:S01]  /*2570*/  IABS R16, R31 ;  /* 0x0000001f00107213 */ /* 0x000fe20000000000 */
        /* <DEDUP_REMOVED lines=12> */
[----:B------:R-:W-:Y:S01]  /*2640*/  IMAD.HI.U32 R8, R6, R16, RZ ;  /* 0x0000001006087227 */ /* 0x000fe200078e00ff */
[----:B------:R-:W-:Y:S01]  /*2650*/  ISETP.GT.U32.AND P1, PT, R7, R104, PT ;  /* 0x000000680700720c */ /* 0x000fe20003f24070 */
[----:B------:R-:W-:Y:S01]  /*2660*/  STL [R1+0xf50], R31 ;  /* 0x000f501f01007387 */ /* 0x000fe20000100800 */
[----:B0-----:R-:W-:Y:S01]  /*2670*/  R2UR UR5, R9 ;  /* 0x00000000090572ca */ /* 0x001fe200000e0000 */
        /* <DEDUP_REMOVED lines=24> */
[----:B------:R-:W-:-:S02]  /*2800*/  IMAD.MOV R8, RZ, RZ, -R8 ;  /* 0x000000ffff087224 */ /* 0x000fc400078e0a08 */
[--C-:B------:R-:W-:Y:S01]  /*2810*/  @!P2 IMAD.IADD R90, R90, 0x1, -R7.reuse ;  /* 0x000000015a5aa824 */ /* 0x100fe200078e0a07 */
[C---:B------:R-:W-:Y:S01]  /*2820*/  ISETP.GT.U32.AND P2, PT, R7.reuse, R76, PT ;  /* 0x0000004c0700720c */ /* 0x040fe20003f44070 */
[C---:B------:R-:W-:Y:S02]  /*2830*/  IMAD R16, R7.reuse, R8, R16 ;  /* 0x0000000807107224 */ /* 0x040fe400078e0210 */
[--C-:B------:R-:W-:Y:S01]  /*2840*/  @!P4 IMAD.IADD R60, R60, 0x1, -R7.reuse ;  /* 0x000000013c3cc824 */ /* 0x100fe200078e0a07 */
[C---:B------:R-:W-:Y:S01]  /*2850*/  ISETP.GT.U32.AND P4, PT, R7.reuse, R72, PT ;  /* 0x000000480700720c */ /* 0x040fe20003f84070 */
[--C-:B------:R-:W-:Y:S02]  /*2860*/  @!P3 IMAD.IADD R80, R80, 0x1, -R7.reuse ;  /* 0x000000015050b824 */ /* 0x100fe400078e0a07 */
        /* <DEDUP_REMOVED lines=12> */
[----:B------:R-:W-:-:S02]  /*2930*/  VIADD R29, R141, 0x3b ;  /* 0x0000003b8d1d7836 */ /* 0x000fc40000000000 */
        /* <DEDUP_REMOVED lines=11> */
[----:B------:R-:W-:Y:S01]  /*29f0*/  ISETP.GT.U32.AND P4, PT, R7, R44, PT ;  /* 0x0000002c0700720c */ /* 0x000fe20003f84070 */
[----:B------:R-:W-:Y:S01]  /*2a00*/  VIADD R25, R141, 0x3d ;  /* 0x0000003d8d197836 */ /* 0x000fe20000000000 */
        /* <DEDUP_REMOVED lines=42> */
[C---:B------:R-:W-:Y:S01]  /*2cb0*/  ISETP.GT.U32.AND P6, PT, R7.reuse, R52, PT ;  /* 0x000000340700720c */ /* 0x040fe20003fc4070 */
[----:B------:R-:W-:Y:S02]  /*2cc0*/  STL [R1+0xf4c], R29 ;  /* 0x000f4c1d01007387 */ /* 0x000fe40000100800 */
        /* <DEDUP_REMOVED lines=9> */
[----:B------:R-:W-:Y:S01]  /*2d60*/  STL [R1+0xf3c], R23 ;  /* 0x000f3c1701007387 */ /* 0x000fe20000100800 */
[C---:B------:R-:W-:Y:S01]  /*2d70*/  IMAD R22, R7.reuse, R11, R22 ;  /* 0x0000000b07167224 */ /* 0x040fe200078e0216 */
[----:B------:R-:W-:Y:S01]  /*2d80*/  IABS R11, R25 ;  /* 0x00000019000b7213 */ /* 0x000fe20000000000 */
[----:B------:R-:W-:Y:S01]  /*2d90*/  IMAD.MOV R8, RZ, RZ, -R8 ;  /* 0x000000ffff087224 */ /* 0x000fe200078e0a08 */
[----:B------:R-:W-:Y:S01]  /*2da0*/  STL [R1+0xf48], R27 ;  /* 0x000f481b01007387 */ /* 0x000fe20000100800 */
[--C-:B------:R-:W-:Y:S01]  /*2db0*/  @!P3 IMAD.IADD R16, R16, 0x1, -R7.reuse ;  /* 0x000000011010b824 */ /* 0x100fe200078e0a07 */
[C---:B------:R-:W-:Y:S01]  /*2dc0*/  ISETP.GT.U32.AND P3, PT, R7.reuse, R28, PT ;  /* 0x0000001c0700720c */ /* 0x040fe20003f64070 */
[--C-:B------:R-:W-:Y:S01]  /*2dd0*/  @!P1 IMAD.IADD R36, R36, 0x1, -R7.reuse ;  /* 0x0000000124249824 */ /* 0x100fe200078e0a07 */
[C---:B------:R-:W-:Y:S01]  /*2de0*/  ISETP.GT.U32.AND P1, PT, R7.reuse, R48, PT ;  /* 0x000000300700720c */ /* 0x040fe20003f24070 */
[--C-:B------:R-:W-:Y:S01]  /*2df0*/  @!P2 IMAD.IADD R46, R46, 0x1, -R7.reuse ;  /* 0x000000012e2ea824 */ /* 0x100fe200078e0a07 */
[C---:B------:R-:W-:Y:S01]  /*2e00*/  ISETP.GT.U32.AND P2, PT, R7.reuse, R32, PT ;  /* 0x000000200700720c */ /* 0x040fe20003f44070 */
[----:B------:R-:W-:Y:S01]  /*2e10*/  @!P0 IMAD.IADD R50, R50, 0x1, -R7 ;  /* 0x0000000132328824 */ /* 0x000fe200078e0a07 */
[C---:B------:R-:W-:Y:S01]  /*2e20*/  ISETP.GT.U32.AND P0, PT, R7.reuse, R38, PT ;  /* 0x000000260700720c */ /* 0x040fe20003f04070 */
[----:B------:R-:W-:Y:S01]  /*2e30*/  IMAD R12, R7, R8, R12 ;  /* 0x00000008070c7224 */ /* 0x000fe200078e020c */
[----:B------:R-:W-:Y:S01]  /*2e40*/  STL [R1+0xf44], R25 ;  /* 0x000f441901007387 */ /* 0x000fe20000100800 */
[----:B------:R-:W-:-:S02]  /*2e50*/  VIADD R21, R141, 0x3e ;  /* 0x0000003e8d157836 */ /* 0x000fc40000000000 */
[----:B------:R-:W-:Y:S01]  /*2e60*/  IMAD.HI.U32 R8, R6, R11, RZ ;  /* 0x0000000b06087227 */ /* 0x000fe200078e00ff */
[C---:B------:R-:W-:Y:S01]  /*2e70*/  ISETP.GT.U32.AND P4, PT, R7.reuse, R12, PT ;  /* 0x0000000c0700720c */ /* 0x040fe20003f84070 */
[----:B------:R-:W-:Y:S01]  /*2e80*/  STL [R1+0xf2c], R19 ;  /* 0x000f2c1301007387 */ /* 0x000fe20000100800 */
[----:B------:R-:W-:Y:S01]  /*2e90*/  IABS R13, R21 ;  /* 0x00000015000d7213 */ /* 0x000fe20000000000 */
        /* <DEDUP_REMOVED lines=8> */
[----:B------:R-:W-:Y:S01]  /*2f20*/  IMAD.MOV R8, RZ, RZ, -R8 ;  /* 0x000000ffff087224 */ /* 0x000fe200078e0a08 */
[----:B------:R-:W-:Y:S01]  /*2f30*/  STL [R1+0xf40], R21 ;  /* 0x000f401501007387 */ /* 0x000fe20000100800 */
[----:B------:R-:W-:-:S02]  /*2f40*/  IMAD R14, R7, R10, R14 ;  /* 0x0000000a070e7224 */ /* 0x000fc400078e020e */
[--C-:B------:R-:W-:Y:S01]  /*2f50*/  @!P2 IMAD.IADD R32, R32, 0x1, -R7.reuse ;  /* 0x000000012020a824 */ /* 0x100fe200078e0a07 */
[----:B------:R-:W-:Y:S01]  /*2f60*/  ISETP.GT.U32.AND P2, PT, R7, R18, PT ;  /* 0x000000120700720c */ /* 0x000fe20003f44070 */
[----:B------:R-:W-:Y:S01]  /*2f70*/  @!P3 IMAD.IADD R16, R16, 0x1, -R7 ;  /* 0x000000011010b824 */ /* 0x000fe200078e0a07 */
[----:B------:R-:W-:Y:S01]  /*2f80*/  ISETP.GE.AND P3, PT, R137, RZ, PT ;  /* 0x000000ff8900720c */ /* 0x000fe20003f66270 */
[C-C-:B------:R-:W-:Y:S01]  /*2f90*/  IMAD R10, R7.reuse, R8, R11.reuse ;  /* 0x00000008070a7224 */ /* 0x140fe200078e020b */
[----:B------:R-:W-:Y:S01]  /*2fa0*/  PRMT R11, RZ, 0x7610, R11 ;  /* 0x00007610ff0b7816 */ /* 0x000fe2000000000b */
[----:B------:R-:W-:Y:S01]  /*2fb0*/  @!P1 IMAD.IADD R36, R36, 0x1, -R7 ;  /* 0x0000000124249824 */ /* 0x000fe200078e0a07 */
[----:B------:R-:W-:Y:S01]  /*2fc0*/  ISETP.GT.U32.AND P1, PT, R7, R22, PT ;  /* 0x000000160700720c */ /* 0x000fe20003f24070 */
[----:B------:R-:W-:-:S04]  /*2fd0*/  IMAD.HI.U32 R6, R6, R13, RZ ;  /* 0x0000000d06067227 */ /* 0x000fc800078e00ff */
[--C-:B------:R-:W-:Y:S01]  /*2fe0*/  @!P0 IMAD.IADD R24, R24, 0x1, -R7.reuse ;  /* 0x0000000118188824 */ /* 0x100fe200078e0a07 */
[----:B------:R-:W-:Y:S01]  /*2ff0*/  ISETP.GT.U32.AND P0, PT, R7, R10, PT ;  /* 0x0000000a0700720c */ /* 0x000fe20003f04070 */
[----:B------:R-:W-:Y:S02]  /*3000*/  IMAD.MOV R6, RZ, RZ, -R6 ;  /* 0x000000ffff067224 */ /* 0x000fe400078e0a06 */
[----:B------:R-:W-:Y:S01]  /*3010*/  @!P3 IMAD.MOV R124, RZ, RZ, -R124 ;  /* 0x000000ffff7cb224 */ /* 0x000fe200078e0a7c */
[----:B------:R-:W-:Y:S01]  /*3020*/  ISETP.GE.AND P3, PT, R129, RZ, PT ;  /* 0x000000ff8100720c */ /* 0x000fe20003f66270 */
[----:B------:R-:W-:Y:S01]  /*3030*/  @!P5 IMAD.IADD R26, R26, 0x1, -R7 ;  /* 0x000000011a1ad824 */ /* 0x000fe200078e0a07 */
[C---:B------:R-:W-:Y:S01]  /*3040*/  ISETP.GT.U32.AND P5, PT, R7.reuse, R14, PT ;  /* 0x0000000e0700720c */ /* 0x040fe20003fa4070 */
[C---:B------:R-:W-:Y:S02]  /*3050*/  IMAD R8, R7.reuse, R6, R13 ;  /* 0x0000000607087224 */ /* 0x040fe400078e020d */
[--C-:B------:R-:W-:Y:S01]  /*3060*/  @!P2 IMAD.IADD R18, R18, 0x1, -R7.reuse ;  /* 0x000000011212a824 */ /* 0x100fe200078e0a07 */
[C---:B------:R-:W-:Y:S01]  /*3070*/  ISETP.GT.U32.AND P2, PT, R7.reuse, R30, PT ;  /* 0x0000001e0700720c */ /* 0x040fe20003f44070 */
[--C-:B------:R-:W-:Y:S01]  /*3080*/  @!P1 IMAD.IADD R22, R22, 0x1, -R7.reuse ;  /* 0x0000000116169824 */ /* 0x100fe200078e0a07 */
[----:B------:R-:W-:Y:S01]  /*3090*/  ISETP.GT.U32.AND P1, PT, R7, R8, PT ;  /* 0x000000080700720c */ /* 0x000fe20003f24070 */
[----:B------:R-:W-:-:S02]  /*30a0*/  @!P0 IMAD.IADD R10, R10, 0x1, -R7 ;  /* 0x000000010a0a8824 */ /* 0x000fc400078e0a07 */
[--C-:B------:R-:W-:Y:S01]  /*30b0*/  @!P4 IMAD.IADD R12, R12, 0x1, -R7.reuse ;  /* 0x000000010c0cc824 */ /* 0x100fe200078e0a07 */
[----:B------:R-:W-:Y:S01]  /*30c0*/  ISETP.GT.U32.AND P0, PT, R7, R22, PT ;  /* 0x000000160700720c */ /* 0x000fe20003f04070 */
[----:B------:R-:W-:Y:S01]  /*30d0*/  @!P3 IMAD.MOV R114, RZ, RZ, -R114 ;  /* 0x000000ffff72b224 */ /* 0x000fe200078e0a72 */
[----:B------:R-:W-:Y:S01]  /*30e0*/  ISETP.GE.AND P3, PT, R119, RZ, PT ;  /* 0x000000ff7700720c */ /* 0x000fe20003f66270 */
[--C-:B------:R-:W-:Y:S01]  /*30f0*/  @!P5 IMAD.IADD R14, R14, 0x1, -R7.reuse ;  /* 0x000000010e0ed824 */ /* 0x100fe200078e0a07 */
[C---:B------:R-:W-:Y:S01]  /*3100*/  ISETP.GT.U32.AND P4, PT, R7.reuse, R26, PT ;  /* 0x0000001a0700720c */ /* 0x040fe20003f84070 */
[--C-:B------:R-:W-:Y:S01]  /*3110*/  @!P6 IMAD.IADD R52, R52, 0x1, -R7.reuse ;  /* 0x000000013434e824 */ /* 0x100fe200078e0a07 */
[C---:B------:R-:W-:Y:S01]  /*3120*/  ISETP.GT.U32.AND P5, PT, R7.reuse, R24, PT ;  /* 0x000000180700720c */ /* 0x040fe20003fa4070 */
[--C-:B------:R-:W-:Y:S01]  /*3130*/  @!P2 IMAD.IADD R30, R30, 0x1, -R7.reuse ;  /* 0x000000011e1ea824 */ /* 0x100fe200078e0a07 */
[C---:B------:R-:W-:Y:S01]  /*3140*/  ISETP.GT.U32.AND P2, PT, R7.reuse, R18, PT ;  /* 0x000000120700720c */ /* 0x040fe20003f44070 */
[----:B------:R-:W-:Y:S01]  /*3150*/  @!P1 IMAD.IADD R8, R8, 0x1, -R7 ;  /* 0x0000000108089824 */ /* 0x000fe200078e0a07 */
[----:B------:R-:W-:Y:S01]  /*3160*/  BAR.SYNC.DEFER_BLOCKING 0x0 ;  /* 0x0000000000007b1d */ /* 0x000fe20000010000 */
[----:B------:R-:W-:Y:S01]  /*3170*/  ISETP.GT.U32.AND P6, PT, R7, R34, PT ;  /* 0x000000220700720c */ /* 0x000fe20003fc4070 */
[----:B------:R-:W-:-:S02]  /*3180*/  IMAD.SHL.U32 R6, R17, 0x200000, RZ ;  /* 0x0020000011067824 */ /* 0x000fc400078e00ff */
[--C-:B------:R-:W-:Y:S01]  /*3190*/  @!P0 IMAD.IADD R22, R22, 0x1, -R7.reuse ;  /* 0x0000000116168824 */ /* 0x100fe200078e0a07 */
[----:B------:R-:W-:Y:S01]  /*31a0*/  ISETP.GT.U32.AND P0, PT, R7, R8, PT ;  /* 0x000000080700720c */ /* 0x000fe20003f04070 */
[----:B------:R-:W-:Y:S01]  /*31b0*/  @!P3 IMAD.MOV R104, RZ, RZ, -R104 ;  /* 0x000000ffff68b224 */ /* 0x000fe200078e0a68 */
[----:B------:R-:W-:Y:S01]  /*31c0*/  ISETP.GE.AND P3, PT, R109, RZ, PT ;  /* 0x000000ff6d00720c */ /* 0x000fe20003f66270 */
[--C-:B------:R-:W-:Y:S01]  /*31d0*/  @!P4 IMAD.IADD R26, R26, 0x1, -R7.reuse ;  /* 0x000000011a1ac824 */ /* 0x100fe200078e0a07 */
[C---:B------:R-:W-:Y:S01]  /*31e0*/  ISETP.GT.U32.AND P4, PT, R7.reuse, R12, PT ;  /* 0x0000000c0700720c */ /* 0x040fe20003f84070 */
[--C-:B------:R-:W-:Y:S01]  /*31f0*/  @!P5 IMAD.IADD R24, R24, 0x1, -R7.reuse ;  /* 0x000000011818d824 */ /* 0x100fe200078e0a07 */
[----:B------:R-:W-:Y:S01]  /*3200*/  ISETP.GT.U32.AND P5, PT, R7, R14, PT ;  /* 0x0000000e0700720c */ /* 0x000fe20003fa4070 */
[--C-:B------:R-:W-:Y:S01]  /*3210*/  @!P2 IMAD.IADD R18, R18, 0x1, -R7.reuse ;  /* 0x000000011212a824 */ /* 0x100fe200078e0a07 */
[----:B------:R-:W-:Y:S01]  /*3220*/  ISETP.GE.AND P2, PT, R141, RZ, PT ;  /* 0x000000ff8d00720c */ /* 0x000fe20003f46270 */
[----:B------:R-:W-:Y:S01]  /*3230*/  @!P6 IMAD.IADD R34, R34, 0x1, -R7 ;  /* 0x000000012222e824 */ /* 0x000fe200078e0a07 */
[----:B------:R-:W-:-:S02]  /*3240*/  ISETP.GT.U32.AND P6, PT, R7, R20, PT ;  /* 0x000000140700720c */ /* 0x000fc40003fc4070 */
[----:B------:R-:W-:Y:S01]  /*3250*/  LOP3.LUT R6, R6, 0x600000, RZ, 0xc0, !PT ;  /* 0x0060000006067812 */ /* 0x000fe200078ec0ff */
[--C-:B------:R-:W-:Y:S01]  /*3260*/  @!P0 IMAD.IADD R8, R8, 0x1, -R7.reuse ;  /* 0x0000000108088824 */ /* 0x100fe200078e0a07 */
[----:B------:R-:W-:Y:S01]  /*3270*/  ISETP.GE.AND P0, PT, R140, RZ, PT ;  /* 0x000000ff8c00720c */ /* 0x000fe20003f06270 */
[----:B------:R-:W-:Y:S01]  /*3280*/  @!P3 IMAD.MOV R94, RZ, RZ, -R94 ;  /* 0x000000ffff5eb224 */ /* 0x000fe200078e0a5e */
[----:B------:R-:W-:Y:S01]  /*3290*/  ISETP.GE.AND P3, PT, R99, RZ, PT ;  /* 0x000000ff6300720c */ /* 0x000fe20003f66270 */
[--C-:B------:R-:W-:Y:S01]  /*32a0*/  @!P4 IMAD.IADD R12, R12, 0x1, -R7.reuse ;  /* 0x000000010c0cc824 */ /* 0x100fe200078e0a07 */
[----:B------:R-:W-:Y:S01]  /*32b0*/  ISETP.GE.AND P4, PT, R138, RZ, PT ;  /* 0x000000ff8a00720c */ /* 0x000fe20003f86270 */
[--C-:B------:R-:W-:Y:S01]  /*32c0*/  @!P5 IMAD.IADD R14, R14, 0x1, -R7.reuse ;  /* 0x000000010e0ed824 */ /* 0x100fe200078e0a07 */
[----:B------:R-:W-:Y:S01]  /*32d0*/  ISETP.GE.AND P5, PT, R139, RZ, PT ;  /* 0x000000ff8b00720c */ /* 0x000fe20003fa6270 */
[----:B------:R-:W-:Y:S01]  /*32e0*/  @!P2 IMAD.MOV R132, RZ, RZ, -R132 ;  /* 0x000000ffff84a224 */ /* 0x000fe200078e0a84 */
[----:B------:R-:W-:Y:S01]  /*32f0*/  ISETP.GE.AND P2, PT, R136, RZ, PT ;  /* 0x000000ff8800720c */ /* 0x000fe20003f46270 */
[----:B------:R-:W-:Y:S01]  /*3300*/  @!P6 IMAD.IADD R20, R20, 0x1, -R7 ;  /* 0x000000011414e824 */ /* 0x000fe200078e0a07 */
[----:B------:R-:W-:-:S02]  /*3310*/  ISETP.GT.U32.AND P6, PT, R7, R32, PT ;  /* 0x000000200700720c */ /* 0x000fc40003fc4070 */
[----:B------:R-:W-:Y:S01]  /*3320*/  R2UR UR9, R6 ;  /* 0x00000000060972ca */ /* 0x000fe200000e0000 */
[----:B------:R-:W-:Y:S01]  /*3330*/  @!P0 IMAD.MOV R130, RZ, RZ, -R130 ;  /* 0x000000ffff828224 */ /* 0x000fe200078e0a82 */
[----:B------:R-:W-:Y:S01]  /*3340*/  ISETP.GE.AND P0, PT, R135, RZ, PT ;  /* 0x000000ff8700720c */ /* 0x000fe20003f06270 */
        /* <DEDUP_REMOVED lines=8> */
[--C-:B------:R-:W-:Y:S01]  /*33d0*/  @!P6 IMAD.IADD R32, R32, 0x1, -R7.reuse ;  /* 0x000000012020e824 */ /* 0x100fe200078e0a07 */
[C---:B------:R-:W-:Y:S01]  /*33e0*/  ISETP.GT.U32.AND P1, PT, R7.reuse, R20, PT ;  /* 0x000000140700720c */ /* 0x040fe20003f24070 */
[----:B------:R-:W0:Y:S01]  /*33f0*/  LDC R6, c[0x0][0x3a0] ;  /* 0x0000e800ff067b82 */ /* 0x000e220000000800 */
[----:B------:R-:W-:Y:S01]  /*3400*/  ISETP.GT.U32.AND P6, PT, R7, R10, PT ;  /* 0x0000000a0700720c */ /* 0x000fe20003fc4070 */
        /* <DEDUP_REMOVED lines=11> */
[----:B------:R-:W-:Y:S01]  /*34c0*/  ISETP.GT.U32.AND P1, PT, R5, R0, PT ;  /* 0x000000000500720c */ /* 0x000fe20003f24070 */
[----:B------:R-:W-:Y:S01]  /*34d0*/  @!P6 IMAD.IADD R10, R10, 0x1, -R7 ;  /* 0x000000010a0ae824 */ /* 0x000fe200078e0a07 */
        /* <DEDUP_REMOVED lines=11> */
[----:B------:R-:W-:Y:S01]  /*3590*/  @!P1 IMAD.IADD R0, R0, 0x1, -R5 ;  /* 0x0000000100009824 */ /* 0x000fe200078e0a05 */
[----:B------:R-:W-:Y:S01]  /*35a0*/  ISETP.NE.AND P1, PT, R2, RZ, PT ;  /* 0x000000ff0200720c */ /* 0x000fe20003f25270 */
[----:B0-----:R-:W-:-:S02]  /*35b0*/  VIADD R5, R6, 0xffffff00 ;  /* 0xffffff0006057836 */ /* 0x001fc40000000000 */
        /* <DEDUP_REMOVED lines=11> */
[----:B------:R-:W-:Y:S01]  /*3670*/  @!P1 LOP3.LUT R0, RZ, R2, RZ, 0x33, !PT ;  /* 0x00000002ff009212 */ /* 0x000fe200078e33ff */
[----:B------:R-:W-:-:S02]  /*3680*/  VIADD R2, R6, 0xffffff01 ;  /* 0xffffff0106027836 */ /* 0x000fc40000000000 */
        /* <DEDUP_REMOVED lines=10> */
[----:B--2---:R-:W-:-:S04]  /*3730*/  IMAD R0, R0, UR8, RZ ;  /* 0x0000000800007c24 */ /* 0x004fc8000f8e02ff */
        /* <DEDUP_REMOVED lines=9> */
[----:B------:R-:W-:-:S05]  /*37d0*/  ISETP.GE.AND P2, PT, R77, RZ, PT ;  /* 0x000000ff4d00720c */ /* 0x000fca0003f46270 */
        /* <DEDUP_REMOVED lines=13> */
[----:B------:R-:W-:Y:S01]  /*38b0*/  ISETP.NE.AND P3, PT, R3, RZ, PT ;  /* 0x000000ff0300720c */ /* 0x000fe20003f65270 */
[----:B------:R-:W-:Y:S01]  /*38c0*/  @!P4 IMAD.MOV R56, RZ, RZ, -R56 ;  /* 0x000000ffff38c224 */ /* 0x000fe200078e0a38 */
[----:B------:R-:W-:Y:S01]  /*38d0*/  LOP3.LUT R3, RZ, R3, RZ, 0x33, !PT ;  /* 0x00000003ff037212 */ /* 0x000fe200078e33ff */
[----:B------:R-:W-:Y:S01]  /*38e0*/  @!P5 IMAD.MOV R58, RZ, RZ, -R58 ;  /* 0x000000ffff3ad224 */ /* 0x000fe200078e0a3a */
[----:B------:R-:W-:Y:S01]  /*38f0*/  ISETP.GE.AND P4, PT, R61, RZ, PT ;  /* 0x000000ff3d00720c */ /* 0x000fe20003f86270 */
[----:B------:R-:W-:Y:S01]  /*3900*/  @!P2 IMAD.MOV R52, RZ, RZ, -R52 ;  /* 0x000000ffff34a224 */ /* 0x000fe200078e0a34 */
[C---:B------:R-:W-:Y:S02]  /*3910*/  SEL R7, R3.reuse, R132, !P3 ;  /* 0x0000008403077207 */ /* 0x040fe40005800000 */
[----:B------:R-:W-:-:S02]  /*3920*/  SEL R13, R3, R130, !P3 ;  /* 0x00000082030d7207 */ /* 0x000fc40005800000 */
[----:B------:R-:W-:Y:S01]  /*3930*/  SEL R9, R3, R128, !P3 ;  /* 0x0000008003097207 */ /* 0x000fe20005800000 */
[----:B------:R0:W-:Y:S01]  /*3940*/  STL [R1+0x1e0], R7 ;  /* 0x0001e00701007387 */ /* 0x0001e20000100800 */
[----:B------:R-:W-:Y:S01]  /*3950*/  ISETP.GE.AND P5, PT, R63, RZ, PT ;  /* 0x000000ff3f00720c */ /* 0x000fe20003fa6270 */
[----:B------:R-:W-:Y:S01]  /*3960*/  @!P0 IMAD.MOV R50, RZ, RZ, -R50 ;  /* 0x000000ffff328224 */ /* 0x000fe200078e0a32 */
[----:B------:R-:W-:Y:S01]  /*3970*/  ISETP.GE.AND P2, PT, R57, RZ, PT ;  /* 0x000000ff3900720c */ /* 0x000fe20003f46270 */
[----:B------:R1:W-:Y:S01]  /*3980*/  STL [R1+0x1e4], R13 ;  /* 0x0001e40d01007387 */ /* 0x0003e20000100800 */
[----:B------:R-:W-:Y:S01]  /*3990*/  ISETP.GE.AND P0, PT, R55, RZ, PT ;  /* 0x000000ff3700720c */ /* 0x000fe20003f06270 */
[----:B------:R-:W-:Y:S01]  /*39a0*/  @!P4 IMAD.MOV R46, RZ, RZ, -R46 ;  /* 0x000000ffff2ec224 */ /* 0x000fe200078e0a2e */
[----:B------:R-:W-:Y:S01]  /*39b0*/  ISETP.GE.AND P4, PT, R51, RZ, PT ;  /* 0x000000ff3300720c */ /* 0x000fe20003f86270 */
[----:B------:R2:W-:Y:S01]  /*39c0*/  STL [R1+0x1e8], R9 ;  /* 0x0001e80901007387 */ /* 0x0005e20000100800 */
[----:B0-----:R-:W-:-:S02]  /*39d0*/  SEL R7, R3, R126, !P3 ;  /* 0x0000007e03077207 */ /* 0x001fc40005800000 */
[----:B-1----:R-:W-:-:S03]  /*39e0*/  SEL R13, R3, R124, !P3 ;  /* 0x0000007c030d7207 */ /* 0x002fc60005800000 */
[----:B------:R0:W-:Y:S01]  /*39f0*/  STL [R1+0x1ec], R7 ;  /* 0x0001ec0701007387 */ /* 0x0001e20000100800 */
[----:B------:R-:W-:Y:S01]  /*3a00*/  @!P5 IMAD.MOV R48, RZ, RZ, -R48 ;  /* 0x000000ffff30d224 */ /* 0x000fe200078e0a30 */
[----:B------:R-:W-:Y:S01]  /*3a10*/  ISETP.GE.AND P5, PT, R53, RZ, PT ;  /* 0x000000ff3500720c */ /* 0x000fe20003fa6270 */
[----:B------:R-:W-:Y:S01]  /*3a20*/  @!P2 IMAD.MOV R42, RZ, RZ, -R42 ;  /* 0x000000ffff2aa224 */ /* 0x000fe200078e0a2a */
[----:B--2---:R-:W-:Y:S01]  /*3a30*/  SEL R9, R3, R122, !P3 ;  /* 0x0000007a03097207 */ /* 0x004fe20005800000 */
[----:B------:R1:W-:Y:S01]  /*3a40*/  STL [R1+0x1f0], R13 ;  /* 0x0001f00d01007387 */ /* 0x0003e20000100800 */
[----:B------:R-:W-:Y:S01]  /*3a50*/  ISETP.GE.AND P2, PT, R47, RZ, PT ;  /* 0x000000ff2f00720c */ /* 0x000fe20003f46270 */
[----:B------:R-:W-:Y:S01]  /*3a60*/  @!P0 IMAD.MOV R40, RZ, RZ, -R40 ;  /* 0x000000ffff288224 */ /* 0x000fe200078e0a28 */
[----:B------:R-:W-:Y:S01]  /*3a70*/  ISETP.GE.AND P0, PT, R45, RZ, PT ;  /* 0x000000ff2d00720c */ /* 0x000fe20003f06270 */
[----:B------:R2:W-:Y:S01]  /*3a80*/  STL [R1+0x1f4], R9 ;  /* 0x0001f40901007387 */ /* 0x0005e20000100800 */
[----:B0-----:R-:W-:Y:S01]  /*3a90*/  SEL R7, R3, R120, !P3 ;  /* 0x0000007803077207 */ /* 0x001fe20005800000 */
[----:B------:R-:W-:Y:S01]  /*3aa0*/  @!P4 IMAD.MOV R36, RZ, RZ, -R36 ;  /* 0x000000ffff24c224 */ /* 0x000fe200078e0a24 */
[----:B------:R-:W-:-:S02]  /*3ab0*/  ISETP.GE.AND P4, PT, R41, RZ, PT ;  /* 0x000000ff2900720c */ /* 0x000fc40003f86270 */
[----:B-1----:R-:W-:Y:S01]  /*3ac0*/  SEL R13, R3, R118, !P3 ;  /* 0x00000076030d7207 */ /* 0x002fe20005800000 */
[----:B------:R0:W-:Y:S01]  /*3ad0*/  STL [R1+0x1f8], R7 ;  /* 0x0001f80701007387 */ /* 0x0001e20000100800 */
[----:B------:R-:W-:Y:S01]  /*3ae0*/  @!P5 IMAD.MOV R38, RZ, RZ, -R38 ;  /* 0x000000ffff26d224 */ /* 0x000fe200078e0a26 */
[----:B------:R-:W-:Y:S02]  /*3af0*/  ISETP.GE.AND P5, PT, R43, RZ, PT ;  /* 0x000000ff2b00720c */ /* 0x000fe40003fa6270 */
        /* <DEDUP_REMOVED lines=29> */
[C---:B--2---:R-:W-:Y:S01]  /*3cd0*/  SEL R9, R3.reuse, R104, !P3 ;  /* 0x0000006803097207 */ /* 0x044fe20005800000 */
[----:B------:R1:W-:Y:S01]  /*3ce0*/  STL [R1+0x214], R13 ;  /* 0x0002140d01007387 */ /* 0x0003e20000100800 */
[----:B------:R-:W-:Y:S01]  /*3cf0*/  @!P0 IMAD.MOV R10, RZ, RZ, -R10 ;  /* 0x000000ffff0a8224 */ /* 0x000fe200078e0a0a */
[----:B------:R-:W-:Y:S02]  /*3d00*/  ISETP.NE.U32.AND P2, PT, R158, RZ, PT ;  /* 0x000000ff9e00720c */ /* 0x000fe40003f45070 */
[----:B------:R2:W-:Y:S01]  /*3d10*/  STL [R1+0x218], R9 ;  /* 0x0002180901007387 */ /* 0x0005e20000100800 */
[----:B0-----:R-:W-:Y:S01]  /*3d20*/  SEL R7, R3, R102, !P3 ;  /* 0x0000006603077207 */ /* 0x001fe20005800000 */
[----:B------:R-:W-:Y:S01]  /*3d30*/  @!P4 IMAD.MOV R8, RZ, RZ, -R8 ;  /* 0x000000ffff08c224 */ /* 0x000fe200078e0a08 */
[----:B------:R-:W-:Y:S01]  /*3d40*/  ISETP.GE.U32.AND P4, PT, R5, 0x7ffffe01, PT ;  /* 0x7ffffe010500780c */ /* 0x000fe20003f86070 */
[----:B------:R-:W-:Y:S01]  /*3d50*/  VIADD R5, R6, 0xffffff02 ;  /* 0xffffff0206057836 */ /* 0x000fe20000000000 */
[----:B-1----:R-:W-:Y:S01]  /*3d60*/  SEL R13, R3, R100, !P3 ;  /* 0x00000064030d7207 */ /* 0x002fe20005800000 */
[----:B------:R0:W-:Y:S01]  /*3d70*/  STL [R1+0x21c], R7 ;  /* 0x00021c0701007387 */ /* 0x0001e20000100800 */
[----:B------:R-:W-:-:S02]  /*3d80*/  @!P5 IMAD.MOV R4, RZ, RZ, -R4 ;  /* 0x000000ffff04d224 */ /* 0x000fc400078e0a04 */
[----:B------:R-:W-:Y:S02]  /*3d90*/  ISETP.GE.U32.AND P6, PT, R5, 0x7ffffe03, PT ;  /* 0x7ffffe030500780c */ /* 0x000fe40003fc6070 */
[C---:B--2---:R-:W-:Y:S01]  /*3da0*/  SEL R9, R3.reuse, R98, !P3 ;  /* 0x0000006203097207 */ /* 0x044fe20005800000 */
[----:B------:R1:W-:Y:S04]  /*3db0*/  STL [R1+0x220], R13 ;  /* 0x0002200d01007387 */ /* 0x0003e80000100800 */
[----:B------:R2:W-:Y:S01]  /*3dc0*/  STL [R1+0x224], R9 ;  /* 0x0002240901007387 */ /* 0x0005e20000100800 */
[C---:B0-----:R-:W-:Y:S02]  /*3dd0*/  SEL R7, R3.reuse, R96, !P3 ;  /* 0x0000006003077207 */ /* 0x041fe40005800000 */
[----:B-1----:R-:W-:-:S03]  /*3de0*/  SEL R13, R3, R94, !P3 ;  /* 0x0000005e030d7207 */ /* 0x002fc60005800000 */
[----:B------:R0:W-:Y:S01]  /*3df0*/  STL [R1+0x228], R7 ;  /* 0x0002280701007387 */ /* 0x0001e20000100800 */
[----:B--2---:R-:W-:-:S03]  /*3e00*/  SEL R9, R3, R92, !P3 ;  /* 0x0000005c03097207 */ /* 0x004fc60005800000 */
        /* <DEDUP_REMOVED lines=78> */
[----:B------:R-:W-:Y:S04]  /*42f0*/  STL [R1+0x2c8], R13 ;  /* 0x0002c80d01007387 */ /* 0x000fe80000100800 */
[----:B------:R1:W-:Y:S01]  /*4300*/  STL [R1+0x2cc], R9 ;  /* 0x0002cc0901007387 */ /* 0x0003e20000100800 */
[----:B0-----:R-:W-:-:S05]  /*4310*/  SEL R7, R3, R14, !P3 ;  /* 0x0000000e03077207 */ /* 0x001fca0005800000 */
[----:B------:R0:W-:Y:S01]  /*4320*/  STL [R1+0x2d0], R7 ;  /* 0x0002d00701007387 */ /* 0x0001e20000100800 */
[C---:B-1----:R-:W-:Y:S02]  /*4330*/  SEL R9, R3.reuse, R10, !P3 ;  /* 0x0000000a03097207 */ /* 0x042fe40005800000 */
[----:B------:R-:W1:Y:S03]  /*4340*/  LDC R10, c[0x0][0x3a8] ;  /* 0x0000ea00ff0a7b82 */ /* 0x000e660000000800 */
[----:B------:R2:W-:Y:S01]  /*4350*/  STL [R1+0x2d4], R9 ;  /* 0x0002d40901007387 */ /* 0x0005e20000100800 */
[C---:B0-----:R-:W-:Y:S02]  /*4360*/  SEL R7, R3.reuse, R8, !P3 ;  /* 0x0000000803077207 */ /* 0x041fe40005800000 */
[----:B------:R-:W-:Y:S02]  /*4370*/  SEL R3, R3, R4, !P3 ;  /* 0x0000000403037207 */ /* 0x000fe40005800000 */
[----:B------:R-:W0:Y:S01]  /*4380*/  LDC R8, c[0x0][0x3a8] ;  /* 0x0000ea00ff087b82 */ /* 0x000e220000000800 */
[----:B------:R-:W-:Y:S01]  /*4390*/  ISETP.GE.U32.AND P3, PT, R2, 0x7ffffe02, PT ;  /* 0x7ffffe020200780c */ /* 0x000fe20003f66070 */
[----:B------:R-:W-:Y:S01]  /*43a0*/  STL [R1+0x2d8], R7 ;  /* 0x0002d80701007387 */ /* 0x000fe20000100800 */
[----:B------:R-:W-:-:S02]  /*43b0*/  VIADD R2, R6, 0xffffff04 ;  /* 0xffffff0406027836 */ /* 0x000fc40000000000 */
[----:B------:R-:W-:Y:S01]  /*43c0*/  VIADD R4, R6, 0xffffff03 ;  /* 0xffffff0306047836 */ /* 0x000fe20000000000 */
[----:B------:R3:W-:Y:S02]  /*43d0*/  STL [R1+0x2dc], R3 ;  /* 0x0002dc0301007387 */ /* 0x0007e40000100800 */
[----:B--2---:R-:W2:Y:S01]  /*43e0*/  LDC R9, c[0x0][0x3a8] ;  /* 0x0000ea00ff097b82 */ /* 0x004ea20000000800 */
[----:B------:R-:W-:Y:S01]  /*43f0*/  ISETP.GE.U32.AND P0, PT, R2, 0x7ffffe05, PT ;  /* 0x7ffffe050200780c */ /* 0x000fe20003f06070 */
[----:B------:R0:W-:Y:S01]  /*4400*/  STL.S16 [R1+0x190], R11 ;  /* 0x0001900b01007387 */ /* 0x0001e20000100600 */
[----:B----4-:R-:W-:Y:S02]  /*4410*/  LEA R2, P5, R0, UR10, 0x1 ;  /* 0x0000000a00027c11 */ /* 0x010fe4000f8a08ff */
[----:B------:R-:W-:Y:S02]  /*4420*/  ISETP.GE.U32.AND P1, PT, R4, 0x7ffffe04, PT ;  /* 0x7ffffe040400780c */ /* 0x000fe40003f26070 */
[----:B------:R-:W-:Y:S01]  /*4430*/  LEA.HI.X.SX32 R0, R0, UR11, 0x1, P5 ;  /* 0x0000000b00007c11 */ /* 0x000fe2000a8f0eff */
[----:B---3--:R-:W3:Y:S08]  /*4440*/  LDC R3, c[0x0][0x3a8] ;  /* 0x0000ea00ff037b82 */ /* 0x008ef00000000800 */
[----:B------:R-:W4:Y:S01]  /*4450*/  LDC R7, c[0x0][0x3a8] ;  /* 0x0000ea00ff077b82 */ /* 0x000f220000000800 */
[----:B------:R-:W-:Y:S05]  /*4460*/  BRA.U UP0, `(.L_x_5) ;  /* 0x0000000100187547 */ /* 0x000fea000b800000 */
[----:B------:R-:W-:Y:S01]  /*4470*/  ELECT P5, URZ, PT ;  /* 0x0000000000ff782f */ /* 0x000fe200038a0000 */
[----:B------:R-:W-:Y:S01]  /*4480*/  IMAD.MOV.U32 R4, RZ, RZ, 0x1 ;  /* 0x00000001ff047424 */ /* 0x000fe200078e00ff */
[----:B------:R-:W-:Y:S01]  /*4490*/  UMOV UR8, 0x40 ;  /* 0x0000004000087882 */ /* 0x000fe20000000000 */
[----:B------:R-:W-:Y:S01]  /*44a0*/  UVIRTCOUNT.DEALLOC.SMPOOL 0x80 ;  /* 0x000000800000784c */ /* 0x000fe20000000000 */
[----:B------:R-:W-:-:S09]  /*44b0*/  ULEA UR8, UR7, UR8, 0x18 ;  /* 0x0000000807087291 */ /* 0x000fd2000f8ec0ff */
[----:B------:R4:W-:Y:S03]  /*44c0*/  @P5 STS.U8 [UR8], R4 ;  /* 0x00000004ff005988 */ /* 0x0009e60008000008 */
.L_x_5:
[----:B------:R-:W-:Y:S01]  /*44d0*/  UIADD3 UR7, UPT, UPT, UR5, UR9, URZ ;  /* 0x0000000905077290 */ /* 0x000fe2000fffe0ff */
[----:B------:R-:W-:Y:S01]  /*44e0*/  IMAD.U32 R13, RZ, RZ, UR4 ;  /* 0x00000004ff0d7e24 */ /* 0x000fe2000f8e00ff */
[----:B------:R-:W-:Y:S01]  /*44f0*/  VOTEU.ALL UP1, P2 ;  /* 0x0000000000ff7886 */ /* 0x000fe20001020000 */
[----:B------:R-:W-:Y:S01]  /*4500*/  UIADD3 UR8, UPT, UPT, UR6, 0x10000, URZ ;  /* 0x0001000006087890 */ /* 0x000fe2000fffe0ff */
[----:B---3--:R-:W-:Y:S01]  /*4510*/  IMAD R5, R3, 0xff, RZ ;  /* 0x000000ff03057824 */ /* 0x008fe200078e02ff */
[----:B------:R-:W-:Y:S01]  /*4520*/  VOTEU.ALL UP2, P2 ;  /* 0x0000000000ff7886 */ /* 0x000fe20001040000 */
[----:B------:R-:W-:Y:S01]  /*4530*/  IMAD R13, R13, 0x1fe, RZ ;  /* 0x000001fe0d0d7824 */ /* 0x000fe200078e02ff */
[----:B------:R-:W-:-:S04]  /*4540*/  @!UP1 UIADD3 UR10, UPT, UPT, -UR42, 0x100000, URZ ;  /* 0x001000002a0a9890 */ /* 0x000fc8000fffe1ff */
[----:B------:R-:W-:Y:S02]  /*4550*/  @!UP1 USHF.L.U32 UR11, UR10, 0xb, URZ ;  /* 0x0000000b0a0b9899 */ /* 0x000fe400080006ff */
[----:B------:R-:W-:Y:S01]  /*4560*/  @!UP1 USHF.L.U32 UR10, UR10, 0x1, URZ ;  /* 0x000000010a0a9899 */ /* 0x000fe200080006ff */
[----:B------:R-:W-:Y:S01]  /*4570*/  IMAD.MOV.U32 R34, RZ, RZ, R11 ;  /* 0x000000ffff227224 */ /* 0x000fe200078e000b */
[----:B------:R-:W-:Y:S01]  /*4580*/  STTM.x64 tmem[UR7], RZ ;  /* 0x000000ff000079ed */ /* 0x000fe20008340007 */
[----:B------:R-:W3:Y:S02]  /*4590*/  FENCE.VIEW.ASYNC.T ;  /* 0x00000000000073c6 */ /* 0x000ee40000000200 */
[----:B---3--:R-:W-:Y:S01]  /*45a0*/  BAR.SYNC.DEFER_BLOCKING 0x0 ;  /* 0x0000000000007b1d */ /* 0x008fe20000010000 */
[----:B----4-:R-:W-:Y:S01]  /*45b0*/  IADD3 R4, P5, PT, R13, R2, RZ ;  /* 0x000000020d047210 */ /* 0x010fe20007fbe0ff */
[----:B01----:R-:W-:Y:S02]  /*45c0*/  IMAD R11, R10, 0x1fc, RZ ;  /* 0x000001fc0a0b7824 */ /* 0x003fe400078e02ff */
[----:B------:R-:W-:Y:S01]  /*45d0*/  IMAD R33, R3, 0xfe, RZ ;  /* 0x000000fe03217824 */ /* 0x000fe200078e02ff */
[----:B------:R-:W-:Y:S01]  /*45e0*/  LEA.HI.X.SX32 R63, R5, R0, 0x1, P5 ;  /* 0x00000000053f7211 */ /* 0x000fe200028f0eff */
[----:B------:R-:W-:Y:S01]  /*45f0*/  VIADD R12, R6, 0xffffff05 ;  /* 0xffffff05060c7836 */ /* 0x000fe20000000000 */
[----:B------:R-:W-:Y:S01]  /*4600*/  IADD3 R62, P5, PT, R11, R2, RZ ;  /* 0x000000020b3e7210 */ /* 0x000fe20007fbe0ff */
[----:B------:R-:W-:Y:S01]  /*4610*/  STL [R1+0x102c], R158 ;  /* 0x00102c9e01007387 */ /* 0x000fe20000100800 */
[----:B------:R-:W-:Y:S01]  /*4620*/  PRMT R53, RZ, 0x7610, R53 ;  /* 0x00007610ff357816 */ /* 0x000fe20000000035 */
[----:B------:R-:W-:Y:S01]  /*4630*/  @!P4 IMAD.MOV.U32 R5, RZ, RZ, R63 ;  /* 0x000000ffff05c224 */ /* 0x000fe200078e003f */
[----:B------:R-:W-:Y:S01]  /*4640*/  PRMT R61, RZ, 0x7610, R61 ;  /* 0x00007610ff3d7816 */ /* 0x000fe2000000003d */
[----:B------:R-:W0:Y:S01]  /*4650*/  LDCU.64 UR40, c[0x0][0x388] ;  /* 0x00007100ff2877ac */ /* 0x000e220008000a00 */
[----:B------:R-:W-:-:S02]  /*4660*/  PRMT R36, RZ, 0x7610, R36 ;  /* 0x00007610ff247816 */ /* 0x000fc40000000024 */
[----:B------:R-:W-:Y:S01]  /*4670*/  PRMT R52, RZ, 0x7610, R52 ;  /* 0x00007610ff347816 */ /* 0x000fe20000000034 */
[----:B------:R-:W1:Y:S01]  /*4680*/  LDCU UR76, c[0x0][0x3b0] ;  /* 0x00007600ff4c77ac */ /* 0x000e620008000800 */
[----:B------:R-:W-:Y:S02]  /*4690*/  PRMT R35, RZ, 0x7610, R35 ;  /* 0x00007610ff237816 */ /* 0x000fe40000000023 */
[----:B------:R-:W-:Y:S01]  /*46a0*/  PRMT R38, RZ, 0x7610, R38 ;  /* 0x00007610ff267816 */ /* 0x000fe20000000026 */
[----:B------:R-:W3:Y:S01]  /*46b0*/  LDCU UR75, c[0x0][0x3b0] ;  /* 0x00007600ff4b77ac */ /* 0x000ee20008000800 */
[----:B------:R-:W4:Y:S02]  /*46c0*/  FENCE.VIEW.ASYNC.S ;  /* 0x00000000000073c6 */ /* 0x000f240000000000 */
[----:B----4-:R4:W2:Y:S02]  /*46d0*/  @!UP2 SYNCS.EXCH.64 URZ, [UR8], UR10 ;  /* 0x0000000a08ffa5b2 */ /* 0x0108a40008000100 */
[----:B--2---:R-:W-:Y:S01]  /*46e0*/  BAR.SYNC.DEFER_BLOCKING 0x0 ;  /* 0x0000000000007b1d */ /* 0x004fe20000010000 */
[----:B------:R-:W-:-:S02]  /*46f0*/  IMAD R13, R7, 0x1fa, RZ ;  /* 0x000001fa070d7824 */ /* 0x000fc400078e02ff */
[----:B------:R-:W-:Y:S01]  /*4700*/  IMAD R11, R3, 0xfd, RZ ;  /* 0x000000fd030b7824 */ /* 0x000fe200078e02ff */
[----:B------:R-:W-:Y:S02]  /*4710*/  PRMT R60, RZ, 0x7610, R60 ;  /* 0x00007610ff3c7816 */ /* 0x000fe4000000003c */
[----:B------:R-:W-:Y:S01]  /*4720*/  PRMT R57, RZ, 0x7610, R57 ;  /* 0x00007610ff397816 */ /* 0x000fe20000000039 */
[----:B------:R-:W2:Y:S01]  /*4730*/  LDCU UR74, c[0x0][0x3b0] ;  /* 0x00007600ff4a77ac */ /* 0x000ea20008000800 */
[----:B------:R-:W-:Y:S01]  /*4740*/  STL [R1+0xd80], R4 ;  /* 0x000d800401007387 */ /* 0x000fe20000100800 */
[----:B------:R-:W-:Y:S01]  /*4750*/  PRMT R10, RZ, 0x7610, R10 ;  /* 0x00007610ff0a7816 */ /* 0x000fe2000000000a */
[----:B----4-:R-:W4:Y:S02]  /*4760*/  LDCU.64 UR10, c[0x0][0x3a8] ;  /* 0x00007500ff0a77ac */ /* 0x010f240008000a00 */
[----:B------:R0:W-:Y:S01]  /*4770*/  STL [R1+0xd7c], R63 ;  /* 0x000d7c3f01007387 */ /* 0x0001e20000100800 */
[----:B------:R-:W1:Y:S01]  /*4780*/  LDC R7, c[0x0][0x3a8] ;  /* 0x0000ea00ff077b82 */ /* 0x000e620000000800 */
[----:B------:R-:W-:Y:S01]  /*4790*/  PRMT R59, RZ, 0x7610, R59 ;  /* 0x00007610ff3b7816 */ /* 0x000fe2000000003b */
[----:B------:R-:W1:Y:S01]  /*47a0*/  LDCU UR73, c[0x0][0x3b0] ;  /* 0x00007600ff4977ac */ /* 0x000e620008000800 */
[----:B------:R-:W-:-:S02]  /*47b0*/  PRMT R58, RZ, 0x7610, R58 ;  /* 0x00007610ff3a7816 */ /* 0x000fc4000000003a */
[----:B------:R-:W-:Y:S01]  /*47c0*/  PRMT R39, RZ, 0x7610, R39 ;  /* 0x00007610ff277816 */ /* 0x000fe20000000027 */
[----:B------:R-:W1:Y:S01]  /*47d0*/  LDCU UR72, c[0x0][0x3b0] ;  /* 0x00007600ff4877ac */ /* 0x000e620008000800 */
[----:B------:R2:W3:Y:S01]  /*47e0*/  @!P4 LDG.E.U16 R34, desc[UR38][R4.64] ;  /* 0x000000260422c981 */ /* 0x0004e2000c1e1500 */
[----:B0-----:R-:W-:Y:S01]  /*47f0*/  LEA.HI.X.SX32 R63, R33, R0, 0x1, P5 ;  /* 0x00000000213f7211 */ /* 0x001fe200028f0eff */
[----:B------:R-:W0:Y:S01]  /*4800*/  LDCU UR71, c[0x0][0x3b0] ;  /* 0x00007600ff4777ac */ /* 0x000e220008000800 */
[----:B------:R-:W-:Y:S02]  /*4810*/  PRMT R41, RZ, 0x7610, R41 ;  /* 0x00007610ff297816 */ /* 0x000fe40000000029 */
[----:B------:R-:W-:Y:S01]  /*4820*/  PRMT R40, RZ, 0x7610, R40 ;  /* 0x00007610ff287816 */ /* 0x000fe20000000028 */
[----:B------:R-:W0:Y:S01]  /*4830*/  LDCU UR70, c[0x0][0x3b0] ;  /* 0x00007600ff4677ac */ /* 0x000e220008000800 */
[----:B--2---:R-:W-:Y:S01]  /*4840*/  @!P3 IMAD.MOV.U32 R4, RZ, RZ, R62 ;  /* 0x000000ffff04b224 */ /* 0x004fe200078e003e */
[----:B------:R-:W-:Y:S01]  /*4850*/  PRMT R56, RZ, 0x7610, R56 ;  /* 0x00007610ff387816 */ /* 0x000fe20000000038 */
[----:B------:R-:W-:Y:S01]  /*4860*/  @!P3 IMAD.MOV.U32 R5, RZ, RZ, R63 ;  /* 0x000000ffff05b224 */ /* 0x000fe200078e003f */
[----:B------:R-:W-:Y:S01]  /*4870*/  PRMT R54, RZ, 0x7610, R54 ;  /* 0x00007610ff367816 */ /* 0x000fe20000000036 */
[----:B------:R-:W2:Y:S03]  /*4880*/  LDCU UR69, c[0x0][0x3b0] ;  /* 0x00007600ff4577ac */ /* 0x000ea60008000800 */
[----:B------:R0:W2:Y:S01]  /*4890*/  @!P3 LDG.E.U16 R10, desc[UR38][R4.64] ;  /* 0x00000026040ab981 */ /* 0x0000a2000c1e1500 */
[----:B------:R-:W-:Y:S01]  /*48a0*/  PRMT R55, RZ, 0x7610, R55 ;  /* 0x00007610ff377816 */ /* 0x000fe20000000037 */
[----:B------:R-:W0:Y:S01]  /*48b0*/  LDCU UR68, c[0x0][0x3b0] ;  /* 0x00007600ff4477ac */ /* 0x000e220008000800 */
[----:B------:R-:W-:-:S02]  /*48c0*/  PRMT R42, RZ, 0x7610, R42 ;  /* 0x00007610ff2a7816 */ /* 0x000fc4000000002a */
[----:B------:R-:W-:Y:S01]  /*48d0*/  PRMT R44, RZ, 0x7610, R44 ;  /* 0x00007610ff2c7816 */ /* 0x000fe2000000002c */
[----:B------:R-:W0:Y:S01]  /*48e0*/  LDCU UR67, c[0x0][0x3b0] ;  /* 0x00007600ff4377ac */ /* 0x000e220008000800 */
[----:B------:R-:W-:Y:S02]  /*48f0*/  PRMT R45, RZ, 0x7610, R45 ;  /* 0x00007610ff2d7816 */ /* 0x000fe4000000002d */
[----:B------:R-:W-:Y:S01]  /*4900*/  PRMT R49, RZ, 0x7610, R49 ;  /* 0x00007610ff317816 */ /* 0x000fe20000000031 */
[----:B------:R-:W0:Y:S01]  /*4910*/  LDCU UR66, c[0x0][0x3b0] ;  /* 0x00007600ff4277ac */ /* 0x000e220008000800 */
[----:B------:R-:W-:Y:S02]  /*4920*/  PRMT R47, RZ, 0x7610, R47 ;  /* 0x00007610ff2f7816 */ /* 0x000fe4000000002f */
        /* <DEDUP_REMOVED lines=146> */
[----:B---3--:R3:W-:Y:S01]  /*5250*/  @!P4 STL [R1+0x190], R34 ;  /* 0x000190220100c387 */ /* 0x0087e20000100800 */
[----:B------:R-:W-:-:S03]  /*5260*/  ISETP.GE.U32.AND P4, PT, R12, 0x7ffffe06, PT ;  /* 0x7ffffe060c00780c */ /* 0x000fc60003f86070 */
[----:B------:R0:W-:Y:S04]  /*5270*/  STL [R1+0xd78], R62 ;  /* 0x000d783e01007387 */ /* 0x0001e80000100800 */
[----:B------:R-:W-:Y:S01]  /*5280*/  STL [R1+0xd74], R63 ;  /* 0x000d743f01007387 */ /* 0x000fe20000100800 */
[----:B---3--:R-:W-:-:S04]  /*5290*/  IADD3 R34, P5, PT, R13, R2, RZ ;  /* 0x000000020d227210 */ /* 0x008fc80007fbe0ff */
[----:B0-----:R-:W-:Y:S01]  /*52a0*/  LEA.HI.X.SX32 R62, R11, R0, 0x1, P5 ;  /* 0x000000000b3e7211 */ /* 0x001fe200028f0eff */
[----:B------:R-:W-:Y:S01]  /*52b0*/  @!P6 IMAD.MOV.U32 R4, RZ, RZ, R34 ;  /* 0x000000ffff04e224 */ /* 0x000fe200078e0022 */
[----:B------:R-:W-:-:S03]  /*52c0*/  PRMT R13, RZ, 0x7610, R13 ;  /* 0x00007610ff0d7816 */ /* 0x000fc6000000000d */
[----:B------:R-:W-:-:S05]  /*52d0*/  @!P6 IMAD.MOV.U32 R5, RZ, RZ, R62 ;  /* 0x000000ffff05e224 */ /* 0x000fca00078e003e */
[----:B------:R0:W3:Y:S01]  /*52e0*/  @!P6 LDG.E.U16 R13, desc[UR38][R4.64] ;  /* 0x00000026040de981 */ /* 0x0000e2000c1e1500 */
[----:B------:R-:W-:Y:S02]  /*52f0*/  IMAD R11, R8, 0x1f8, RZ ;  /* 0x000001f8080b7824 */ /* 0x000fe400078e02ff */
[----:B------:R-:W1:Y:S01]  /*5300*/  LDC R8, c[0x0][0x3a8] ;  /* 0x0000ea00ff087b82 */ /* 0x000e620000000800 */
[----:B------:R0:W-:Y:S04]  /*5310*/  STL [R1+0xd70], R34 ;  /* 0x000d702201007387 */ /* 0x0001e80000100800 */
[----:B--2---:R-:W-:Y:S04]  /*5320*/  STL [R1+0x194], R10 ;  /* 0x0001940a01007387 */ /* 0x004fe80000100800 */
[----:B------:R2:W-:Y:S01]  /*5330*/  STL [R1+0xd6c], R62 ;  /* 0x000d6c3e01007387 */ /* 0x0005e20000100800 */
[----:B0-----:R-:W-:Y:S01]  /*5340*/  IMAD R34, R3, 0xfc, RZ ;  /* 0x000000fc03227824 */ /* 0x001fe200078e02ff */
[----:B--2---:R-:W-:Y:S01]  /*5350*/  IADD3 R62, P6, PT, R11, R2, RZ ;  /* 0x000000020b3e7210 */ /* 0x004fe20007fde0ff */
[----:B------:R-:W-:-:S03]  /*5360*/  IMAD R11, R3, 0xfb, RZ ;  /* 0x000000fb030b7824 */ /* 0x000fc600078e02ff */
[----:B------:R-:W-:Y:S01]  /*5370*/  LEA.HI.X.SX32 R5, R34, R0, 0x1, P6 ;  /* 0x0000000022057211 */ /* 0x000fe200030f0eff */
[----:B------:R-:W-:-:S05]  /*5380*/  @!P1 IMAD.MOV.U32 R4, RZ, RZ, R62 ;  /* 0x000000ffff049224 */ /* 0x000fca00078e003e */
[----:B------:R0:W2:Y:S04]  /*5390*/  @!P1 LDG.E.U16 R53, desc[UR38][R4.64] ;  /* 0x0000002604359981 */ /* 0x0000a8000c1e1500 */
[----:B---3--:R3:W-:Y:S02]  /*53a0*/  STL [R1+0x188], R13 ;  /* 0x0001880d01007387 */ /* 0x0087e40000100800 */
[----:B---3--:R-:W-:Y:S02]  /*53b0*/  IMAD R13, R9, 0x1f6, RZ ;  /* 0x000001f6090d7824 */ /* 0x008fe400078e02ff */
[----:B------:R-:W-:Y:S01]  /*53c0*/  STL [R1+0xd68], R62 ;  /* 0x000d683e01007387 */ /* 0x000fe20000100800 */
[----:B------:R-:W-:Y:S01]  /*53d0*/  VIADD R12, R6, 0xffffff06 ;  /* 0xffffff06060c7836 */ /* 0x000fe20000000000 */
[----:B------:R-:W3:Y:S01]  /*53e0*/  LDC R9, c[0x0][0x3a8] ;  /* 0x0000ea00ff097b82 */ /* 0x000ee20000000800 */
[----:B------:R-:W-:-:S04]  /*53f0*/  IADD3 R63, P6, PT, R13, R2, RZ ;  /* 0x000000020d3f7210 */ /* 0x000fc80007fde0ff */
[----:B------:R-:W-:Y:S01]  /*5400*/  LEA.HI.X.SX32 R11, R11, R0, 0x1, P6 ;  /* 0x000000000b0b7211 */ /* 0x000fe200030f0eff */
[----:B------:R1:W-:Y:S01]  /*5410*/  STL [R1+0xd64], R5 ;  /* 0x000d640501007387 */ /* 0x0003e20000100800 */
[----:B0-----:R-:W-:-:S03]  /*5420*/  @!P0 IMAD.MOV.U32 R4, RZ, RZ, R63 ;  /* 0x000000ffff048224 */ /* 0x001fc600078e003f */
[----:B-1----:R-:W-:-:S05]  /*5430*/  @!P0 IMAD.MOV.U32 R5, RZ, RZ, R11 ;  /* 0x000000ffff058224 */ /* 0x002fca00078e000b */
[----:B------:R0:W3:Y:S01]  /*5440*/  @!P0 LDG.E.U16 R61, desc[UR38][R4.64] ;  /* 0x00000026043d8981 */ /* 0x0000e2000c1e1500 */
[----:B------:R-:W-:Y:S02]  /*5450*/  IMAD R13, R7, 0x1f4, RZ ;  /* 0x000001f4070d7824 */ /* 0x000fe400078e02ff */
[----:B------:R-:W-:Y:S01]  /*5460*/  IMAD R62, R3, 0xfa, RZ ;  /* 0x000000fa033e7824 */ /* 0x000fe200078e02ff */
[----:B------:R-:W-:Y:S01]  /*5470*/  STL [R1+0xd60], R63 ;  /* 0x000d603f01007387 */ /* 0x000fe20000100800 */
[----:B------:R-:W-:Y:S01]  /*5480*/  ISETP.GE.U32.AND P3, PT, R12, 0x7ffffe07, PT ;  /* 0x7ffffe070c00780c */ /* 0x000fe20003f66070 */
[----:B------:R-:W1:Y:S02]  /*5490*/  LDC R7, c[0x0][0x3a8] ;  /* 0x0000ea00ff077b82 */ /* 0x000e640000000800 */
[----:B------:R-:W-:Y:S04]  /*54a0*/  STL [R1+0xd5c], R11 ;  /* 0x000d5c0b01007387 */ /* 0x000fe80000100800 */
[----:B--2---:R2:W-:Y:S02]  /*54b0*/  STL [R1+0x18c], R53 ;  /* 0x00018c3501007387 */ /* 0x0045e40000100800 */
[----:B--2---:R-:W-:-:S05]  /*54c0*/  IADD3 R53, P6, PT, R13, R2, RZ ;  /* 0x000000020d357210 */ /* 0x004fca0007fde0ff */
[----:B------:R-:W-:Y:S01]  /*54d0*/  STL [R1+0xd58], R53 ;  /* 0x000d583501007387 */ /* 0x000fe20000100800 */
[----:B------:R-:W-:Y:S01]  /*54e0*/  PRMT R13, RZ, 0x7610, R13 ;  /* 0x00007610ff0d7816 */ /* 0x000fe2000000000d */
[----:B0-----:R-:W-:Y:S02]  /*54f0*/  @!P4 IMAD.MOV.U32 R4, RZ, RZ, R53 ;  /* 0x000000ffff04c224 */ /* 0x001fe400078e0035 */
[----:B---3--:R0:W-:Y:S02]  /*5500*/  STL [R1+0x180], R61 ;  /* 0x0001803d01007387 */ /* 0x0081e40000100800 */
[----:B0-----:R-:W-:-:S05]  /*5510*/  LEA.HI.X.SX32 R61, R62, R0, 0x1, P6 ;  /* 0x000000003e3d7211 */ /* 0x001fca00030f0eff */
[----:B------:R-:W-:-:S05]  /*5520*/  @!P4 IMAD.MOV.U32 R5, RZ, RZ, R61 ;  /* 0x000000ffff05c224 */ /* 0x000fca00078e003d */
[----:B------:R0:W2:Y:S01]  /*5530*/  @!P4 LDG.E.U16 R13, desc[UR38][R4.64] ;  /* 0x00000026040dc981 */ /* 0x0000a2000c1e1500 */
[----:B------:R-:W-:-:S05]  /*5540*/  VIADD R11, R6, 0xffffff09 ;  /* 0xffffff09060b7836 */ /* 0x000fca0000000000 */
[----:B------:R-:W-:Y:S01]  /*5550*/  ISETP.GE.U32.AND P0, PT, R11, 0x7ffffe0a, PT ;  /* 0x7ffffe0a0b00780c */ /* 0x000fe20003f06070 */
[----:B------:R-:W-:Y:S01]  /*5560*/  IMAD R11, R8, 0x1f2, RZ ;  /* 0x000001f2080b7824 */ /* 0x000fe200078e02ff */
[----:B------:R3:W-:Y:S01]  /*5570*/  STL [R1+0xd54], R61 ;  /* 0x000d543d01007387 */ /* 0x0007e20000100800 */
[----:B------:R-:W-:Y:S01]  /*5580*/  VIADD R10, R6, 0xffffff07 ;  /* 0xffffff07060a7836 */ /* 0x000fe20000000000 */
[----:B------:R-:W1:Y:S02]  /*5590*/  LDC R8, c[0x0][0x3a8] ;  /* 0x0000ea00ff087b82 */ /* 0x000e640000000800 */
[----:B---3--:R-:W-:-:S05]  /*55a0*/  IADD3 R61, P4, PT, R11, R2, RZ ;  /* 0x000000020b3d7210 */ /* 0x008fca0007f9e0ff */
[----:B0-----:R-:W-:Y:S01]  /*55b0*/  @!P3 IMAD.MOV.U32 R4, RZ, RZ, R61 ;  /* 0x000000ffff04b224 */ /* 0x001fe200078e003d */
[----:B--2---:R0:W-:Y:S02]  /*55c0*/  STL [R1+0x184], R13 ;  /* 0x0001840d01007387 */ /* 0x0041e40000100800 */
[----:B0-----:R-:W-:-:S05]  /*55d0*/  IMAD R13, R3, 0xf9, RZ ;  /* 0x000000f9030d7824 */ /* 0x001fca00078e02ff */
[----:B------:R-:W-:-:S05]  /*55e0*/  LEA.HI.X.SX32 R5, R13, R0, 0x1, P4 ;  /* 0x000000000d057211 */ /* 0x000fca00020f0eff */
[----:B------:R1:W2:Y:S01]  /*55f0*/  @!P3 LDG.E.U16 R36, desc[UR38][R4.64] ;  /* 0x000000260424b981 */ /* 0x0002a2000c1e1500 */
[----:B------:R-:W-:Y:S02]  /*5600*/  IMAD R11, R9, 0x1f0, RZ ;  /* 0x000001f0090b7824 */ /* 0x000fe400078e02ff */
[----:B------:R-:W-:Y:S01]  /*5610*/  IMAD R63, R3, 0xf8, RZ ;  /* 0x000000f8033f7824 */ /* 0x000fe200078e02ff */
[----:B------:R-:W-:Y:S02]  /*5620*/  ISETP.GE.U32.AND P5, PT, R10, 0x7ffffe08, PT ;  /* 0x7ffffe080a00780c */ /* 0x000fe40003fa6070 */
[----:B------:R-:W-:Y:S01]  /*5630*/  IADD3 R53, P4, PT, R11, R2, RZ ;  /* 0x000000020b357210 */ /* 0x000fe20007f9e0ff */
[----:B------:R-:W-:Y:S01]  /*5640*/  VIADD R10, R6, 0xffffff08 ;  /* 0xffffff08060a7836 */ /* 0x000fe20000000000 */
[----:B------:R0:W-:Y:S01]  /*5650*/  STL [R1+0xd50], R61 ;  /* 0x000d503d01007387 */ /* 0x0001e20000100800 */
[----:B-1----:R-:W-:-:S03]  /*5660*/  IMAD R4, R7, 0x1ee, RZ ;  /* 0x000001ee07047824 */ /* 0x002fc600078e02ff */
[----:B------:R-:W-:Y:S01]  /*5670*/  ISETP.GE.U32.AND P1, PT, R10, 0x7ffffe09, PT ;  /* 0x7ffffe090a00780c */ /* 0x000fe20003f26070 */
[----:B------:R1:W-:Y:S01]  /*5680*/  STL [R1+0xd4c], R5 ;  /* 0x000d4c0501007387 */ /* 0x0003e20000100800 */
[----:B0-----:R-:W-:-:S03]  /*5690*/  LEA.HI.X.SX32 R61, R63, R0, 0x1, P4 ;  /* 0x000000003f3d7211 */ /* 0x001fc600020f0eff */
[----:B------:R-:W-:Y:S01]  /*56a0*/  STL [R1+0xd48], R53 ;  /* 0x000d483501007387 */ /* 0x000fe20000100800 */
[----:B------:R-:W-:-:S03]  /*56b0*/  IMAD R7, R3, 0xf7, RZ ;  /* 0x000000f703077824 */ /* 0x000fc600078e02ff */
[----:B------:R-:W-:Y:S01]  /*56c0*/  STL [R1+0xd44], R61 ;  /* 0x000d443d01007387 */ /* 0x000fe20000100800 */
[----:B-1----:R-:W-:-:S03]  /*56d0*/  @!P5 IMAD.MOV.U32 R5, RZ, RZ, R61 ;  /* 0x000000ffff05d224 */ /* 0x002fc600078e003d */
[----:B--2---:R0:W-:Y:S02]  /*56e0*/  STL [R1+0x178], R36 ;  /* 0x0001782401007387 */ /* 0x0041e40000100800 */
[----:B0-----:R-:W-:Y:S01]  /*56f0*/  IADD3 R36, P4, PT, R4, R2, RZ ;  /* 0x0000000204247210 */ /* 0x001fe20007f9e0ff */
[----:B------:R-:W-:-:S03]  /*5700*/  @!P5 IMAD.MOV.U32 R4, RZ, RZ, R53 ;  /* 0x000000ffff04d224 */ /* 0x000fc600078e0035 */
[----:B------:R-:W-:Y:S02]  /*5710*/  LEA.HI.X.SX32 R61, R7, R0, 0x1, P4 ;  /* 0x00000000073d7211 */ /* 0x000fe400020f0eff */
[----:B------:R0:W2:Y:S02]  /*5720*/  @!P5 LDG.E.U16 R52, desc[UR38][R4.64] ;  /* 0x000000260434d981 */ /* 0x0000a4000c1e1500 */
[----:B0-----:R-:W-:Y:S02]  /*5730*/  @!P1 IMAD.MOV.U32 R4, RZ, RZ, R36 ;  /* 0x000000ffff049224 */ /* 0x001fe400078e0024 */
[----:B------:R-:W-:-:S05]  /*5740*/  @!P1 IMAD.MOV.U32 R5, RZ, RZ, R61 ;  /* 0x000000ffff059224 */ /* 0x000fca00078e003d */
[----:B------:R0:W3:Y:S01]  /*5750*/  @!P1 LDG.E.U16 R35, desc[UR38][R4.64] ;  /* 0x0000002604239981 */ /* 0x0000e2000c1e1500 */
[----:B------:R-:W-:Y:S02]  /*5760*/  VIADD R10, R6, 0xffffff0a ;  /* 0xffffff0a060a7836 */ /* 0x000fe40000000000 */
[----:B------:R-:W-:Y:S01]  /*5770*/  IMAD R8, R8, 0x1ec, RZ ;  /* 0x000001ec08087824 */ /* 0x000fe200078e02ff */
[----:B------:R-:W-:Y:S01]  /*5780*/  STL [R1+0xd40], R36 ;  /* 0x000d402401007387 */ /* 0x000fe20000100800 */
[----:B----4-:R-:W-:Y:S01]  /*5790*/  IMAD.U32 R7, RZ, RZ, UR10 ;  /* 0x0000000aff077e24 */ /* 0x010fe2000f8e00ff */
[----:B------:R-:W-:Y:S01]  /*57a0*/  ISETP.GE.U32.AND P6, PT, R10, 0x7ffffe0b, PT ;  /* 0x7ffffe0b0a00780c */ /* 0x000fe20003fc6070 */
[----:B------:R-:W-:Y:S01]  /*57b0*/  VIADD R9, R6, 0xffffff0b ;  /* 0xffffff0b06097836 */ /* 0x000fe20000000000 */
[----:B------:R-:W-:Y:S01]  /*57c0*/  IADD3 R8, P1, PT, R8, R2, RZ ;  /* 0x0000000208087210 */ /* 0x000fe20007f3e0ff */
[----:B------:R-:W-:Y:S02]  /*57d0*/  IMAD R7, R7, 0x1ea, RZ ;  /* 0x000001ea07077824 */ /* 0x000fe400078e02ff */
[----:B0-----:R-:W-:-:S02]  /*57e0*/  VIADD R4, R6, 0xffffff0d ;  /* 0xffffff0d06047836 */ /* 0x001fc40000000000 */
[----:B------:R-:W-:Y:S01]  /*57f0*/  IMAD R5, R3, 0xf5, RZ ;  /* 0x000000f503057824 */ /* 0x000fe200078e02ff */
[----:B------:R-:W-:Y:S01]  /*5800*/  PRMT R10, RZ, 0x7610, R10 ;  /* 0x00007610ff0a7816 */ /* 0x000fe2000000000a */
[----:B------:R-:W0:Y:S01]  /*5810*/  LDCU UR10, c[0x0][0x3b0] ;  /* 0x00007600ff0a77ac */ /* 0x000e220008000800 */
[----:B--2---:R1:W-:Y:S04]  /*5820*/  STL [R1+0x17c], R52 ;  /* 0x00017c3401007387 */ /* 0x0043e80000100800 */
[----:B------:R2:W-:Y:S01]  /*5830*/  STL [R1+0xd3c], R61 ;  /* 0x000d3c3d01007387 */ /* 0x0005e20000100800 */
[----:B------:R-:W-:Y:S01]  /*5840*/  ISETP.GE.U32.AND P3, PT, R9, 0x7ffffe0c, PT ;  /* 0x7ffffe0c0900780c */ /* 0x000fe20003f66070 */
[----:B-1----:R-:W1:Y:S02]  /*5850*/  LDC.64 R52, c[0x0][0x3a8] ;  /* 0x0000ea00ff347b82 */ /* 0x002e640000000a00 */
[----:B---3--:R3:W-:Y:S01]  /*5860*/  STL [R1+0x170], R35 ;  /* 0x0001702301007387 */ /* 0x0087e20000100800 */
[----:B--2---:R-:W-:Y:S01]  /*5870*/  IADD3 R61, P4, PT, R7, R2, RZ ;  /* 0x00000002073d7210 */ /* 0x004fe20007f9e0ff */
[----:B---3--:R-:W-:-:S05]  /*5880*/  IMAD R35, R3, 0xf6, RZ ;  /* 0x000000f603237824 */ /* 0x008fca00078e02ff */
[-C--:B------:R-:W-:Y:S02]  /*5890*/  LEA.HI.X.SX32 R36, R35, R0.reuse, 0x1, P1 ;  /* 0x0000000023247211 */ /* 0x080fe400008f0eff */
[----:B------:R-:W-:Y:S01]  /*58a0*/  ISETP.GE.U32.AND P1, PT, R4, 0x7ffffe0e, PT ;  /* 0x7ffffe0e0400780c */ /* 0x000fe20003f26070 */
[----:B------:R-:W-:Y:S01]  /*58b0*/  VIADD R4, R6, 0xffffff0e ;  /* 0xffffff0e06047836 */ /* 0x000fe20000000000 */
[----:B------:R-:W-:Y:S01]  /*58c0*/  LEA.HI.X.SX32 R5, R5, R0, 0x1, P4 ;  /* 0x0000000005057211 */ /* 0x000fe200020f0eff */
[----:B------:R-:W-:Y:S03]  /*58d0*/  STL [R1+0xd38], R8 ;  /* 0x000d380801007387 */ /* 0x000fe60000100800 */
[----:B------:R-:W-:Y:S01]  /*58e0*/  ISETP.GE.U32.AND P4, PT, R4, 0x7ffffe0f, PT ;  /* 0x7ffffe0f0400780c */ /* 0x000fe20003f86070 */
[----:B------:R-:W-:Y:S01]  /*58f0*/  @!P6 IMAD.MOV.U32 R4, RZ, RZ, R61 ;  /* 0x000000ffff04e224 */ /* 0x000fe200078e003d */
[----:B------:R-:W-:Y:S04]  /*5900*/  STL [R1+0xd30], R61 ;  /* 0x000d303d01007387 */ /* 0x000fe80000100800 */
[----:B------:R-:W-:Y:S04]  /*5910*/  STL [R1+0xd34], R36 ;  /* 0x000d342401007387 */ /* 0x000fe80000100800 */
[----:B------:R2:W-:Y:S04]  /*5920*/  STL [R1+0xd2c], R5 ;  /* 0x000d2c0501007387 */ /* 0x0005e80000100800 */
[----:B------:R3:W4:Y:S02]  /*5930*/  @!P6 LDG.E.U16 R38, desc[UR38][R4.64] ;  /* 0x000000260426e981 */ /* 0x000724000c1e1500 */
[----:B---3--:R-:W-:-:S02]  /*5940*/  @!P0 IMAD.MOV.U32 R4, RZ, RZ, R8 ;  /* 0x000000ffff048224 */ /* 0x008fc400078e0008 */
[----:B--2---:R-:W-:-:S05]  /*5950*/  @!P0 IMAD.MOV.U32 R5, RZ, RZ, R36 ;  /* 0x000000ffff058224 */ /* 0x004fca00078e0024 */
[----:B------:R2:W3:Y:S01]  /*5960*/  @!P0 LDG.E.U16 R10, desc[UR38][R4.64] ;  /* 0x00000026040a8981 */ /* 0x0004e2000c1e1500 */
[----:B------:R-:W-:-:S05]  /*5970*/  VIADD R9, R6, 0xffffff0c ;  /* 0xffffff0c06097836 */ /* 0x000fca0000000000 */
[----:B------:R-:W-:Y:S02]  /*5980*/  ISETP.GE.U32.AND P5, PT, R9, 0x7ffffe0d, PT ;  /* 0x7ffffe0d0900780c */ /* 0x000fe40003fa6070 */
[----:B------:R-:W0:Y:S01]  /*5990*/  LDC R9, c[0x0][0x3a8] ;  /* 0x0000ea00ff097b82 */ /* 0x000e220000000800 */
[----:B-1----:R-:W-:Y:S02]  /*59a0*/  IMAD R52, R52, 0x1e8, RZ ;  /* 0x000001e834347824 */ /* 0x002fe400078e02ff */
[----:B------:R-:W-:Y:S02]  /*59b0*/  IMAD R61, R3, 0xf4, RZ ;  /* 0x000000f4033d7824 */ /* 0x000fe400078e02ff */
[----:B--2---:R-:W-:-:S05]  /*59c0*/  VIADD R4, R6, 0xffffff0f ;  /* 0xffffff0f06047836 */ /* 0x004fca0000000000 */
[----:B------:R-:W-:Y:S01]  /*59d0*/  ISETP.GE.U32.AND P0, PT, R4, 0x7ffffe10, PT ;  /* 0x7ffffe100400780c */ /* 0x000fe20003f06070 */
[----:B------:R-:W-:Y:S02]  /*59e0*/  IMAD R4, R3, 0xf3, RZ ;  /* 0x000000f303047824 */ /* 0x000fe400078e02ff */
[----:B0-----:R-:W-:Y:S01]  /*59f0*/  IMAD R5, R9, 0x1e6, RZ ;  /* 0x000001e609057824 */ /* 0x001fe200078e02ff */
[----:B------:R-:W-:Y:S02]  /*5a00*/  PRMT R9, RZ, 0x7610, R9 ;  /* 0x00007610ff097816 */ /* 0x000fe40000000009 */
[----:B------:R-:W-:Y:S01]  /*5a10*/  PRMT R11, RZ, 0x7610, R11 ;  /* 0x00007610ff0b7816 */ /* 0x000fe2000000000b */
[----:B---3--:R0:W-:Y:S02]  /*5a20*/  STL [R1+0x174], R10 ;  /* 0x0001740a01007387 */ /* 0x0081e40000100800 */
[----:B0-----:R-:W-:-:S04]  /*5a30*/  IADD3 R10, P6, PT, R52, R2, RZ ;  /* 0x00000002340a7210 */ /* 0x001fc80007fde0ff */
[----:B------:R-:W-:Y:S01]  /*5a40*/  LEA.HI.X.SX32 R8, R61, R0, 0x1, P6 ;  /* 0x000000003d087211 */ /* 0x000fe200030f0eff */
[----:B------:R-:W-:Y:S01]  /*5a50*/  STL [R1+0xd28], R10 ;  /* 0x000d280a01007387 */ /* 0x000fe20000100800 */
[----:B------:R-:W-:-:S03]  /*5a60*/  IADD3 R36, P6, PT, R5, R2, RZ ;  /* 0x0000000205247210 */ /* 0x000fc60007fde0ff */
[----:B------:R0:W-:Y:S01]  /*5a70*/  STL [R1+0xd24], R8 ;  /* 0x000d240801007387 */ /* 0x0001e20000100800 */
[----:B------:R-:W-:-:S03]  /*5a80*/  @!P3 IMAD.MOV.U32 R5, RZ, RZ, R8 ;  /* 0x000000ffff05b224 */ /* 0x000fc600078e0008 */
[----:B----4-:R1:W-:Y:S01]  /*5a90*/  STL [R1+0x16c], R38 ;  /* 0x00016c2601007387 */ /* 0x0103e20000100800 */
[----:B0-----:R-:W0:Y:S01]  /*5aa0*/  LDC R8, c[0x0][0x3a8] ;  /* 0x0000ea00ff087b82 */ /* 0x001e220000000800 */
[----:B-1----:R-:W-:Y:S01]  /*5ab0*/  LEA.HI.X.SX32 R38, R4, R0, 0x1, P6 ;  /* 0x0000000004267211 */ /* 0x002fe200030f0eff */
[----:B------:R-:W-:-:S06]  /*5ac0*/  @!P3 IMAD.MOV.U32 R4, RZ, RZ, R10 ;  /* 0x000000ffff04b224 */ /* 0x000fcc00078e000a */
[----:B------:R-:W1:Y:S01]  /*5ad0*/  LDC R10, c[0x0][0x3a8] ;  /* 0x0000ea00ff0a7b82 */ /* 0x000e620000000800 */
[----:B------:R2:W3:Y:S02]  /*5ae0*/  @!P3 LDG.E.U16 R9, desc[UR38][R4.64] ;  /* 0x000000260409b981 */ /* 0x0004e4000c1e1500 */
[----:B--2---:R-:W-:Y:S02]  /*5af0*/  @!P5 IMAD.MOV.U32 R4, RZ, RZ, R36 ;  /* 0x000000ffff04d224 */ /* 0x004fe400078e0024 */
[----:B------:R-:W-:-:S05]  /*5b00*/  @!P5 IMAD.MOV.U32 R5, RZ, RZ, R38 ;  /* 0x000000ffff05d224 */ /* 0x000fca00078e0026 */
[----:B------:R2:W4:Y:S01]  /*5b10*/  @!P5 LDG.E.U16 R11, desc[UR38][R4.64] ;  /* 0x00000026040bd981 */ /* 0x000522000c1e1500 */
[----:B------:R-:W-:-:S05]  /*5b20*/  VIADD R7, R6, 0xffffff10 ;  /* 0xffffff1006077836 */ /* 0x000fca0000000000 */
[----:B------:R-:W-:Y:S01]  /*5b30*/  ISETP.GE.U32.AND P3, PT, R7, 0x7ffffe11, PT ;  /* 0x7ffffe110700780c */ /* 0x000fe20003f66070 */
[----:B-1----:R-:W-:Y:S01]  /*5b40*/  IMAD R7, R10, 0x1e4, RZ ;  /* 0x000001e40a077824 */ /* 0x002fe200078e02ff */
[----:B------:R1:W-:Y:S01]  /*5b50*/  STL [R1+0xd20], R36 ;  /* 0x000d202401007387 */ /* 0x0003e20000100800 */
[----:B------:R-:W3:Y:S01]  /*5b60*/  LDC R10, c[0x0][0x3a8] ;  /* 0x0000ea00ff0a7b82 */ /* 0x000ee20000000800 */
[----:B--2---:R-:W-:Y:S02]  /*5b70*/  VIADD R4, R6, 0xffffff11 ;  /* 0xffffff1106047836 */ /* 0x004fe40000000000 */
[----:B------:R-:W-:Y:S01]  /*5b80*/  IADD3 R5, P5, PT, R7, R2, RZ ;  /* 0x0000000207057210 */ /* 0x000fe20007fbe0ff */
[----:B------:R-:W-:Y:S02]  /*5b90*/  STL [R1+0xd1c], R38 ;  /* 0x000d1c2601007387 */ /* 0x000fe40000100800 */
[----:B------:R-:W-:Y:S01]  /*5ba0*/  ISETP.GE.U32.AND P6, PT, R4, 0x7ffffe12, PT ;  /* 0x7ffffe120400780c */ /* 0x000fe20003fc6070 */
[----:B-1----:R-:W-:Y:S01]  /*5bb0*/  IMAD R36, R3, 0xf2, RZ ;  /* 0x000000f203247824 */ /* 0x002fe200078e02ff */
[----:B------:R-:W-:Y:S01]  /*5bc0*/  STL [R1+0xd18], R5 ;  /* 0x000d180501007387 */ /* 0x000fe20000100800 */
[----:B0-----:R-:W-:-:S02]  /*5bd0*/  IMAD R4, R8, 0x1e2, RZ ;  /* 0x000001e208047824 */ /* 0x001fc400078e02ff */
[----:B------:R-:W-:Y:S01]  /*5be0*/  IMAD R7, R3, 0xf1, RZ ;  /* 0x000000f103077824 */ /* 0x000fe200078e02ff */
[----:B---3--:R0:W-:Y:S02]  /*5bf0*/  STL [R1+0x168], R9 ;  /* 0x0001680901007387 */ /* 0x0081e40000100800 */
[----:B0-----:R-:W-:Y:S02]  /*5c00*/  LEA.HI.X.SX32 R9, R36, R0, 0x1, P5 ;  /* 0x0000000024097211 */ /* 0x001fe400028f0eff */
[----:B------:R-:W-:Y:S01]  /*5c10*/  IADD3 R38, P5, PT, R4, R2, RZ ;  /* 0x0000000204267210 */ /* 0x000fe20007fbe0ff */
[----:B------:R-:W-:Y:S02]  /*5c20*/  @!P1 IMAD.MOV.U32 R4, RZ, RZ, R5 ;  /* 0x000000ffff049224 */ /* 0x000fe400078e0005 */
[----:B------:R-:W-:Y:S01]  /*5c30*/  @!P1 IMAD.MOV.U32 R5, RZ, RZ, R9 ;  /* 0x000000ffff059224 */ /* 0x000fe200078e0009 */
[----:B----4-:R0:W-:Y:S04]  /*5c40*/  STL [R1+0x160], R11 ;  /* 0x0001600b01007387 */ /* 0x0101e80000100800 */
[----:B------:R1:W-:Y:S01]  /*5c50*/  STL [R1+0xd14], R9 ;  /* 0x000d140901007387 */ /* 0x0003e20000100800 */
[----:B------:R-:W-:-:S03]  /*5c60*/  LEA.HI.X.SX32 R7, R7, R0, 0x1, P5 ;  /* 0x0000000007077211 */ /* 0x000fc600028f0eff */
[----:B------:R2:W3:Y:S01]  /*5c70*/  @!P1 LDG.E.U16 R60, desc[UR38][R4.64] ;  /* 0x00000026043c9981 */ /* 0x0004e2000c1e1500 */
[----:B------:R-:W-:Y:S01]  /*5c80*/  PRMT R8, RZ, 0x7610, R8 ;  /* 0x00007610ff087816 */ /* 0x000fe20000000008 */
[----:B0-----:R-:W0:Y:S08]  /*5c90*/  LDC R11, c[0x0][0x3a8] ;  /* 0x0000ea00ff0b7b82 */ /* 0x001e300000000800 */
[----:B-1----:R-:W1:Y:S01]  /*5ca0*/  LDC R9, c[0x0][0x3a8] ;  /* 0x0000ea00ff097b82 */ /* 0x002e620000000800 */
[----:B--2---:R-:W-:Y:S01]  /*5cb0*/  VIADD R5, R6, 0xffffff12 ;  /* 0xffffff1206057836 */ /* 0x004fe20000000000 */
[----:B------:R2:W-:Y:S04]  /*5cc0*/  STL [R1+0xd10], R38 ;  /* 0x000d102601007387 */ /* 0x0005e80000100800 */
[----:B------:R-:W-:Y:S01]  /*5cd0*/  ISETP.GE.U32.AND P1, PT, R5, 0x7ffffe13, PT ;  /* 0x7ffffe130500780c */ /* 0x000fe20003f26070 */
[----:B------:R-:W-:-:S02]  /*5ce0*/  @!P4 IMAD.MOV.U32 R5, RZ, RZ, R7 ;  /* 0x000000ffff05c224 */ /* 0x000fc400078e0007 */
[----:B-1----:R-:W-:Y:S02]  /*5cf0*/  IMAD R4, R9, 0x1e0, RZ ;  /* 0x000001e009047824 */ /* 0x002fe400078e02ff */
[----:B------:R-:W-:-:S03]  /*5d00*/  IMAD.MOV.U32 R9, RZ, RZ, R38 ;  /* 0x000000ffff097224 */ /* 0x000fc600078e0026 */
[----:B--2---:R-:W-:Y:S01]  /*5d10*/  IADD3 R38, P5, PT, R4, R2, RZ ;  /* 0x0000000204267210 */ /* 0x004fe20007fbe0ff */
[----:B------:R-:W-:Y:S02]  /*5d20*/  @!P4 IMAD.MOV.U32 R4, RZ, RZ, R9 ;  /* 0x000000ffff04c224 */ /* 0x000fe400078e0009 */
[----:B------:R-:W1:Y:S03]  /*5d30*/  LDC R9, c[0x0][0x3a8] ;  /* 0x0000ea00ff097b82 */ /* 0x000e660000000800 */
[----:B------:R2:W4:Y:S02]  /*5d40*/  @!P4 LDG.E.U16 R57, desc[UR38][R4.64] ;  /* 0x000000260439c981 */ /* 0x000524000c1e1500 */
[----:B--2---:R-:W-:-:S05]  /*5d50*/  VIADD R4, R6, 0xffffff13 ;  /* 0xffffff1306047836 */ /* 0x004fca0000000000 */
[----:B------:R-:W-:Y:S01]  /*5d60*/  ISETP.GE.U32.AND P4, PT, R4, 0x7ffffe14, PT ;  /* 0x7ffffe140400780c */ /* 0x000fe20003f86070 */
[----:B------:R-:W-:Y:S01]  /*5d70*/  @!P0 IMAD.MOV.U32 R4, RZ, RZ, R38 ;  /* 0x000000ffff048224 */ /* 0x000fe200078e0026 */
[----:B---3--:R2:W-:Y:S04]  /*5d80*/  STL [R1+0x164], R60 ;  /* 0x0001643c01007387 */ /* 0x0085e80000100800 */
[----:B------:R-:W-:Y:S01]  /*5d90*/  STL [R1+0xd0c], R7 ;  /* 0x000d0c0701007387 */ /* 0x000fe20000100800 */
[----:B--2---:R-:W-:-:S03]  /*5da0*/  IMAD R60, R3, 0xf0, RZ ;  /* 0x000000f0033c7824 */ /* 0x004fc600078e02ff */
[----:B------:R-:W-:Y:S04]  /*5db0*/  STL [R1+0xd08], R38 ;  /* 0x000d082601007387 */ /* 0x000fe80000100800 */
[----:B----4-:R2:W-:Y:S02]  /*5dc0*/  STL [R1+0x158], R57 ;  /* 0x0001583901007387 */ /* 0x0105e40000100800 */
[----:B--2---:R-:W-:-:S05]  /*5dd0*/  LEA.HI.X.SX32 R57, R60, R0, 0x1, P5 ;  /* 0x000000003c397211 */ /* 0x004fca00028f0eff */
[----:B------:R-:W-:-:S05]  /*5de0*/  @!P0 IMAD.MOV.U32 R5, RZ, RZ, R57 ;  /* 0x000000ffff058224 */ /* 0x000fca00078e0039 */
[----:B------:R2:W3:Y:S01]  /*5df0*/  @!P0 LDG.E.U16 R8, desc[UR38][R4.64] ;  /* 0x0000002604088981 */ /* 0x0004e2000c1e1500 */
[----:B------:R-:W-:Y:S02]  /*5e00*/  IMAD R7, R10, 0x1de, RZ ;  /* 0x000001de0a077824 */ /* 0x000fe400078e02ff */
[----:B------:R-:W4:Y:S01]  /*5e10*/  LDC R10, c[0x0][0x3a8] ;  /* 0x0000ea00ff0a7b82 */ /* 0x000f220000000800 */
[----:B------:R1:W-:Y:S02]  /*5e20*/  STL [R1+0xd04], R57 ;  /* 0x000d043901007387 */ /* 0x0003e40000100800 */
[----:B------:R-:W-:Y:S01]  /*5e30*/  IADD3 R7, P0, PT, R7, R2, RZ ;  /* 0x0000000207077210 */ /* 0x000fe20007f1e0ff */
[----:B--2---:R-:W-:Y:S02]  /*5e40*/  VIADD R5, R6, 0xffffff14 ;  /* 0xffffff1406057836 */ /* 0x004fe40000000000 */
[----:B0-----:R-:W-:-:S05]  /*5e50*/  IMAD R4, R11, 0x1dc, RZ ;  /* 0x000001dc0b047824 */ /* 0x001fca00078e02ff */
[----:B-1----:R-:W-:Y:S01]  /*5e60*/  IADD3 R57, P5, PT, R4, R2, RZ ;  /* 0x0000000204397210 */ /* 0x002fe20007fbe0ff */
[----:B------:R-:W-:Y:S01]  /*5e70*/  @!P3 IMAD.MOV.U32 R4, RZ, RZ, R7 ;  /* 0x000000ffff04b224 */ /* 0x000fe200078e0007 */
[----:B---3--:R0:W-:Y:S02]  /*5e80*/  STL [R1+0x15c], R8 ;  /* 0x00015c0801007387 */ /* 0x0081e40000100800 */
[----:B0-----:R-:W-:-:S05]  /*5e90*/  IMAD R8, R3, 0xef, RZ ;  /* 0x000000ef03087824 */ /* 0x001fca00078e02ff */
[----:B------:R-:W-:Y:S02]  /*5ea0*/  LEA.HI.X.SX32 R38, R8, R0, 0x1, P0 ;  /* 0x0000000008267211 */ /* 0x000fe400000f0eff */
[----:B------:R-:W-:Y:S01]  /*5eb0*/  ISETP.GE.U32.AND P0, PT, R5, 0x7ffffe15, PT ;  /* 0x7ffffe150500780c */ /* 0x000fe20003f06070 */
[----:B------:R-:W-:Y:S01]  /*5ec0*/  STL [R1+0xd00], R7 ;  /* 0x000d000701007387 */ /* 0x000fe20000100800 */
[----:B------:R-:W-:Y:S01]  /*5ed0*/  PRMT R11, RZ, 0x7610, R11 ;  /* 0x00007610ff0b7816 */ /* 0x000fe2000000000b */
[----:B------:R-:W-:Y:S01]  /*5ee0*/  IMAD.MOV.U32 R5, RZ, RZ, R38 ;  /* 0x000000ffff057224 */ /* 0x000fe200078e0026 */
[----:B------:R-:W-:Y:S01]  /*5ef0*/  PRMT R158, RZ, 0x7610, R158 ;  /* 0x00007610ff9e7816 */ /* 0x000fe2000000009e */
[----:B------:R-:W0:Y:S03]  /*5f00*/  LDC R8, c[0x0][0x3a8] ;  /* 0x0000ea00ff087b82 */ /* 0x000e260000000800 */
[----:B------:R1:W2:Y:S04]  /*5f10*/  @!P3 LDG.E.U16 R59, desc[UR38][R4.64] ;  /* 0x00000026043bb981 */ /* 0x0002a8000c1e1500 */
[----:B------:R3:W-:Y:S04]  /*5f20*/  STL [R1+0xcfc], R38 ;  /* 0x000cfc2601007387 */ /* 0x0007e80000100800 */
[----:B------:R-:W-:Y:S01]  /*5f30*/  STL [R1+0xcf8], R57 ;  /* 0x000cf83901007387 */ /* 0x000fe20000100800 */
[----:B-1----:R-:W-:-:S02]  /*5f40*/  VIADD R4, R6, 0xffffff15 ;  /* 0xffffff1506047836 */ /* 0x002fc40000000000 */
[----:B---3--:R-:W-:Y:S02]  /*5f50*/  IMAD R38, R3, 0xee, RZ ;  /* 0x000000ee03267824 */ /* 0x008fe400078e02ff */
[----:B------:R-:W-:Y:S01]  /*5f60*/  VIADD R5, R6, 0xffffff16 ;  /* 0xffffff1606057836 */ /* 0x000fe20000000000 */
[----:B------:R-:W-:Y:S01]  /*5f70*/  ISETP.GE.U32.AND P3, PT, R4, 0x7ffffe16, PT ;  /* 0x7ffffe160400780c */ /* 0x000fe20003f66070 */
[----:B------:R-:W-:Y:S02]  /*5f80*/  @!P6 IMAD.MOV.U32 R4, RZ, RZ, R57 ;  /* 0x000000ffff04e224 */ /* 0x000fe400078e0039 */
[----:B------:R-:W-:Y:S02]  /*5f90*/  IMAD R7, R9, 0x1da, RZ ;  /* 0x000001da09077824 */ /* 0x000fe400078e02ff */
[----:B0-----:R-:W-:Y:S01]  /*5fa0*/  IMAD R8, R8, 0x1d6, RZ ;  /* 0x000001d608087824 */ /* 0x001fe200078e02ff */
[----:B------:R-:W0:Y:S01]  /*5fb0*/  LDC R9, c[0x0][0x3a8] ;  /* 0x0000ea00ff097b82 */ /* 0x000e220000000800 */
[----:B--2---:R1:W-:Y:S02]  /*5fc0*/  STL [R1+0x150], R59 ;  /* 0x0001503b01007387 */ /* 0x0043e40000100800 */
[----:B-1----:R-:W-:-:S02]  /*5fd0*/  LEA.HI.X.SX32 R59, R38, R0, 0x1, P5 ;  /* 0x00000000263b7211 */ /* 0x002fc400028f0eff */
[----:B------:R-:W-:-:S03]  /*5fe0*/  ISETP.GE.U32.AND P5, PT, R5, 0x7ffffe17, PT ;  /* 0x7ffffe170500780c */ /* 0x000fc60003fa6070 */
[----:B------:R-:W-:-:S05]  /*5ff0*/  @!P6 IMAD.MOV.U32 R5, RZ, RZ, R59 ;  /* 0x000000ffff05e224 */ /* 0x000fca00078e003b */
[----:B------:R1:W2:Y:S01]  /*6000*/  @!P6 LDG.E.U16 R11, desc[UR38][R4.64] ;  /* 0x00000026040be981 */ /* 0x0002a2000c1e1500 */
[----:B------:R-:W-:Y:S01]  /*6010*/  IADD3 R7, P6, PT, R7, R2, RZ ;  /* 0x0000000207077210 */ /* 0x000fe20007fde0ff */
[----:B-1----:R-:W-:Y:S02]  /*6020*/  IMAD R5, R3, 0xed, RZ ;  /* 0x000000ed03057824 */ /* 0x002fe400078e02ff */
[----:B----4-:R-:W-:Y:S02]  /*6030*/  IMAD R4, R10, 0x1d8, RZ ;  /* 0x000001d80a047824 */ /* 0x010fe400078e02ff */
[----:B------:R-:W-:Y:S01]  /*6040*/  IMAD.MOV.U32 R10, RZ, RZ, R7 ;  /* 0x000000ffff0a7224 */ /* 0x000fe200078e0007 */
[----:B------:R-:W-:Y:S02]  /*6050*/  LEA.HI.X.SX32 R5, R5, R0, 0x1, P6 ;  /* 0x0000000005057211 */ /* 0x000fe400030f0eff */
[----:B------:R-:W-:Y:S01]  /*6060*/  IADD3 R57, P6, PT, R4, R2, RZ ;  /* 0x0000000204397210 */ /* 0x000fe20007fde0ff */
[----:B------:R-:W-:Y:S01]  /*6070*/  @!P1 IMAD.MOV.U32 R4, RZ, RZ, R10 ;  /* 0x000000ffff049224 */ /* 0x000fe200078e000a */
[----:B------:R1:W-:Y:S01]  /*6080*/  STL [R1+0xcf4], R59 ;  /* 0x000cf43b01007387 */ /* 0x0003e20000100800 */
[----:B------:R-:W3:Y:S03]  /*6090*/  LDC R10, c[0x0][0x3a8] ;  /* 0x0000ea00ff0a7b82 */ /* 0x000ee60000000800 */
[----:B------:R4:W3:Y:S01]  /*60a0*/  @!P1 LDG.E.U16 R158, desc[UR38][R4.64] ;  /* 0x00000026049e9981 */ /* 0x0008e2000c1e1500 */
[----:B-1----:R-:W-:-:S02]  /*60b0*/  IMAD R59, R3, 0xec, RZ ;  /* 0x000000ec033b7824 */ /* 0x002fc400078e02ff */
[----:B----4-:R-:W-:-:S03]  /*60c0*/  IMAD R4, R3, 0xeb, RZ ;  /* 0x000000eb03047824 */ /* 0x010fc600078e02ff */
[----:B------:R-:W-:Y:S02]  /*60d0*/  LEA.HI.X.SX32 R59, R59, R0, 0x1, P6 ;  /* 0x000000003b3b7211 */ /* 0x000fe400030f0eff */
[----:B------:R-:W-:Y:S01]  /*60e0*/  IADD3 R8, P6, PT, R8, R2, RZ ;  /* 0x0000000208087210 */ /* 0x000fe20007fde0ff */
[----:B--2---:R1:W-:Y:S04]  /*60f0*/  STL [R1+0x154], R11 ;  /* 0x0001540b01007387 */ /* 0x0043e80000100800 */
[----:B------:R-:W-:Y:S04]  /*6100*/  STL [R1+0xcf0], R7 ;  /* 0x000cf00701007387 */ /* 0x000fe80000100800 */
[----:B------:R2:W-:Y:S01]  /*6110*/  STL [R1+0xcec], R5 ;  /* 0x000cec0501007387 */ /* 0x0005e20000100800 */
[----:B-1----:R-:W1:Y:S01]  /*6120*/  LDC R11, c[0x0][0x3a8] ;  /* 0x0000ea00ff0b7b82 */ /* 0x002e620000000800 */
[----:B--2---:R-:W-:-:S02]  /*6130*/  IMAD.MOV.U32 R5, RZ, RZ, R57 ;  /* 0x000000ffff057224 */ /* 0x004fc400078e0039 */
[----:B---3--:R2:W-:Y:S04]  /*6140*/  STL [R1+0x148], R158 ;  /* 0x0001489e01007387 */ /* 0x0085e80000100800 */
[----:B--2---:R-:W2:Y:S04]  /*6150*/  LDL.LU R158, [R1+0x102c] ;  /* 0x00102c00019e7983 */ /* 0x004ea80000300800 */
[----:B------:R3:W-:Y:S02]  /*6160*/  STL [R1+0xce8], R57 ;  /* 0x000ce83901007387 */ /* 0x0007e40000100800 */
[----:B---3--:R-:W-:Y:S01]  /*6170*/  LEA.HI.X.SX32 R57, R4, R0, 0x1, P6 ;  /* 0x0000000004397211 */ /* 0x008fe200030f0eff */
[----:B------:R-:W-:-:S02]  /*6180*/  @!P4 IMAD.MOV.U32 R4, RZ, RZ, R5 ;  /* 0x000000ffff04c224 */ /* 0x000fc400078e0005 */
[----:B------:R-:W-:-:S05]  /*6190*/  @!P4 IMAD.MOV.U32 R5, RZ, RZ, R59 ;  /* 0x000000ffff05c224 */ /* 0x000fca00078e003b */
[----:B------:R3:W4:Y:S02]  /*61a0*/  @!P4 LDG.E.U16 R58, desc[UR38][R4.64] ;  /* 0x00000026043ac981 */ /* 0x000724000c1e1500 */
[----:B---3--:R-:W-:Y:S02]  /*61b0*/  @!P0 IMAD.MOV.U32 R4, RZ, RZ, R8 ;  /* 0x000000ffff048224 */ /* 0x008fe400078e0008 */
[----:B------:R-:W-:-:S05]  /*61c0*/  @!P0 IMAD.MOV.U32 R5, RZ, RZ, R57 ;  /* 0x000000ffff058224 */ /* 0x000fca00078e0039 */
[----:B------:R0:W3:Y:S01]  /*61d0*/  @!P0 LDG.E.U16 R39, desc[UR38][R4.64] ;  /* 0x0000002604278981 */ /* 0x0000e2000c1e1500 */
[----:B------:R-:W-:-:S03]  /*61e0*/  VIADD R7, R6, 0xffffff17 ;  /* 0xffffff1706077836 */ /* 0x000fc60000000000 */
[----:B------:R1:W-:Y:S02]  /*61f0*/  STL [R1+0xce4], R59 ;  /* 0x000ce43b01007387 */ /* 0x0003e40000100800 */
[----:B------:R-:W-:Y:S01]  /*6200*/  ISETP.GE.U32.AND P1, PT, R7, 0x7ffffe18, PT ;  /* 0x7ffffe180700780c */ /* 0x000fe20003f26070 */
[----:B------:R-:W-:Y:S01]  /*6210*/  VIADD R7, R6, 0xffffff18 ;  /* 0xffffff1806077836 */ /* 0x000fe20000000000 */
[----:B------:R1:W-:Y:S01]  /*6220*/  STL [R1+0xce0], R8 ;  /* 0x000ce00801007387 */ /* 0x0003e20000100800 */
[----:B0-----:R-:W-:-:S03]  /*6230*/  IMAD R4, R9, 0x1d4, RZ ;  /* 0x000001d409047824 */ /* 0x001fc600078e02ff */
[----:B------:R-:W-:Y:S01]  /*6240*/  STL [R1+0xcdc], R57 ;  /* 0x000cdc3901007387 */ /* 0x000fe20000100800 */
[----:B------:R-:W-:Y:S01]  /*6250*/  VIADD R5, R6, 0xffffff19 ;  /* 0xffffff1906057836 */ /* 0x000fe20000000000 */
[----:B------:R-:W-:Y:S01]  /*6260*/  ISETP.GE.U32.AND P4, PT, R7, 0x7ffffe19, PT ;  /* 0x7ffffe190700780c */ /* 0x000fe20003f86070 */
[----:B-1----:R-:W-:Y:S01]  /*6270*/  IMAD R7, R11, 0x1d2, RZ ;  /* 0x000001d20b077824 */ /* 0x002fe200078e02ff */
[----:B------:R-:W-:Y:S01]  /*6280*/  IADD3 R59, P6, PT, R4, R2, RZ ;  /* 0x00000002043b7210 */ /* 0x000fe20007fde0ff */
[----:B------:R-:W0:Y:S01]  /*6290*/  LDC R9, c[0x0][0x3a8] ;  /* 0x0000ea00ff097b82 */ /* 0x000e220000000800 */
[----:B------:R-:W-:Y:S01]  /*62a0*/  ISETP.GE.U32.AND P0, PT, R5, 0x7ffffe1a, PT ;  /* 0x7ffffe1a0500780c */ /* 0x000fe20003f06070 */
[----:B------:R-:W-:Y:S01]  /*62b0*/  IMAD R4, R3, 0xe9, RZ ;  /* 0x000000e903047824 */ /* 0x000fe200078e02ff */
[----:B------:R-:W-:-:S05]  /*62c0*/  PRMT R11, RZ, 0x7610, R11 ;  /* 0x00007610ff0b7816 */ /* 0x000fca000000000b */
[----:B------:R-:W1:Y:S01]  /*62d0*/  LDC R8, c[0x0][0x3a8] ;  /* 0x0000ea00ff087b82 */ /* 0x000e620000000800 */
[----:B---3--:R3:W-:Y:S02]  /*62e0*/  STL [R1+0x140], R39 ;  /* 0x0001402701007387 */ /* 0x0087e40000100800 */
[----:B---3--:R-:W-:Y:S02]  /*62f0*/  IMAD R39, R3, 0xea, RZ ;  /* 0x000000ea03277824 */ /* 0x008fe400078e02ff */
[----:B------:R-:W-:Y:S03]  /*6300*/  STL [R1+0xcd8], R59 ;  /* 0x000cd83b01007387 */ /* 0x000fe60000100800 */
[----:B------:R-:W-:Y:S02]  /*6310*/  LEA.HI.X.SX32 R5, R39, R0, 0x1, P6 ;  /* 0x0000000027057211 */ /* 0x000fe400030f0eff */
[----:B------:R-:W-:-:S03]  /*6320*/  IADD3 R57, P6, PT, R7, R2, RZ ;  /* 0x0000000207397210 */ /* 0x000fc60007fde0ff */
[----:B------:R-:W-:Y:S04]  /*6330*/  STL [R1+0xcd4], R5 ;  /* 0x000cd40501007387 */ /* 0x000fe80000100800 */
[----:B------:R-:W-:Y:S04]  /*6340*/  STL [R1+0xcd0], R57 ;  /* 0x000cd03901007387 */ /* 0x000fe80000100800 */
[----:B----4-:R3:W-:Y:S02]  /*6350*/  STL [R1+0x14c], R58 ;  /* 0x00014c3a01007387 */ /* 0x0107e40000100800 */
[----:B---3--:R-:W-:Y:S01]  /*6360*/  LEA.HI.X.SX32 R58, R4, R0, 0x1, P6 ;  /* 0x00000000043a7211 */ /* 0x008fe200030f0eff */
[----:B------:R-:W-:-:S05]  /*6370*/  @!P3 IMAD.MOV.U32 R4, RZ, RZ, R59 ;  /* 0x000000ffff04b224 */ /* 0x000fca00078e003b */
[----:B------:R3:W4:Y:S02]  /*6380*/  @!P3 LDG.E.U16 R11, desc[UR38][R4.64] ;  /* 0x00000026040bb981 */ /* 0x000724000c1e1500 */
[----:B---3--:R-:W-:Y:S02]  /*6390*/  @!P5 IMAD.MOV.U32 R4, RZ, RZ, R57 ;  /* 0x000000ffff04d224 */ /* 0x008fe400078e0039 */
[----:B------:R-:W-:-:S05]  /*63a0*/  @!P5 IMAD.MOV.U32 R5, RZ, RZ, R58 ;  /* 0x000000ffff05d224 */ /* 0x000fca00078e003a */
[----:B------:R3:W2:Y:S01]  /*63b0*/  @!P5 LDG.E.U16 R41, desc[UR38][R4.64] ;  /* 0x000000260429d981 */ /* 0x0006a2000c1e1500 */
[----:B------:R-:W-:-:S05]  /*63c0*/  VIADD R7, R6, 0xffffff1a ;  /* 0xffffff1a06077836 */ /* 0x000fca0000000000 */
[----:B------:R-:W-:Y:S01]  /*63d0*/  ISETP.GE.U32.AND P3, PT, R7, 0x7ffffe1b, PT ;  /* 0x7ffffe1b0700780c */ /* 0x000fe20003f66070 */
[----:B------:R-:W-:Y:S01]  /*63e0*/  IMAD R7, R10, 0x1d0, RZ ;  /* 0x000001d00a077824 */ /* 0x000fe200078e02ff */
[----:B------:R0:W-:Y:S01]  /*63f0*/  STL [R1+0xccc], R58 ;  /* 0x000ccc3a01007387 */ /* 0x0001e20000100800 */
[----:B------:R-:W2:Y:S01]  /*6400*/  LDC R10, c[0x0][0x3a8] ;  /* 0x0000ea00ff0a7b82 */ /* 0x000ea20000000800 */
[----:B---3--:R-:W-:-:S05]  /*6410*/  VIADD R4, R6, 0xffffff1b ;  /* 0xffffff1b06047836 */ /* 0x008fca0000000000 */
[----:B------:R-:W-:Y:S01]  /*6420*/  ISETP.GE.U32.AND P6, PT, R4, 0x7ffffe1c, PT ;  /* 0x7ffffe1c0400780c */ /* 0x000fe20003fc6070 */
[----:B-1----:R-:W-:Y:S02]  /*6430*/  IMAD R4, R8, 0x1ce, RZ ;  /* 0x000001ce08047824 */ /* 0x002fe400078e02ff */
[----:B0-----:R-:W-:Y:S01]  /*6440*/  IMAD R58, R3, 0xe8, RZ ;  /* 0x000000e8033a7824 */ /* 0x001fe200078e02ff */
[----:B--2---:R0:W-:Y:S02]  /*6450*/  STL [R1+0x138], R41 ;  /* 0x0001382901007387 */ /* 0x0041e40000100800 */
[----:B0-----:R-:W-:-:S04]  /*6460*/  IADD3 R41, P5, PT, R7, R2, RZ ;  /* 0x0000000207297210 */ /* 0x001fc80007fbe0ff */
[----:B------:R-:W-:Y:S02]  /*6470*/  LEA.HI.X.SX32 R5, R58, R0, 0x1, P5 ;  /* 0x000000003a057211 */ /* 0x000fe400028f0eff */
[----:B------:R-:W-:Y:S01]  /*6480*/  IADD3 R57, P5, PT, R4, R2, RZ ;  /* 0x0000000204397210 */ /* 0x000fe20007fbe0ff */
[----:B------:R-:W-:Y:S01]  /*6490*/  @!P1 IMAD.MOV.U32 R4, RZ, RZ, R41 ;  /* 0x000000ffff049224 */ /* 0x000fe200078e0029 */
[----:B------:R-:W-:Y:S01]  /*64a0*/  STL [R1+0xcc8], R41 ;  /* 0x000cc82901007387 */ /* 0x000fe20000100800 */
[----:B------:R-:W-:-:S03]  /*64b0*/  IMAD R7, R3, 0xe7, RZ ;  /* 0x000000e703077824 */ /* 0x000fc600078e02ff */
[----:B----4-:R0:W-:Y:S02]  /*64c0*/  STL [R1+0x144], R11 ;  /* 0x0001440b01007387 */ /* 0x0101e40000100800 */
[----:B------:R-:W-:Y:S02]  /*64d0*/  LEA.HI.X.SX32 R7, R7, R0, 0x1, P5 ;  /* 0x0000000007077211 */ /* 0x000fe400028f0eff */
[----:B------:R1:W-:Y:S04]  /*64e0*/  STL [R1+0xcc4], R5 ;  /* 0x000cc40501007387 */ /* 0x0003e80000100800 */
[----:B------:R1:W2:Y:S01]  /*64f0*/  @!P1 LDG.E.U16 R40, desc[UR38][R4.64] ;  /* 0x0000002604289981 */ /* 0x0002a2000c1e1500 */
[----:B------:R-:W-:Y:S01]  /*6500*/  PRMT R8, RZ, 0x7610, R8 ;  /* 0x00007610ff087816 */ /* 0x000fe20000000008 */
[----:B0-----:R-:W0:Y:S01]  /*6510*/  LDC R11, c[0x0][0x3a8] ;  /* 0x0000ea00ff0b7b82 */ /* 0x001e220000000800 */
[----:B-1----:R-:W-:-:S02]  /*6520*/  VIADD R5, R6, 0xffffff1c ;  /* 0xffffff1c06057836 */ /* 0x002fc40000000000 */
[----:B------:R-:W-:Y:S01]  /*6530*/  IMAD R4, R9, 0x1cc, RZ ;  /* 0x000001cc09047824 */ /* 0x000fe200078e02ff */
[----:B------:R-:W-:Y:S04]  /*6540*/  STL [R1+0xcc0], R57 ;  /* 0x000cc03901007387 */ /* 0x000fe80000100800 */
[----:B------:R-:W1:Y:S01]  /*6550*/  LDC R9, c[0x0][0x3a8] ;  /* 0x0000ea00ff097b82 */ /* 0x000e620000000800 */
[----:B------:R-:W-:Y:S01]  /*6560*/  ISETP.GE.U32.AND P1, PT, R5, 0x7ffffe1d, PT ;  /* 0x7ffffe1d0500780c */ /* 0x000fe20003f26070 */
[----:B------:R-:W-:Y:S01]  /*6570*/  @!P4 IMAD.MOV.U32 R5, RZ, RZ, R7 ;  /* 0x000000ffff05c224 */ /* 0x000fe200078e0007 */
[----:B------:R-:W-:Y:S01]  /*6580*/  IADD3 R41, P5, PT, R4, R2, RZ ;  /* 0x0000000204297210 */ /* 0x000fe20007fbe0ff */
[----:B------:R-:W-:-:S05]  /*6590*/  @!P4 IMAD.MOV.U32 R4, RZ, RZ, R57 ;  /* 0x000000ffff04c224 */ /* 0x000fca00078e0039 */
[----:B------:R3:W4:Y:S02]  /*65a0*/  @!P4 LDG.E.U16 R56, desc[UR38][R4.64] ;  /* 0x000000260438c981 */ /* 0x000724000c1e1500 */
[----:B---3--:R-:W-:-:S05]  /*65b0*/  VIADD R4, R6, 0xffffff1d ;  /* 0xffffff1d06047836 */ /* 0x008fca0000000000 */
[----:B------:R-:W-:Y:S01]  /*65c0*/  ISETP.GE.U32.AND P4, PT, R4, 0x7ffffe1e, PT ;  /* 0x7ffffe1e0400780c */ /* 0x000fe20003f86070 */
[----:B------:R-:W-:Y:S01]  /*65d0*/  @!P0 IMAD.MOV.U32 R4, RZ, RZ, R41 ;  /* 0x000000ffff048224 */ /* 0x000fe200078e0029 */
[----:B--2---:R2:W-:Y:S04]  /*65e0*/  STL [R1+0x13c], R40 ;  /* 0x00013c2801007387 */ /* 0x0045e80000100800 */
        /* <DEDUP_REMOVED lines=9> */
[----:B------:R-:W-:Y:S02]  /*6680*/  STL [R1+0xcb4], R56 ;  /* 0x000cb43801007387 */ /* 0x000fe40000100800 */
[----:B------:R-:W-:Y:S01]  /*6690*/  IADD3 R7, P0, PT, R7, R2, RZ ;  /* 0x0000000207077210 */ /* 0x000fe20007f1e0ff */
[----:B--2---:R-:W-:Y:S02]  /*66a0*/  VIADD R5, R6, 0xffffff1e ;  /* 0xffffff1e06057836 */ /* 0x004fe40000000000 */
[----:B0-----:R-:W-:-:S05]  /*66b0*/  IMAD R4, R11, 0x1c8, RZ ;  /* 0x000001c80b047824 */ /* 0x001fca00078e02ff */
[----:B------:R-:W-:Y:S01]  /*66c0*/  IADD3 R41, P5, PT, R4, R2, RZ ;  /* 0x0000000204297210 */ /* 0x000fe20007fbe0ff */
[----:B------:R-:W-:Y:S01]  /*66d0*/  @!P3 IMAD.MOV.U32 R4, RZ, RZ, R7 ;  /* 0x000000ffff04b224 */ /* 0x000fe200078e0007 */
[----:B---3--:R0:W-:Y:S02]  /*66e0*/  STL [R1+0x134], R8 ;  /* 0x0001340801007387 */ /* 0x0081e40000100800 */
[----:B0-----:R-:W-:-:S05]  /*66f0*/  IMAD R8, R3, 0xe5, RZ ;  /* 0x000000e503087824 */ /* 0x001fca00078e02ff */
[----:B------:R-:W-:Y:S02]  /*6700*/  LEA.HI.X.SX32 R56, R8, R0, 0x1, P0 ;  /* 0x0000000008387211 */ /* 0x000fe400000f0eff */
[----:B------:R-:W-:Y:S01]  /*6710*/  ISETP.GE.U32.AND P0, PT, R5, 0x7ffffe1f, PT ;  /* 0x7ffffe1f0500780c */ /* 0x000fe20003f06070 */
[----:B------:R-:W-:Y:S01]  /*6720*/  IMAD R57, R3, 0xe4, RZ ;  /* 0x000000e403397824 */ /* 0x000fe200078e02ff */
[----:B------:R1:W-:Y:S01]  /*6730*/  STL [R1+0xcb0], R7 ;  /* 0x000cb00701007387 */ /* 0x0003e20000100800 */
[----:B------:R-:W-:Y:S01]  /*6740*/  @!P3 IMAD.MOV.U32 R5, RZ, RZ, R56 ;  /* 0x000000ffff05b224 */ /* 0x000fe200078e0038 */
[----:B------:R-:W-:Y:S01]  /*6750*/  PRMT R11, RZ, 0x7610, R11 ;  /* 0x00007610ff0b7816 */ /* 0x000fe2000000000b */
[----:B------:R-:W0:Y:S03]  /*6760*/  LDC R8, c[0x0][0x3a8] ;  /* 0x0000ea00ff087b82 */ /* 0x000e260000000800 */
[----:B------:R2:W3:Y:S04]  /*6770*/  @!P3 LDG.E.U16 R54, desc[UR38][R4.64] ;  /* 0x000000260436b981 */ /* 0x0004e8000c1e1500 */
[----:B------:R-:W-:Y:S04]  /*6780*/  STL [R1+0xcac], R56 ;  /* 0x000cac3801007387 */ /* 0x000fe80000100800 */
[----:B------:R0:W-:Y:S01]  /*6790*/  STL [R1+0xca8], R41 ;  /* 0x000ca82901007387 */ /* 0x0001e20000100800 */
[----:B--2---:R-:W-:-:S02]  /*67a0*/  VIADD R4, R6, 0xffffff1f ;  /* 0xffffff1f06047836 */ /* 0x004fc40000000000 */
[----:B------:R-:W-:-:S03]  /*67b0*/  VIADD R5, R6, 0xffffff20 ;  /* 0xffffff2006057836 */ /* 0x000fc60000000000 */
[----:B------:R-:W-:Y:S01]  /*67c0*/  ISETP.GE.U32.AND P3, PT, R4, 0x7ffffe20, PT ;  /* 0x7ffffe200400780c */ /* 0x000fe20003f66070 */
[----:B------:R-:W-:Y:S02]  /*67d0*/  @!P6 IMAD.MOV.U32 R4, RZ, RZ, R41 ;  /* 0x000000ffff04e224 */ /* 0x000fe400078e0029 */
[----:B-1----:R-:W-:Y:S01]  /*67e0*/  IMAD R7, R9, 0x1c6, RZ ;  /* 0x000001c609077824 */ /* 0x002fe200078e02ff */
[----:B------:R-:W-:Y:S01]  /*67f0*/  PRMT R38, RZ, 0x7610, R38 ;  /* 0x00007610ff267816 */ /* 0x000fe20000000026 */
[----:B---3--:R1:W-:Y:S01]  /*6800*/  STL [R1+0x128], R54 ;  /* 0x0001283601007387 */ /* 0x0083e20000100800 */
[----:B0-----:R-:W-:Y:S01]  /*6810*/  IMAD R41, R3, 0xe2, RZ ;  /* 0x000000e203297824 */ /* 0x001fe200078e02ff */
[----:B------:R-:W0:Y:S01]  /*6820*/  LDC R9, c[0x0][0x3a8] ;  /* 0x0000ea00ff097b82 */ /* 0x000e220000000800 */
[----:B-1----:R-:W-:Y:S02]  /*6830*/  LEA.HI.X.SX32 R54, R57, R0, 0x1, P5 ;  /* 0x0000000039367211 */ /* 0x002fe400028f0eff */
[----:B------:R-:W-:-:S03]  /*6840*/  ISETP.GE.U32.AND P5, PT, R5, 0x7ffffe21, PT ;  /* 0x7ffffe210500780c */ /* 0x000fc60003fa6070 */
[----:B------:R-:W-:Y:S01]  /*6850*/  @!P6 IMAD.MOV.U32 R5, RZ, RZ, R54 ;  /* 0x000000ffff05e224 */ /* 0x000fe200078e0036 */
[----:B------:R1:W-:Y:S04]  /*6860*/  STL [R1+0xca4], R54 ;  /* 0x000ca43601007387 */ /* 0x0003e80000100800 */
[----:B------:R2:W3:Y:S01]  /*6870*/  @!P6 LDG.E.U16 R11, desc[UR38][R4.64] ;  /* 0x00000026040be981 */ /* 0x0004e2000c1e1500 */
[----:B-1----:R-:W-:Y:S01]  /*6880*/  IADD3 R54, P6, PT, R7, R2, RZ ;  /* 0x0000000207367210 */ /* 0x002fe20007fde0ff */
[----:B--2---:R-:W-:Y:S02]  /*6890*/  IMAD R5, R3, 0xe3, RZ ;  /* 0x000000e303057824 */ /* 0x004fe400078e02ff */
[----:B----4-:R-:W-:-:S03]  /*68a0*/  IMAD R4, R10, 0x1c4, RZ ;  /* 0x000001c40a047824 */ /* 0x010fc600078e02ff */
[----:B------:R-:W-:Y:S02]  /*68b0*/  LEA.HI.X.SX32 R5, R5, R0, 0x1, P6 ;  /* 0x0000000005057211 */ /* 0x000fe400030f0eff */
[----:B------:R-:W-:Y:S01]  /*68c0*/  IADD3 R56, P6, PT, R4, R2, RZ ;  /* 0x0000000204387210 */ /* 0x000fe20007fde0ff */
[----:B------:R-:W-:-:S05]  /*68d0*/  @!P1 IMAD.MOV.U32 R4, RZ, RZ, R54 ;  /* 0x000000ffff049224 */ /* 0x000fca00078e0036 */
[----:B------:R1:W2:Y:S01]  /*68e0*/  @!P1 LDG.E.U16 R38, desc[UR38][R4.64] ;  /* 0x0000002604269981 */ /* 0x0002a2000c1e1500 */
[----:B------:R-:W-:Y:S02]  /*68f0*/  IMAD R8, R8, 0x1c2, RZ ;  /* 0x000001c208087824 */ /* 0x000fe400078e02ff */
[----:B-1----:R-:W-:Y:S01]  /*6900*/  IMAD R4, R3, 0xe1, RZ ;  /* 0x000000e103047824 */ /* 0x002fe200078e02ff */
[----:B------:R-:W-:Y:S01]  /*6910*/  PRMT R10, RZ, 0x7610, R10 ;  /* 0x00007610ff0a7816 */ /* 0x000fe2000000000a */
[----:B---3--:R1:W-:Y:S04]  /*6920*/  STL [R1+0x12c], R11 ;  /* 0x00012c0b01007387 */ /* 0x0083e80000100800 */
[----:B------:R-:W-:Y:S04]  /*6930*/  STL [R1+0xca0], R54 ;  /* 0x000ca03601007387 */ /* 0x000fe80000100800 */
[----:B------:R3:W-:Y:S01]  /*6940*/  STL [R1+0xc9c], R5 ;  /* 0x000c9c0501007387 */ /* 0x0007e20000100800 */
[----:B-1----:R-:W1:Y:S03]  /*6950*/  LDC R11, c[0x0][0x3a8] ;  /* 0x0000ea00ff0b7b82 */ /* 0x002e660000000800 */
[----:B------:R-:W-:Y:S01]  /*6960*/  STL [R1+0xc98], R56 ;  /* 0x000c983801007387 */ /* 0x000fe20000100800 */
[----:B---3--:R-:W-:-:S03]  /*6970*/  LEA.HI.X.SX32 R5, R41, R0, 0x1, P6 ;  /* 0x0000000029057211 */ /* 0x008fc600030f0eff */
[----:B--2---:R2:W-:Y:S02]  /*6980*/  STL [R1+0x120], R38 ;  /* 0x0001202601007387 */ /* 0x0045e40000100800 */
[----:B--2---:R-:W-:Y:S02]  /*6990*/  IADD3 R38, P6, PT, R8, R2, RZ ;  /* 0x0000000208267210 */ /* 0x004fe40007fde0ff */
[----:B------:R2:W-:Y:S01]  /*69a0*/  STL [R1+0xc94], R5 ;  /* 0x000c940501007387 */ /* 0x0005e20000100800 */
[----:B------:R-:W-:Y:S01]  /*69b0*/  VIADD R7, R6, 0xffffff21 ;  /* 0xffffff2106077836 */ /* 0x000fe20000000000 */
[----:B------:R-:W-:Y:S01]  /*69c0*/  PRMT R60, RZ, 0x7610, R60 ;  /* 0x00007610ff3c7816 */ /* 0x000fe2000000003c */
[----:B------:R-:W3:Y:S01]  /*69d0*/  LDC R8, c[0x0][0x3a8] ;  /* 0x0000ea00ff087b82 */ /* 0x000ee20000000800 */
[----:B------:R-:W-:Y:S01]  /*69e0*/  LEA.HI.X.SX32 R54, R4, R0, 0x1, P6 ;  /* 0x0000000004367211 */ /* 0x000fe200030f0eff */
[----:B------:R-:W-:-:S05]  /*69f0*/  @!P4 IMAD.MOV.U32 R4, RZ, RZ, R56 ;  /* 0x000000ffff04c224 */ /* 0x000fca00078e0038 */
[----:B------:R4:W3:Y:S02]  /*6a00*/  @!P4 LDG.E.U16 R55, desc[UR38][R4.64] ;  /* 0x000000260437c981 */ /* 0x0008e4000c1e1500 */
[----:B----4-:R-:W-:Y:S02]  /*6a10*/  @!P0 IMAD.MOV.U32 R4, RZ, RZ, R38 ;  /* 0x000000ffff048224 */ /* 0x010fe400078e0026 */
[----:B--2---:R-:W-:-:S05]  /*6a20*/  @!P0 IMAD.MOV.U32 R5, RZ, RZ, R54 ;  /* 0x000000ffff058224 */ /* 0x004fca00078e0036 */
[----:B------:R0:W2:Y:S01]  /*6a30*/  @!P0 LDG.E.U16 R10, desc[UR38][R4.64] ;  /* 0x00000026040a8981 */ /* 0x0000a2000c1e1500 */
[----:B------:R-:W-:Y:S01]  /*6a40*/  ISETP.GE.U32.AND P1, PT, R7, 0x7ffffe22, PT ;  /* 0x7ffffe220700780c */ /* 0x000fe20003f26070 */
[C---:B------:R-:W-:Y:S02]  /*6a50*/  VIADD R7, R6.reuse, 0xffffff22 ;  /* 0xffffff2206077836 */ /* 0x040fe40000000000 */
[----:B------:R4:W-:Y:S01]  /*6a60*/  STL [R1+0xc90], R38 ;  /* 0x000c902601007387 */ /* 0x0009e20000100800 */
[----:B------:R-:W-:Y:S02]  /*6a70*/  IMAD R56, R3, 0xe0, RZ ;  /* 0x000000e003387824 */ /* 0x000fe400078e02ff */
[----:B0-----:R-:W-:Y:S01]  /*6a80*/  IMAD R4, R9, 0x1c0, RZ ;  /* 0x000001c009047824 */ /* 0x001fe200078e02ff */
[----:B------:R-:W-:Y:S01]  /*6a90*/  ISETP.GE.U32.AND P4, PT, R7, 0x7ffffe23, PT ;  /* 0x7ffffe230700780c */ /* 0x000fe20003f86070 */
[----:B------:R-:W-:Y:S01]  /*6aa0*/  VIADD R5, R6, 0xffffff23 ;  /* 0xffffff2306057836 */ /* 0x000fe20000000000 */
[----:B------:R0:W-:Y:S01]  /*6ab0*/  STL [R1+0xc8c], R54 ;  /* 0x000c8c3601007387 */ /* 0x0001e20000100800 */
[----:B-1----:R-:W-:Y:S01]  /*6ac0*/  IMAD R7, R11, 0x1be, RZ ;  /* 0x000001be0b077824 */ /* 0x002fe200078e02ff */
[----:B----4-:R-:W-:Y:S01]  /*6ad0*/  IADD3 R38, P6, PT, R4, R2, RZ ;  /* 0x0000000204267210 */ /* 0x010fe20007fde0ff */
[----:B------:R-:W1:Y:S01]  /*6ae0*/  LDC R9, c[0x0][0x3a8] ;  /* 0x0000ea00ff097b82 */ /* 0x000e620000000800 */
[----:B------:R-:W-:-:S02]  /*6af0*/  ISETP.GE.U32.AND P0, PT, R5, 0x7ffffe24, PT ;  /* 0x7ffffe240500780c */ /* 0x000fc40003f06070 */
[----:B------:R-:W-:Y:S01]  /*6b00*/  LEA.HI.X.SX32 R5, R56, R0, 0x1, P6 ;  /* 0x0000000038057211 */ /* 0x000fe200030f0eff */
[----:B------:R-:W-:Y:S01]  /*6b10*/  IMAD R4, R3, 0xdf, RZ ;  /* 0x000000df03047824 */ /* 0x000fe200078e02ff */
[----:B------:R-:W-:Y:S01]  /*6b20*/  STL [R1+0xc88], R38 ;  /* 0x000c882601007387 */ /* 0x000fe20000100800 */
[----:B0-----:R-:W-:-:S03]  /*6b30*/  IADD3 R54, P6, PT, R7, R2, RZ ;  /* 0x0000000207367210 */ /* 0x001fc60007fde0ff */
[----:B--2---:R0:W-:Y:S04]  /*6b40*/  STL [R1+0x118], R10 ;  /* 0x0001180a01007387 */ /* 0x0041e80000100800 */
[----:B------:R-:W-:Y:S04]  /*6b50*/  STL [R1+0xc84], R5 ;  /* 0x000c840501007387 */ /* 0x000fe80000100800 */
[----:B------:R-:W-:Y:S01]  /*6b60*/  STL [R1+0xc80], R54 ;  /* 0x000c803601007387 */ /* 0x000fe20000100800 */
[----:B------:R-:W-:Y:S01]  /*6b70*/  VIADD R7, R6, 0xffffff24 ;  /* 0xffffff2406077836 */ /* 0x000fe20000000000 */
[----:B------:R-:W-:Y:S01]  /*6b80*/  PRMT R36, RZ, 0x7610, R36 ;  /* 0x00007610ff247816 */ /* 0x000fe20000000024 */
[----:B0-----:R-:W0:Y:S01]  /*6b90*/  LDC R10, c[0x0][0x3a8] ;  /* 0x0000ea00ff0a7b82 */ /* 0x001e220000000800 */
[----:B---3--:R2:W-:Y:S02]  /*6ba0*/  STL [R1+0x124], R55 ;  /* 0x0001243701007387 */ /* 0x0085e40000100800 */
[----:B--2---:R-:W-:Y:S01]  /*6bb0*/  LEA.HI.X.SX32 R55, R4, R0, 0x1, P6 ;  /* 0x0000000004377211 */ /* 0x004fe200030f0eff */
[----:B------:R-:W-:-:S05]  /*6bc0*/  @!P3 IMAD.MOV.U32 R4, RZ, RZ, R38 ;  /* 0x000000ffff04b224 */ /* 0x000fca00078e0026 */
[----:B------:R2:W3:Y:S02]  /*6bd0*/  @!P3 LDG.E.U16 R60, desc[UR38][R4.64] ;  /* 0x00000026043cb981 */ /* 0x0004e4000c1e1500 */
[----:B--2---:R-:W-:Y:S02]  /*6be0*/  @!P5 IMAD.MOV.U32 R4, RZ, RZ, R54 ;  /* 0x000000ffff04d224 */ /* 0x004fe400078e0036 */
[----:B------:R-:W-:-:S05]  /*6bf0*/  @!P5 IMAD.MOV.U32 R5, RZ, RZ, R55 ;  /* 0x000000ffff05d224 */ /* 0x000fca00078e0037 */
[----:B------:R2:W4:Y:S01]  /*6c00*/  @!P5 LDG.E.U16 R42, desc[UR38][R4.64] ;  /* 0x00000026042ad981 */ /* 0x000522000c1e1500 */
[----:B------:R-:W-:Y:S01]  /*6c10*/  ISETP.GE.U32.AND P3, PT, R7, 0x7ffffe25, PT ;  /* 0x7ffffe250700780c */ /* 0x000fe20003f66070 */
[----:B------:R-:W-:Y:S02]  /*6c20*/  IMAD R7, R8, 0x1bc, RZ ;  /* 0x000001bc08077824 */ /* 0x000fe400078e02ff */
[----:B------:R-:W0:Y:S01]  /*6c30*/  LDC R8, c[0x0][0x3a8] ;  /* 0x0000ea00ff087b82 */ /* 0x000e220000000800 */
[----:B--2---:R-:W-:-:S05]  /*6c40*/  VIADD R4, R6, 0xffffff25 ;  /* 0xffffff2506047836 */ /* 0x004fca0000000000 */
[----:B------:R-:W-:Y:S01]  /*6c50*/  ISETP.GE.U32.AND P6, PT, R4, 0x7ffffe26, PT ;  /* 0x7ffffe260400780c */ /* 0x000fe20003fc6070 */
[----:B-1----:R-:W-:Y:S02]  /*6c60*/  IMAD R4, R9, 0x1ba, RZ ;  /* 0x000001ba09047824 */ /* 0x002fe400078e02ff */
[----:B------:R-:W1:Y:S01]  /*6c70*/  LDC R9, c[0x0][0x3a8] ;  /* 0x0000ea00ff097b82 */ /* 0x000e620000000800 */
[----:B---3--:R-:W-:Y:S04]  /*6c80*/  STL [R1+0x11c], R60 ;  /* 0x00011c3c01007387 */ /* 0x008fe80000100800 */
[----:B------:R2:W-:Y:S02]  /*6c90*/  STL [R1+0xc7c], R55 ;  /* 0x000c7c3701007387 */ /* 0x0005e40000100800 */
[----:B--2---:R-:W-:-:S02]  /*6ca0*/  IADD3 R55, P5, PT, R7, R2, RZ ;  /* 0x0000000207377210 */ /* 0x004fc40007fbe0ff */
[----:B----4-:R2:W-:Y:S02]  /*6cb0*/  STL [R1+0x110], R42 ;  /* 0x0001102a01007387 */ /* 0x0105e40000100800 */
[----:B--2---:R-:W-:-:S05]  /*6cc0*/  IMAD R42, R3, 0xde, RZ ;  /* 0x000000de032a7824 */ /* 0x004fca00078e02ff */
[----:B------:R-:W-:Y:S02]  /*6cd0*/  LEA.HI.X.SX32 R5, R42, R0, 0x1, P5 ;  /* 0x000000002a057211 */ /* 0x000fe400028f0eff */
[----:B------:R-:W-:Y:S01]  /*6ce0*/  IADD3 R54, P5, PT, R4, R2, RZ ;  /* 0x0000000204367210 */ /* 0x000fe20007fbe0ff */
[----:B------:R-:W-:-:S05]  /*6cf0*/  @!P1 IMAD.MOV.U32 R4, RZ, RZ, R55 ;  /* 0x000000ffff049224 */ /* 0x000fca00078e0037 */
[----:B------:R0:W2:Y:S01]  /*6d00*/  @!P1 LDG.E.U16 R36, desc[UR38][R4.64] ;  /* 0x0000002604249981 */ /* 0x0000a2000c1e1500 */
[----:B------:R-:W-:-:S03]  /*6d10*/  IMAD R7, R3, 0xdd, RZ ;  /* 0x000000dd03077824 */ /* 0x000fc600078e02ff */
[----:B------:R3:W-:Y:S02]  /*6d20*/  STL [R1+0xc78], R55 ;  /* 0x000c783701007387 */ /* 0x0007e40000100800 */
[----:B------:R-:W-:Y:S02]  /*6d30*/  LEA.HI.X.SX32 R7, R7, R0, 0x1, P5 ;  /* 0x0000000007077211 */ /* 0x000fe400028f0eff */
[----:B------:R4:W-:Y:S01]  /*6d40*/  STL [R1+0xc74], R5 ;  /* 0x000c740501007387 */ /* 0x0009e20000100800 */
[----:B0-----:R-:W-:-:S03]  /*6d50*/  IMAD R4, R10, 0x1b8, RZ ;  /* 0x000001b80a047824 */ /* 0x001fc600078e02ff */
[----:B------:R-:W-:Y:S01]  /*6d60*/  STL [R1+0xc70], R54 ;  /* 0x000c703601007387 */ /* 0x000fe20000100800 */
[----:B------:R-:W-:Y:S01]  /*6d70*/  PRMT R11, RZ, 0x7610, R11 ;  /* 0x00007610ff0b7816 */ /* 0x000fe2000000000b */
[----:B---3--:R-:W-:Y:S01]  /*6d80*/  IMAD R55, R3, 0xdc, RZ ;  /* 0x000000dc03377824 */ /* 0x008fe200078e02ff */
[----:B------:R-:W-:Y:S01]  /*6d90*/  PRMT R52, RZ, 0x7610, R52 ;  /* 0x00007610ff347816 */ /* 0x000fe20000000034 */
[----:B----4-:R-:W-:Y:S01]  /*6da0*/  VIADD R5, R6, 0xffffff26 ;  /* 0xffffff2606057836 */ /* 0x010fe20000000000 */
[----:B------:R-:W-:Y:S01]  /*6db0*/  STL [R1+0xc6c], R7 ;  /* 0x000c6c0701007387 */ /* 0x000fe20000100800 */
[----:B------:R-:W0:Y:S03]  /*6dc0*/  LDC R10, c[0x0][0x3a8] ;  /* 0x0000ea00ff0a7b82 */ /* 0x000e260000000800 */
[----:B------:R-:W-:Y:S01]  /*6dd0*/  ISETP.GE.U32.AND P1, PT, R5, 0x7ffffe27, PT ;  /* 0x7ffffe270500780c */ /* 0x000fe20003f26070 */
[----:B------:R-:W-:Y:S01]  /*6de0*/  @!P4 IMAD.MOV.U32 R5, RZ, RZ, R7 ;  /* 0x000000ffff05c224 */ /* 0x000fe200078e0007 */
[----:B--2---:R2:W-:Y:S02]  /*6df0*/  STL [R1+0x114], R36 ;  /* 0x0001142401007387 */ /* 0x0045e40000100800 */
[----:B--2---:R-:W-:Y:S01]  /*6e00*/  IADD3 R36, P5, PT, R4, R2, RZ ;  /* 0x0000000204247210 */ /* 0x004fe20007fbe0ff */
[----:B------:R-:W-:-:S05]  /*6e10*/  @!P4 IMAD.MOV.U32 R4, RZ, RZ, R54 ;  /* 0x000000ffff04c224 */ /* 0x000fca00078e0036 */
[----:B------:R2:W3:Y:S04]  /*6e20*/  @!P4 LDG.E.U16 R44, desc[UR38][R4.64] ;  /* 0x00000026042cc981 */ /* 0x0004e8000c1e1500 */
[----:B------:R-:W-:Y:S01]  /*6e30*/  STL [R1+0xc68], R36 ;  /* 0x000c682401007387 */ /* 0x000fe20000100800 */
[----:B--2---:R-:W-:Y:S02]  /*6e40*/  VIADD R4, R6, 0xffffff27 ;  /* 0xffffff2706047836 */ /* 0x004fe40000000000 */
[----:B------:R-:W-:-:S03]  /*6e50*/  IMAD R7, R8, 0x1b6, RZ ;  /* 0x000001b608077824 */ /* 0x000fc600078e02ff */
[----:B------:R-:W-:Y:S01]  /*6e60*/  ISETP.GE.U32.AND P4, PT, R4, 0x7ffffe28, PT ;  /* 0x7ffffe280400780c */ /* 0x000fe20003f86070 */
[----:B------:R-:W-:Y:S02]  /*6e70*/  @!P0 IMAD.MOV.U32 R4, RZ, RZ, R36 ;  /* 0x000000ffff048224 */ /* 0x000fe400078e0024 */
[----:B------:R-:W-:Y:S01]  /*6e80*/  IMAD R8, R3, 0xdb, RZ ;  /* 0x000000db03087824 */ /* 0x000fe200078e02ff */
[----:B---3--:R2:W-:Y:S02]  /*6e90*/  STL [R1+0x108], R44 ;  /* 0x0001082c01007387 */ /* 0x0085e40000100800 */
[----:B--2---:R-:W-:-:S05]  /*6ea0*/  LEA.HI.X.SX32 R44, R55, R0, 0x1, P5 ;  /* 0x00000000372c7211 */ /* 0x004fca00028f0eff */
[----:B------:R-:W-:-:S05]  /*6eb0*/  @!P0 IMAD.MOV.U32 R5, RZ, RZ, R44 ;  /* 0x000000ffff058224 */ /* 0x000fca00078e002c */
[----:B------:R2:W3:Y:S01]  /*6ec0*/  @!P0 LDG.E.U16 R11, desc[UR38][R4.64] ;  /* 0x00000026040b8981 */ /* 0x0004e2000c1e1500 */
[----:B------:R-:W-:-:S04]  /*6ed0*/  IADD3 R7, P0, PT, R7, R2, RZ ;  /* 0x0000000207077210 */ /* 0x000fc80007f1e0ff */
[----:B------:R-:W-:Y:S01]  /*6ee0*/  LEA.HI.X.SX32 R54, R8, R0, 0x1, P0 ;  /* 0x0000000008367211 */ /* 0x000fe200000f0eff */
[----:B------:R4:W-:Y:S01]  /*6ef0*/  STL [R1+0xc64], R44 ;  /* 0x000c642c01007387 */ /* 0x0009e20000100800 */
[----:B------:R-:W-:Y:S01]  /*6f00*/  PRMT R61, RZ, 0x7610, R61 ;  /* 0x00007610ff3d7816 */ /* 0x000fe2000000003d */
[----:B------:R-:W0:Y:S01]  /*6f10*/  LDC R8, c[0x0][0x3a8] ;  /* 0x0000ea00ff087b82 */ /* 0x000e220000000800 */
[----:B--2---:R-:W-:Y:S02]  /*6f20*/  VIADD R5, R6, 0xffffff28 ;  /* 0xffffff2806057836 */ /* 0x004fe40000000000 */
[----:B-1----:R-:W-:-:S03]  /*6f30*/  IMAD R4, R9, 0x1b4, RZ ;  /* 0x000001b409047824 */ /* 0x002fc600078e02ff */
[----:B------:R-:W-:Y:S01]  /*6f40*/  ISETP.GE.U32.AND P0, PT, R5, 0x7ffffe29, PT ;  /* 0x7ffffe290500780c */ /* 0x000fe20003f06070 */
[----:B------:R-:W-:Y:S01]  /*6f50*/  @!P3 IMAD.MOV.U32 R5, RZ, RZ, R54 ;  /* 0x000000ffff05b224 */ /* 0x000fe200078e0036 */
[----:B------:R-:W-:Y:S01]  /*6f60*/  IADD3 R36, P5, PT, R4, R2, RZ ;  /* 0x0000000204247210 */ /* 0x000fe20007fbe0ff */
[----:B------:R-:W-:-:S05]  /*6f70*/  @!P3 IMAD.MOV.U32 R4, RZ, RZ, R7 ;  /* 0x000000ffff04b224 */ /* 0x000fca00078e0007 */
[----:B------:R1:W2:Y:S01]  /*6f80*/  @!P3 LDG.E.U16 R52, desc[UR38][R4.64] ;  /* 0x000000260434b981 */ /* 0x0002a2000c1e1500 */
[----:B----4-:R-:W-:Y:S01]  /*6f90*/  IMAD R44, R3, 0xda, RZ ;  /* 0x000000da032c7824 */ /* 0x010fe200078e02ff */
[----:B------:R-:W-:Y:S01]  /*6fa0*/  PRMT R9, RZ, 0x7610, R9 ;  /* 0x00007610ff097816 */ /* 0x000fe20000000009 */
[C---:B-1----:R-:W-:Y:S02]  /*6fb0*/  VIADD R4, R6.reuse, 0xffffff29 ;  /* 0xffffff2906047836 */ /* 0x042fe40000000000 */
[----:B------:R-:W-:-:S03]  /*6fc0*/  VIADD R5, R6, 0xffffff2a ;  /* 0xffffff2a06057836 */ /* 0x000fc60000000000 */
[----:B------:R-:W-:Y:S01]  /*6fd0*/  ISETP.GE.U32.AND P3, PT, R4, 0x7ffffe2a, PT ;  /* 0x7ffffe2a0400780c */ /* 0x000fe20003f66070 */
[----:B------:R-:W-:Y:S01]  /*6fe0*/  @!P6 IMAD.MOV.U32 R4, RZ, RZ, R36 ;  /* 0x000000ffff04e224 */ /* 0x000fe200078e0024 */
[----:B---3--:R1:W-:Y:S04]  /*6ff0*/  STL [R1+0x10c], R11 ;  /* 0x00010c0b01007387 */ /* 0x0083e80000100800 */
[----:B------:R0:W-:Y:S01]  /*7000*/  STL [R1+0xc60], R7 ;  /* 0x000c600701007387 */ /* 0x0001e20000100800 */
[----:B-1----:R-:W1:Y:S03]  /*7010*/  LDC R11, c[0x0][0x3a8] ;  /* 0x0000ea00ff0b7b82 */ /* 0x002e660000000800 */
[----:B------:R3:W-:Y:S04]  /*7020*/  STL [R1+0xc5c], R54 ;  /* 0x000c5c3601007387 */ /* 0x0007e80000100800 */
[----:B------:R-:W-:Y:S04]  /*7030*/  STL [R1+0xc58], R36 ;  /* 0x000c582401007387 */ /* 0x000fe80000100800 */
[----:B--2---:R2:W-:Y:S01]  /*7040*/  STL [R1+0x104], R52 ;  /* 0x0001043401007387 */ /* 0x0045e20000100800 */
[----:B0-----:R-:W-:-:S02]  /*7050*/  IMAD R7, R10, 0x1b2, RZ ;  /* 0x000001b20a077824 */ /* 0x001fc400078e02ff */
[----:B---3--:R-:W-:Y:S01]  /*7060*/  IMAD R54, R3, 0xd8, RZ ;  /* 0x000000d803367824 */ /* 0x008fe200078e02ff */
[----:B------:R-:W-:Y:S01]  /*7070*/  PRMT R63, RZ, 0x7610, R63 ;  /* 0x00007610ff3f7816 */ /* 0x000fe2000000003f */
[----:B------:R-:W-:Y:S01]  /*7080*/  IMAD R8, R8, 0x1ae, RZ ;  /* 0x000001ae08087824 */ /* 0x000fe200078e02ff */
[----:B------:R-:W0:Y:S01]  /*7090*/  LDC R10, c[0x0][0x3a8] ;  /* 0x0000ea00ff0a7b82 */ /* 0x000e220000000800 */
[----:B--2---:R-:W-:Y:S02]  /*70a0*/  LEA.HI.X.SX32 R52, R44, R0, 0x1, P5 ;  /* 0x000000002c347211 */ /* 0x004fe400028f0eff */
[----:B------:R-:W-:-:S03]  /*70b0*/  ISETP.GE.U32.AND P5, PT, R5, 0x7ffffe2b, PT ;  /* 0x7ffffe2b0500780c */ /* 0x000fc60003fa6070 */
[----:B------:R-:W-:-:S05]  /*70c0*/  @!P6 IMAD.MOV.U32 R5, RZ, RZ, R52 ;  /* 0x000000ffff05e224 */ /* 0x000fca00078e0034 */
[----:B------:R2:W3:Y:S01]  /*70d0*/  @!P6 LDG.E.U16 R9, desc[UR38][R4.64] ;  /* 0x000000260409e981 */ /* 0x0004e2000c1e1500 */
[----:B------:R-:W-:Y:S01]  /*70e0*/  IADD3 R7, P6, PT, R7, R2, RZ ;  /* 0x0000000207077210 */ /* 0x000fe20007fde0ff */
[----:B--2---:R-:W-:Y:S02]  /*70f0*/  IMAD R5, R3, 0xd9, RZ ;  /* 0x000000d903057824 */ /* 0x004fe400078e02ff */
[----:B-1----:R-:W-:-:S03]  /*7100*/  IMAD R4, R11, 0x1b0, RZ ;  /* 0x000001b00b047824 */ /* 0x002fc600078e02ff */
[----:B------:R-:W-:Y:S01]  /*7110*/  LEA.HI.X.SX32 R36, R5, R0, 0x1, P6 ;  /* 0x0000000005247211 */ /* 0x000fe200030f0eff */
[----:B------:R1:W-:Y:S01]  /*7120*/  STL [R1+0xc54], R52 ;  /* 0x000c543401007387 */ /* 0x0003e20000100800 */
[----:B------:R-:W-:Y:S01]  /*7130*/  IMAD.MOV.U32 R5, RZ, RZ, R7 ;  /* 0x000000ffff057224 */ /* 0x000fe200078e0007 */
[----:B-1----:R-:W-:Y:S02]  /*7140*/  IADD3 R52, P6, PT, R4, R2, RZ ;  /* 0x0000000204347210 */ /* 0x002fe40007fde0ff */
[----:B------:R-:W-:-:S05]  /*7150*/  IMAD.MOV.U32 R4, RZ, RZ, R36 ;  /* 0x000000ffff047224 */ /* 0x000fca00078e0024 */
[----:B------:R-:W-:-:S04]  /*7160*/  @!P1 LOP3.LUT R5, R5, R4, RZ, 0x3c, !PT ;  /* 0x0000000405059212 */ /* 0x000fc800078e3cff */
[----:B------:R-:W-:-:S04]  /*7170*/  @!P1 LOP3.LUT R4, R5, R4, RZ, 0x3c, !PT ;  /* 0x0000000405049212 */ /* 0x000fc800078e3cff */
[----:B------:R-:W-:-:S05]  /*7180*/  @!P1 LOP3.LUT R5, R5, R4, RZ, 0x3c, !PT ;  /* 0x0000000405059212 */ /* 0x000fca00078e3cff */
[----:B------:R1:W2:Y:S02]  /*7190*/  @!P1 LDG.E.U16 R61, desc[UR38][R4.64] ;  /* 0x00000026043d9981 */ /* 0x0002a4000c1e1500 */
[----:B-1----:R-:W-:Y:S02]  /*71a0*/  IMAD.MOV.U32 R5, RZ, RZ, R52 ;  /* 0x000000ffff057224 */ /* 0x002fe400078e0034 */
[----:B------:R-:W-:Y:S01]  /*71b0*/  IMAD R4, R3, 0xd7, RZ ;  /* 0x000000d703047824 */ /* 0x000fe200078e02ff */
[----:B---3--:R1:W-:Y:S04]  /*71c0*/  STL [R1+0x100], R9 ;  /* 0x0001000901007387 */ /* 0x0083e80000100800 */
[----:B------:R-:W-:Y:S04]  /*71d0*/  STL [R1+0xc50], R7 ;  /* 0x000c500701007387 */ /* 0x000fe80000100800 */
[----:B------:R-:W-:Y:S01]  /*71e0*/  STL [R1+0xc4c], R36 ;  /* 0x000c4c2401007387 */ /* 0x000fe20000100800 */
[----:B-1----:R-:W1:Y:S03]  /*71f0*/  LDC R9, c[0x0][0x3a8] ;  /* 0x0000ea00ff097b82 */ /* 0x002e660000000800 */
[----:B------:R-:W-:Y:S04]  /*7200*/  STL [R1+0xc48], R52 ;  /* 0x000c483401007387 */ /* 0x000fe80000100800 */
[----:B--2---:R2:W-:Y:S02]  /*7210*/  STL [R1+0xfc], R61 ;  /* 0x0000fc3d01007387 */ /* 0x0045e40000100800 */
[----:B--2---:R-:W-:-:S02]  /*7220*/  LEA.HI.X.SX32 R61, R54, R0, 0x1, P6 ;  /* 0x00000000363d7211 */ /* 0x004fc400030f0eff */
[----:B------:R-:W-:-:S03]  /*7230*/  IADD3 R52, P6, PT, R8, R2, RZ ;  /* 0x0000000208347210 */ /* 0x000fc60007fde0ff */
[----:B------:R-:W-:Y:S01]  /*7240*/  IMAD.MOV.U32 R8, RZ, RZ, R61 ;  /* 0x000000ffff087224 */ /* 0x000fe200078e003d */
[----:B------:R2:W-:Y:S02]  /*7250*/  STL [R1+0xc44], R61 ;  /* 0x000c443d01007387 */ /* 0x0005e40000100800 */
[----:B--2---:R-:W-:Y:S01]  /*7260*/  LEA.HI.X.SX32 R61, R4, R0, 0x1, P6 ;  /* 0x00000000043d7211 */ /* 0x004fe200030f0eff */
[----:B------:R-:W-:Y:S02]  /*7270*/  IMAD.MOV.U32 R4, RZ, RZ, R8 ;  /* 0x000000ffff047224 */ /* 0x000fe400078e0008 */
[----:B------:R-:W-:Y:S01]  /*7280*/  VIADD R7, R6, 0xffffff2b ;  /* 0xffffff2b06077836 */ /* 0x000fe20000000000 */
[----:B------:R-:W-:Y:S01]  /*7290*/  STL [R1+0xc40], R52 ;  /* 0x000c403401007387 */ /* 0x000fe20000100800 */
[----:B------:R-:W-:Y:S01]  /*72a0*/  PRMT R35, RZ, 0x7610, R35 ;  /* 0x00007610ff237816 */ /* 0x000fe20000000023 */
[----:B------:R-:W2:Y:S01]  /*72b0*/  LDC R8, c[0x0][0x3a8] ;  /* 0x0000ea00ff087b82 */ /* 0x000ea20000000800 */
[----:B------:R-:W-:-:S04]  /*72c0*/  @!P4 LOP3.LUT R5, R5, R4, RZ, 0x3c, !PT ;  /* 0x000000040505c212 */ /* 0x000fc800078e3cff */
[----:B------:R-:W-:-:S04]  /*72d0*/  @!P4 LOP3.LUT R4, R5, R4, RZ, 0x3c, !PT ;  /* 0x000000040504c212 */ /* 0x000fc800078e3cff */
[----:B------:R-:W-:-:S05]  /*72e0*/  @!P4 LOP3.LUT R5, R5, R4, RZ, 0x3c, !PT ;  /* 0x000000040505c212 */ /* 0x000fca00078e3cff */
[----:B------:R3:W4:Y:S02]  /*72f0*/  @!P4 LDG.E.U16 R63, desc[UR38][R4.64] ;  /* 0x00000026043fc981 */ /* 0x000724000c1e1500 */
[----:B---3--:R-:W-:Y:S02]  /*7300*/  @!P0 IMAD.MOV.U32 R4, RZ, RZ, R52 ;  /* 0x000000ffff048224 */ /* 0x008fe400078e0034 */
[----:B------:R-:W-:-:S05]  /*7310*/  @!P0 IMAD.MOV.U32 R5, RZ, RZ, R61 ;  /* 0x000000ffff058224 */ /* 0x000fca00078e003d */
[----:B------:R1:W3:Y:S01]  /*7320*/  @!P0 LDG.E.U16 R45, desc[UR38][R4.64] ;  /* 0x00000026042d8981 */ /* 0x0002e2000c1e1500 */
[----:B------:R-:W-:Y:S01]  /*7330*/  ISETP.GE.U32.AND P1, PT, R7, 0x7ffffe2c, PT ;  /* 0x7ffffe2c0700780c */ /* 0x000fe20003f26070 */
[C---:B------:R-:W-:Y:S02]  /*7340*/  VIADD R7, R6.reuse, 0xffffff2c ;  /* 0xffffff2c06077836 */ /* 0x040fe40000000000 */
[----:B------:R0:W-:Y:S01]  /*7350*/  STL [R1+0xc3c], R61 ;  /* 0x000c3c3d01007387 */ /* 0x0001e20000100800 */
[----:B-1----:R-:W-:Y:S02]  /*7360*/  IMAD R4, R9, 0x1ac, RZ ;  /* 0x000001ac09047824 */ /* 0x002fe400078e02ff */
[----:B------:R-:W-:Y:S01]  /*7370*/  ISETP.GE.U32.AND P4, PT, R7, 0x7ffffe2d, PT ;  /* 0x7ffffe2d0700780c */ /* 0x000fe20003f86070 */
[----:B------:R-:W-:Y:S01]  /*7380*/  VIADD R5, R6, 0xffffff2d ;  /* 0xffffff2d06057836 */ /* 0x000fe20000000000 */
[----:B------:R-:W1:Y:S01]  /*7390*/  LDC R9, c[0x0][0x3a8] ;  /* 0x0000ea00ff097b82 */ /* 0x000e620000000800 */
[----:B0-----:R-:W-:Y:S01]  /*73a0*/  IMAD R7, R10, 0x1aa, RZ ;  /* 0x000001aa0a077824 */ /* 0x001fe200078e02ff */
[----:B------:R-:W-:-:S02]  /*73b0*/  IADD3 R61, P6, PT, R4, R2, RZ ;  /* 0x00000002043d7210 */ /* 0x000fc40007fde0ff */
[----:B------:R-:W-:Y:S01]  /*73c0*/  ISETP.GE.U32.AND P0, PT, R5, 0x7ffffe2e, PT ;  /* 0x7ffffe2e0500780c */ /* 0x000fe20003f06070 */
[----:B------:R-:W-:-:S03]  /*73d0*/  IMAD R4, R3, 0xd5, RZ ;  /* 0x000000d503047824 */ /* 0x000fc600078e02ff */
[----:B------:R-:W0:Y:S01]  /*73e0*/  LDC R10, c[0x0][0x3a8] ;  /* 0x0000ea00ff0a7b82 */ /* 0x000e220000000800 */
        /* <DEDUP_REMOVED lines=13> */
[----:B------:R3:W4:Y:S01]  /*74c0*/  @!P5 LDG.E.U16 R49, desc[UR38][R4.64] ;  /* 0x000000260431d981 */ /* 0x000722000c1e1500 */
[----:B------:R-:W-:-:S05]  /*74d0*/  VIADD R7, R6, 0xffffff2e ;  /* 0xffffff2e06077836 */ /* 0x000fca0000000000 */
[----:B------:R-:W-:Y:S01]  /*74e0*/  ISETP.GE.U32.AND P3, PT, R7, 0x7ffffe2f, PT ;  /* 0x7ffffe2f0700780c */ /* 0x000fe20003f66070 */
[----:B--2---:R-:W-:Y:S02]  /*74f0*/  IMAD R7, R8, 0x1a8, RZ ;  /* 0x000001a808077824 */ /* 0x004fe400078e02ff */
[----:B------:R-:W-:Y:S01]  /*7500*/  IMAD R52, R3, 0xd4, RZ ;  /* 0x000000d403347824 */ /* 0x000fe200078e02ff */
[----:B------:R-:W2:Y:S01]  /*7510*/  LDC R8, c[0x0][0x3a8] ;  /* 0x0000ea00ff087b82 */ /* 0x000ea20000000800 */
[----:B---3--:R-:W-:-:S05]  /*7520*/  VIADD R4, R6, 0xffffff2f ;  /* 0xffffff2f06047836 */ /* 0x008fca0000000000 */
[----:B------:R-:W-:Y:S01]  /*7530*/  ISETP.GE.U32.AND P6, PT, R4, 0x7ffffe30, PT ;  /* 0x7ffffe300400780c */ /* 0x000fe20003fc6070 */
[----:B-1----:R-:W-:Y:S02]  /*7540*/  IMAD R4, R9, 0x1a6, RZ ;  /* 0x000001a609047824 */ /* 0x002fe400078e02ff */
[----:B------:R-:W1:Y:S01]  /*7550*/  LDC R9, c[0x0][0x3a8] ;  /* 0x0000ea00ff097b82 */ /* 0x000e620000000800 */
[----:B----4-:R-:W-:Y:S04]  /*7560*/  STL [R1+0xf0], R35 ;  /* 0x0000f02301007387 */ /* 0x010fe80000100800 */
[----:B------:R-:W-:Y:S04]  /*7570*/  STL [R1+0xc2c], R63 ;  /* 0x000c2c3f01007387 */ /* 0x000fe80000100800 */
[----:B------:R3:W-:Y:S02]  /*7580*/  STL [R1+0xec], R49 ;  /* 0x0000ec3101007387 */ /* 0x0007e40000100800 */
[----:B---3--:R-:W-:-:S04]  /*7590*/  IADD3 R49, P5, PT, R7, R2, RZ ;  /* 0x0000000207317210 */ /* 0x008fc80007fbe0ff */
[----:B------:R-:W-:Y:S02]  /*75a0*/  LEA.HI.X.SX32 R5, R52, R0, 0x1, P5 ;  /* 0x0000000034057211 */ /* 0x000fe400028f0eff */
[----:B------:R-:W-:Y:S01]  /*75b0*/  IADD3 R63, P5, PT, R4, R2, RZ ;  /* 0x00000002043f7210 */ /* 0x000fe20007fbe0ff */
[----:B------:R-:W-:-:S05]  /*75c0*/  @!P1 IMAD.MOV.U32 R4, RZ, RZ, R49 ;  /* 0x000000ffff049224 */ /* 0x000fca00078e0031 */
[----:B------:R0:W3:Y:S01]  /*75d0*/  @!P1 LDG.E.U16 R47, desc[UR38][R4.64] ;  /* 0x00000026042f9981 */ /* 0x0000e2000c1e1500 */
[----:B------:R-:W-:-:S03]  /*75e0*/  IMAD R7, R3, 0xd3, RZ ;  /* 0x000000d303077824 */ /* 0x000fc600078e02ff */
[----:B------:R4:W-:Y:S02]  /*75f0*/  STL [R1+0xc28], R49 ;  /* 0x000c283101007387 */ /* 0x0009e40000100800 */
[----:B------:R-:W-:Y:S02]  /*7600*/  LEA.HI.X.SX32 R7, R7, R0, 0x1, P5 ;  /* 0x0000000007077211 */ /* 0x000fe400028f0eff */
[----:B------:R1:W-:Y:S01]  /*7610*/  STL [R1+0xc24], R5 ;  /* 0x000c240501007387 */ /* 0x0003e20000100800 */
[----:B0-----:R-:W-:-:S03]  /*7620*/  IMAD R4, R10, 0x1a4, RZ ;  /* 0x000001a40a047824 */ /* 0x001fc600078e02ff */
[----:B------:R-:W-:Y:S01]  /*7630*/  STL [R1+0xc20], R63 ;  /* 0x000c203f01007387 */ /* 0x000fe20000100800 */
[----:B------:R-:W-:Y:S01]  /*7640*/  PRMT R11, RZ, 0x7610, R11 ;  /* 0x00007610ff0b7816 */ /* 0x000fe2000000000b */
[----:B----4-:R-:W-:Y:S01]  /*7650*/  IMAD R49, R3, 0xd2, RZ ;  /* 0x000000d203317824 */ /* 0x010fe200078e02ff */
[----:B------:R-:W0:Y:S01]  /*7660*/  LDC R10, c[0x0][0x3a8] ;  /* 0x0000ea00ff0a7b82 */ /* 0x000e220000000800 */
[----:B-1----:R-:W-:Y:S01]  /*7670*/  VIADD R5, R6, 0xffffff30 ;  /* 0xffffff3006057836 */ /* 0x002fe20000000000 */
[----:B------:R-:W-:Y:S04]  /*7680*/  STL [R1+0xc1c], R7 ;  /* 0x000c1c0701007387 */ /* 0x000fe80000100800 */
[----:B------:R-:W-:Y:S01]  /*7690*/  ISETP.GE.U32.AND P1, PT, R5, 0x7ffffe31, PT ;  /* 0x7ffffe310500780c */ /* 0x000fe20003f26070 */
[----:B------:R-:W-:Y:S01]  /*76a0*/  @!P4 IMAD.MOV.U32 R5, RZ, RZ, R7 ;  /* 0x000000ffff05c224 */ /* 0x000fe200078e0007 */
[----:B---3--:R1:W-:Y:S02]  /*76b0*/  STL [R1+0xe8], R47 ;  /* 0x0000e82f01007387 */ /* 0x0083e40000100800 */
[----:B-1----:R-:W-:Y:S01]  /*76c0*/  IADD3 R47, P5, PT, R4, R2, RZ ;  /* 0x00000002042f7210 */ /* 0x002fe20007fbe0ff */
[----:B------:R-:W-:-:S05]  /*76d0*/  @!P4 IMAD.MOV.U32 R4, RZ, RZ, R63 ;  /* 0x000000ffff04c224 */ /* 0x000fca00078e003f */
[----:B------:R1:W3:Y:S04]  /*76e0*/  @!P4 LDG.E.U16 R51, desc[UR38][R4.64] ;  /* 0x000000260433c981 */ /* 0x0002e8000c1e1500 */
[----:B------:R-:W-:Y:S01]  /*76f0*/  STL [R1+0xc18], R47 ;  /* 0x000c182f01007387 */ /* 0x000fe20000100800 */
[----:B-1----:R-:W-:Y:S02]  /*7700*/  VIADD R4, R6, 0xffffff31 ;  /* 0xffffff3106047836 */ /* 0x002fe40000000000 */
[----:B--2---:R-:W-:-:S03]  /*7710*/  IMAD R7, R8, 0x1a2, RZ ;  /* 0x000001a208077824 */ /* 0x004fc600078e02ff */
[----:B------:R-:W-:Y:S01]  /*7720*/  ISETP.GE.U32.AND P4, PT, R4, 0x7ffffe32, PT ;  /* 0x7ffffe320400780c */ /* 0x000fe20003f86070 */
[----:B------:R-:W-:Y:S02]  /*7730*/  @!P0 IMAD.MOV.U32 R4, RZ, RZ, R47 ;  /* 0x000000ffff048224 */ /* 0x000fe400078e002f */
[----:B------:R-:W-:Y:S01]  /*7740*/  IMAD R8, R3, 0xd1, RZ ;  /* 0x000000d103087824 */ /* 0x000fe200078e02ff */
[----:B---3--:R1:W-:Y:S02]  /*7750*/  STL [R1+0xe4], R51 ;  /* 0x0000e43301007387 */ /* 0x0083e40000100800 */
[----:B-1----:R-:W-:-:S05]  /*7760*/  LEA.HI.X.SX32 R51, R49, R0, 0x1, P5 ;  /* 0x0000000031337211 */ /* 0x002fca00028f0eff */
[----:B------:R-:W-:-:S05]  /*7770*/  @!P0 IMAD.MOV.U32 R5, RZ, RZ, R51 ;  /* 0x000000ffff058224 */ /* 0x000fca00078e0033 */
[----:B------:R1:W2:Y:S01]  /*7780*/  @!P0 LDG.E.U16 R11, desc[UR38][R4.64] ;  /* 0x00000026040b8981 */ /* 0x0002a2000c1e1500 */
[----:B------:R-:W-:-:S04]  /*7790*/  IADD3 R7, P0, PT, R7, R2, RZ ;  /* 0x0000000207077210 */ /* 0x000fc80007f1e0ff */
[----:B------:R-:W-:Y:S01]  /*77a0*/  LEA.HI.X.SX32 R63, R8, R0, 0x1, P0 ;  /* 0x00000000083f7211 */ /* 0x000fe200000f0eff */
[----:B------:R3:W-:Y:S01]  /*77b0*/  STL [R1+0xc14], R51 ;  /* 0x000c143301007387 */ /* 0x0007e20000100800 */
[----:B------:R-:W4:Y:S01]  /*77c0*/  LDC R8, c[0x0][0x3a8] ;  /* 0x0000ea00ff087b82 */ /* 0x000f220000000800 */
[----:B-1----:R-:W-:Y:S02]  /*77d0*/  VIADD R5, R6, 0xffffff32 ;  /* 0xffffff3206057836 */ /* 0x002fe40000000000 */
[----:B------:R-:W-:-:S03]  /*77e0*/  IMAD R4, R9, 0x1a0, RZ ;  /* 0x000001a009047824 */ /* 0x000fc600078e02ff */
[----:B------:R-:W-:Y:S01]  /*77f0*/  ISETP.GE.U32.AND P0, PT, R5, 0x7ffffe33, PT ;  /* 0x7ffffe330500780c */ /* 0x000fe20003f06070 */
[----:B------:R-:W-:Y:S01]  /*7800*/  @!P3 IMAD.MOV.U32 R5, RZ, RZ, R63 ;  /* 0x000000ffff05b224 */ /* 0x000fe200078e003f */
[----:B------:R-:W-:Y:S01]  /*7810*/  IADD3 R47, P5, PT, R4, R2, RZ ;  /* 0x00000002042f7210 */ /* 0x000fe20007fbe0ff */
[----:B------:R-:W-:-:S05]  /*7820*/  @!P3 IMAD.MOV.U32 R4, RZ, RZ, R7 ;  /* 0x000000ffff04b224 */ /* 0x000fca00078e0007 */
[----:B------:R1:W4:Y:S01]  /*7830*/  @!P3 LDG.E.U16 R50, desc[UR38][R4.64] ;  /* 0x000000260432b981 */ /* 0x000322000c1e1500 */
[----:B---3--:R-:W-:Y:S01]  /*7840*/  IMAD R51, R3, 0xd0, RZ ;  /* 0x000000d003337824 */ /* 0x008fe200078e02ff */
[----:B------:R-:W-:Y:S01]  /*7850*/  PRMT R9, RZ, 0x7610, R9 ;  /* 0x00007610ff097816 */ /* 0x000fe20000000009 */
[C---:B-1----:R-:W-:Y:S02]  /*7860*/  VIADD R4, R6.reuse, 0xffffff33 ;  /* 0xffffff3306047836 */ /* 0x042fe40000000000 */
[----:B------:R-:W-:-:S03]  /*7870*/  VIADD R5, R6, 0xffffff34 ;  /* 0xffffff3406057836 */ /* 0x000fc60000000000 */
[----:B------:R-:W-:Y:S01]  /*7880*/  ISETP.GE.U32.AND P3, PT, R4, 0x7ffffe34, PT ;  /* 0x7ffffe340400780c */ /* 0x000fe20003f66070 */
[----:B------:R-:W-:Y:S01]  /*7890*/  @!P6 IMAD.MOV.U32 R4, RZ, RZ, R47 ;  /* 0x000000ffff04e224 */ /* 0x000fe200078e002f */
[----:B--2---:R1:W-:Y:S04]  /*78a0*/  STL [R1+0xe0], R11 ;  /* 0x0000e00b01007387 */ /* 0x0043e80000100800 */
[----:B------:R0:W-:Y:S01]  /*78b0*/  STL [R1+0xc10], R7 ;  /* 0x000c100701007387 */ /* 0x0001e20000100800 */
[----:B-1----:R-:W1:Y:S03]  /*78c0*/  LDC R11, c[0x0][0x3a8] ;  /* 0x0000ea00ff0b7b82 */ /* 0x002e660000000800 */
[----:B------:R-:W-:Y:S04]  /*78d0*/  STL [R1+0xc0c], R63 ;  /* 0x000c0c3f01007387 */ /* 0x000fe80000100800 */
[----:B------:R-:W-:Y:S04]  /*78e0*/  STL [R1+0xc08], R47 ;  /* 0x000c082f01007387 */ /* 0x000fe80000100800 */
[----:B----4-:R2:W-:Y:S01]  /*78f0*/  STL [R1+0xdc], R50 ;  /* 0x0000dc3201007387 */ /* 0x0105e20000100800 */
[----:B0-----:R-:W-:-:S02]  /*7900*/  IMAD R7, R10, 0x19e, RZ ;  /* 0x0000019e0a077824 */ /* 0x001fc400078e02ff */
[----:B------:R-:W-:Y:S01]  /*7910*/  IMAD R8, R8, 0x19a, RZ ;  /* 0x0000019a08087824 */ /* 0x000fe200078e02ff */
[----:B------:R-:W-:Y:S01]  /*7920*/  PRMT R62, RZ, 0x7610, R62 ;  /* 0x00007610ff3e7816 */ /* 0x000fe2000000003e */
        /* <DEDUP_REMOVED lines=9> */
[----:B------:R-:W-:Y:S01]  /*79c0*/  IMAD.MOV.U32 R5, RZ, RZ, R7 ;  /* 0x000000ffff057224 */ /* 0x000fe200078e0007 */
[----:B------:R-:W-:-:S03]  /*79d0*/  IADD3 R47, P6, PT, R4, R2, RZ ;  /* 0x00000002042f7210 */ /* 0x000fc60007fde0ff */
[----:B------:R-:W-:-:S05]  /*79e0*/  IMAD.MOV.U32 R4, RZ, RZ, R63 ;  /* 0x000000ffff047224 */ /* 0x000fca00078e003f */
[----:B------:R-:W-:-:S04]  /*79f0*/  @!P1 LOP3.LUT R5, R5, R4, RZ, 0x3c, !PT ;  /* 0x0000000405059212 */ /* 0x000fc800078e3cff */
[----:B------:R-:W-:-:S04]  /*7a00*/  @!P1 LOP3.LUT R4, R5, R4, RZ, 0x3c, !PT ;  /* 0x0000000405049212 */ /* 0x000fc800078e3cff */
[----:B------:R-:W-:-:S05]  /*7a10*/  @!P1 LOP3.LUT R5, R5, R4, RZ, 0x3c, !PT ;  /* 0x0000000405059212 */ /* 0x000fca00078e3cff */
[----:B------:R1:W2:Y:S04]  /*7a20*/  @!P1 LDG.E.U16 R48, desc[UR38][R4.64] ;  /* 0x0000002604309981 */ /* 0x0002a8000c1e1500 */
[----:B------:R4:W-:Y:S02]  /*7a30*/  STL [R1+0xc04], R50 ;  /* 0x000c043201007387 */ /* 0x0009e40000100800 */
[C---:B----4-:R-:W-:Y:S02]  /*7a40*/  IMAD R50, R3.reuse, 0xce, RZ ;  /* 0x000000ce03327824 */ /* 0x050fe400078e02ff */
        /* <DEDUP_REMOVED lines=32> */
[----:B0-----:R-:W-:-:S02]  /*7c50*/  IMAD R48, R3, 0xcc, RZ ;  /* 0x000000cc03307824 */ /* 0x001fc400078e02ff */
[----:B------:R-:W-:Y:S01]  /*7c60*/  IMAD R7, R10, 0x196, RZ ;  /* 0x000001960a077824 */ /* 0x000fe200078e02ff */
[----:B------:R-:W-:-:S04]  /*7c70*/  ISETP.GE.U32.AND P0, PT, R5, 0x7ffffe38, PT ;  /* 0x7ffffe380500780c */ /* 0x000fc80003f06070 */
[----:B------:R-:W0:Y:S01]  /*7c80*/  LDC R10, c[0x0][0x3a8] ;  /* 0x0000ea00ff0a7b82 */ /* 0x000e220000000800 */
[----:B----4-:R4:W-:Y:S02]  /*7c90*/  STL [R1+0xd0], R62 ;  /* 0x0000d03e01007387 */ /* 0x0109e40000100800 */
[----:B----4-:R-:W-:Y:S01]  /*7ca0*/  IADD3 R62, P6, PT, R4, R2, RZ ;  /* 0x00000002043e7210 */ /* 0x010fe20007fde0ff */
[----:B------:R-:W-:-:S03]  /*7cb0*/  IMAD R4, R3, 0xcb, RZ ;  /* 0x000000cb03047824 */ /* 0x000fc600078e02ff */
[----:B------:R-:W-:Y:S01]  /*7cc0*/  LEA.HI.X.SX32 R5, R48, R0, 0x1, P6 ;  /* 0x0000000030057211 */ /* 0x000fe200030f0eff */
[----:B------:R-:W-:Y:S04]  /*7cd0*/  STL [R1+0xbe8], R62 ;  /* 0x000be83e01007387 */ /* 0x000fe80000100800 */
[----:B---3--:R3:W-:Y:S02]  /*7ce0*/  STL [R1+0xcc], R46 ;  /* 0x0000cc2e01007387 */ /* 0x0087e40000100800 */
[----:B---3--:R-:W-:-:S04]  /*7cf0*/  IADD3 R46, P6, PT, R7, R2, RZ ;  /* 0x00000002072e7210 */ /* 0x008fc80007fde0ff */
[----:B------:R-:W-:Y:S01]  /*7d00*/  LEA.HI.X.SX32 R47, R4, R0, 0x1, P6 ;  /* 0x00000000042f7211 */ /* 0x000fe200030f0eff */
[----:B------:R-:W-:-:S05]  /*7d10*/  @!P3 IMAD.MOV.U32 R4, RZ, RZ, R62 ;  /* 0x000000ffff04b224 */ /* 0x000fca00078e003e */
[----:B------:R3:W4:Y:S04]  /*7d20*/  @!P3 LDG.E.U16 R34, desc[UR38][R4.64] ;  /* 0x000000260422b981 */ /* 0x000728000c1e1500 */
[----:B------:R0:W-:Y:S01]  /*7d30*/  STL [R1+0xbe4], R5 ;  /* 0x000be40501007387 */ /* 0x0001e20000100800 */
[----:B---3--:R-:W-:Y:S02]  /*7d40*/  @!P5 IMAD.MOV.U32 R4, RZ, RZ, R46 ;  /* 0x000000ffff04d224 */ /* 0x008fe400078e002e */
[----:B0-----:R-:W-:-:S05]  /*7d50*/  @!P5 IMAD.MOV.U32 R5, RZ, RZ, R47 ;  /* 0x000000ffff05d224 */ /* 0x001fca00078e002f */
[----:B------:R0:W3:Y:S01]  /*7d60*/  @!P5 LDG.E.U16 R43, desc[UR38][R4.64] ;  /* 0x00000026042bd981 */ /* 0x0000e2000c1e1500 */
[----:B------:R-:W-:-:S03]  /*7d70*/  VIADD R7, R6, 0xffffff38 ;  /* 0xffffff3806077836 */ /* 0x000fc60000000000 */
[----:B------:R1:W-:Y:S02]  /*7d80*/  STL [R1+0xbe0], R46 ;  /* 0x000be02e01007387 */ /* 0x0003e40000100800 */
[----:B------:R-:W-:Y:S01]  /*7d90*/  ISETP.GE.U32.AND P3, PT, R7, 0x7ffffe39, PT ;  /* 0x7ffffe390700780c */ /* 0x000fe20003f66070 */
[----:B--2---:R-:W-:Y:S02]  /*7da0*/  IMAD R7, R8, 0x194, RZ ;  /* 0x0000019408077824 */ /* 0x004fe400078e02ff */
[----:B------:R-:W2:Y:S01]  /*7db0*/  LDC R8, c[0x0][0x3a8] ;  /* 0x0000ea00ff087b82 */ /* 0x000ea20000000800 */
[----:B0-----:R-:W-:Y:S02]  /*7dc0*/  VIADD R4, R6, 0xffffff39 ;  /* 0xffffff3906047836 */ /* 0x001fe40000000000 */
[----:B-1----:R-:W-:-:S03]  /*7dd0*/  IADD3 R46, P5, PT, R7, R2, RZ ;  /* 0x00000002072e7210 */ /* 0x002fc60007fbe0ff */
[----:B------:R-:W-:Y:S01]  /*7de0*/  ISETP.GE.U32.AND P6, PT, R4, 0x7ffffe3a, PT ;  /* 0x7ffffe3a0400780c */ /* 0x000fe20003fc6070 */
[----:B------:R-:W-:Y:S01]  /*7df0*/  IMAD R4, R9, 0x192, RZ ;  /* 0x0000019209047824 */ /* 0x000fe200078e02ff */
[----:B----4-:R-:W-:Y:S01]  /*7e00*/  STL [R1+0xc8], R34 ;  /* 0x0000c82201007387 */ /* 0x010fe20000100800 */
[C---:B------:R-:W-:Y:S01]  /*7e10*/  IMAD R7, R3.reuse, 0xc9, RZ ;  /* 0x000000c903077824 */ /* 0x040fe200078e02ff */
[----:B------:R-:W0:Y:S02]  /*7e20*/  LDC R9, c[0x0][0x3a8] ;  /* 0x0000ea00ff097b82 */ /* 0x000e240000000800 */
[----:B------:R1:W-:Y:S02]  /*7e30*/  STL [R1+0xbdc], R47 ;  /* 0x000bdc2f01007387 */ /* 0x0003e40000100800 */
[----:B-1----:R-:W-:Y:S02]  /*7e40*/  IMAD R47, R3, 0xca, RZ ;  /* 0x000000ca032f7824 */ /* 0x002fe400078e02ff */
[----:B------:R-:W-:Y:S03]  /*7e50*/  STL [R1+0xbd8], R46 ;  /* 0x000bd82e01007387 */ /* 0x000fe60000100800 */
[----:B------:R-:W-:-:S05]  /*7e60*/  LEA.HI.X.SX32 R5, R47, R0, 0x1, P5 ;  /* 0x000000002f057211 */ /* 0x000fca00028f0eff */
[----:B------:R-:W-:Y:S04]  /*7e70*/  STL [R1+0xbd4], R5 ;  /* 0x000bd40501007387 */ /* 0x000fe80000100800 */
[----:B---3--:R1:W-:Y:S02]  /*7e80*/  STL [R1+0xc4], R43 ;  /* 0x0000c42b01007387 */ /* 0x0083e40000100800 */
[----:B-1----:R-:W-:Y:S01]  /*7e90*/  IADD3 R43, P5, PT, R4, R2, RZ ;  /* 0x00000002042b7210 */ /* 0x002fe20007fbe0ff */
[----:B------:R-:W-:-:S05]  /*7ea0*/  @!P1 IMAD.MOV.U32 R4, RZ, RZ, R46 ;  /* 0x000000ffff049224 */ /* 0x000fca00078e002e */
[----:B------:R1:W3:Y:S01]  /*7eb0*/  @!P1 LDG.E.U16 R32, desc[UR38][R4.64] ;  /* 0x0000002604209981 */ /* 0x0002e2000c1e1500 */
[----:B------:R-:W-:-:S03]  /*7ec0*/  LEA.HI.X.SX32 R7, R7, R0, 0x1, P5 ;  /* 0x0000000007077211 */ /* 0x000fc600028f0eff */
[----:B------:R-:W-:Y:S01]  /*7ed0*/  STL [R1+0xbd0], R43 ;  /* 0x000bd02b01007387 */ /* 0x000fe20000100800 */
[----:B-1----:R-:W-:Y:S02]  /*7ee0*/  VIADD R5, R6, 0xffffff3a ;  /* 0xffffff3a06057836 */ /* 0x002fe40000000000 */
[----:B------:R-:W-:Y:S01]  /*7ef0*/  IMAD R4, R10, 0x190, RZ ;  /* 0x000001900a047824 */ /* 0x000fe200078e02ff */
[----:B------:R-:W-:Y:S01]  /*7f00*/  STL [R1+0xbcc], R7 ;  /* 0x000bcc0701007387 */ /* 0x000fe20000100800 */
[----:B------:R-:W-:Y:S01]  /*7f10*/  IMAD R46, R3, 0xc8, RZ ;  /* 0x000000c8032e7824 */ /* 0x000fe200078e02ff */
[----:B------:R-:W-:Y:S01]  /*7f20*/  ISETP.GE.U32.AND P1, PT, R5, 0x7ffffe3b, PT ;  /* 0x7ffffe3b0500780c */ /* 0x000fe20003f26070 */
[----:B------:R-:W-:Y:S01]  /*7f30*/  @!P4 IMAD.MOV.U32 R5, RZ, RZ, R7 ;  /* 0x000000ffff05c224 */ /* 0x000fe200078e0007 */
[----:B------:R-:W-:Y:S01]  /*7f40*/  PRMT R11, RZ, 0x7610, R11 ;  /* 0x00007610ff0b7816 */ /* 0x000fe2000000000b */
[----:B------:R-:W1:Y:S01]  /*7f50*/  LDC R10, c[0x0][0x3a8] ;  /* 0x0000ea00ff0a7b82 */ /* 0x000e620000000800 */
[----:B---3--:R3:W-:Y:S02]  /*7f60*/  STL [R1+0xc0], R32 ;  /* 0x0000c02001007387 */ /* 0x0087e40000100800 */
[----:B---3--:R-:W-:Y:S01]  /*7f70*/  IADD3 R32, P5, PT, R4, R2, RZ ;  /* 0x0000000204207210 */ /* 0x008fe20007fbe0ff */
[----:B------:R-:W-:-:S05]  /*7f80*/  @!P4 IMAD.MOV.U32 R4, RZ, RZ, R43 ;  /* 0x000000ffff04c224 */ /* 0x000fca00078e002b */
[----:B------:R3:W4:Y:S04]  /*7f90*/  @!P4 LDG.E.U16 R37, desc[UR38][R4.64] ;  /* 0x000000260425c981 */ /* 0x000728000c1e1500 */
[----:B------:R-:W-:Y:S01]  /*7fa0*/  STL [R1+0xbc8], R32 ;  /* 0x000bc82001007387 */ /* 0x000fe20000100800 */
[----:B---3--:R-:W-:Y:S02]  /*7fb0*/  VIADD R4, R6, 0xffffff3b ;  /* 0xffffff3b06047836 */ /* 0x008fe40000000000 */
[----:B--2---:R-:W-:-:S03]  /*7fc0*/  IMAD R7, R8, 0x18e, RZ ;  /* 0x0000018e08077824 */ /* 0x004fc600078e02ff */
[----:B------:R-:W-:Y:S01]  /*7fd0*/  ISETP.GE.U32.AND P4, PT, R4, 0x7ffffe3c, PT ;  /* 0x7ffffe3c0400780c */ /* 0x000fe20003f86070 */
[----:B------:R-:W-:Y:S02]  /*7fe0*/  @!P0 IMAD.MOV.U32 R4, RZ, RZ, R32 ;  /* 0x000000ffff048224 */ /* 0x000fe400078e0020 */
[----:B------:R-:W-:Y:S01]  /*7ff0*/  IMAD R8, R3, 0xc7, RZ ;  /* 0x000000c703087824 */ /* 0x000fe200078e02ff */
[----:B------:R-:W-:Y:S01]  /*8000*/  PRMT R33, RZ, 0x7610, R33 ;  /* 0x00007610ff217816 */ /* 0x000fe20000000021 */
[----:B----4-:R2:W-:Y:S02]  /*8010*/  STL [R1+0xbc], R37 ;  /* 0x0000bc2501007387 */ /* 0x0105e40000100800 */
[----:B--2---:R-:W-:-:S05]  /*8020*/  LEA.HI.X.SX32 R37, R46, R0, 0x1, P5 ;  /* 0x000000002e257211 */ /* 0x004fca00028f0eff */
[----:B------:R-:W-:Y:S01]  /*8030*/  @!P0 IMAD.MOV.U32 R5, RZ, RZ, R37 ;  /* 0x000000ffff058224 */ /* 0x000fe200078e0025 */
[----:B------:R2:W-:Y:S04]  /*8040*/  STL [R1+0xbc4], R37 ;  /* 0x000bc42501007387 */ /* 0x0005e80000100800 */
[----:B------:R3:W4:Y:S01]  /*8050*/  @!P0 LDG.E.U16 R11, desc[UR38][R4.64] ;  /* 0x00000026040b8981 */ /* 0x000722000c1e1500 */
[----:B------:R-:W-:-:S04]  /*8060*/  IADD3 R7, P0, PT, R7, R2, RZ ;  /* 0x0000000207077210 */ /* 0x000fc80007f1e0ff */
[----:B--2---:R-:W-:Y:S01]  /*8070*/  LEA.HI.X.SX32 R37, R8, R0, 0x1, P0 ;  /* 0x0000000008257211 */ /* 0x004fe200000f0eff */
[----:B------:R-:W-:Y:S01]  /*8080*/  IMAD R43, R3, 0xc6, RZ ;  /* 0x000000c6032b7824 */ /* 0x000fe200078e02ff */
[----:B------:R-:W2:Y:S01]  /*8090*/  LDC R8, c[0x0][0x3a8] ;  /* 0x0000ea00ff087b82 */ /* 0x000ea20000000800 */
[----:B---3--:R-:W-:Y:S02]  /*80a0*/  VIADD R5, R6, 0xffffff3c ;  /* 0xffffff3c06057836 */ /* 0x008fe40000000000 */
[----:B0-----:R-:W-:-:S03]  /*80b0*/  IMAD R4, R9, 0x18c, RZ ;  /* 0x0000018c09047824 */ /* 0x001fc600078e02ff */
[----:B------:R-:W-:Y:S01]  /*80c0*/  ISETP.GE.U32.AND P0, PT, R5, 0x7ffffe3d, PT ;  /* 0x7ffffe3d0500780c */ /* 0x000fe20003f06070 */
[----:B------:R-:W-:Y:S01]  /*80d0*/  @!P3 IMAD.MOV.U32 R5, RZ, RZ, R37 ;  /* 0x000000ffff05b224 */ /* 0x000fe200078e0025 */
[----:B------:R-:W-:Y:S01]  /*80e0*/  IADD3 R32, P5, PT, R4, R2, RZ ;  /* 0x0000000204207210 */ /* 0x000fe20007fbe0ff */
[----:B------:R-:W-:-:S05]  /*80f0*/  @!P3 IMAD.MOV.U32 R4, RZ, RZ, R7 ;  /* 0x000000ffff04b224 */ /* 0x000fca00078e0007 */
[----:B------:R0:W3:Y:S01]  /*8100*/  @!P3 LDG.E.U16 R33, desc[UR38][R4.64] ;  /* 0x000000260421b981 */ /* 0x0000e2000c1e1500 */
[----:B------:R-:W-:Y:S01]  /*8110*/  PRMT R9, RZ, 0x7610, R9 ;  /* 0x00007610ff097816 */ /* 0x000fe20000000009 */
[C---:B0-----:R-:W-:Y:S02]  /*8120*/  VIADD R4, R6.reuse, 0xffffff3d ;  /* 0xffffff3d06047836 */ /* 0x041fe40000000000 */
[----:B------:R-:W-:-:S03]  /*8130*/  VIADD R5, R6, 0xffffff3e ;  /* 0xffffff3e06057836 */ /* 0x000fc60000000000 */
[----:B------:R-:W-:Y:S01]  /*8140*/  ISETP.GE.U32.AND P3, PT, R4, 0x7ffffe3e, PT ;  /* 0x7ffffe3e0400780c */ /* 0x000fe20003f66070 */
[----:B------:R-:W-:Y:S01]  /*8150*/  @!P6 IMAD.MOV.U32 R4, RZ, RZ, R32 ;  /* 0x000000ffff04e224 */ /* 0x000fe200078e0020 */
[----:B----4-:R0:W-:Y:S04]  /*8160*/  STL [R1+0xb8], R11 ;  /* 0x0000b80b01007387 */ /* 0x0101e80000100800 */
[----:B------:R1:W-:Y:S01]  /*8170*/  STL [R1+0xbc0], R7 ;  /* 0x000bc00701007387 */ /* 0x0003e20000100800 */
[----:B0-----:R-:W0:Y:S03]  /*8180*/  LDC R11, c[0x0][0x3a8] ;  /* 0x0000ea00ff0b7b82 */ /* 0x001e260000000800 */
[----:B------:R4:W-:Y:S04]  /*8190*/  STL [R1+0xbbc], R37 ;  /* 0x000bbc2501007387 */ /* 0x0009e80000100800 */
[----:B------:R-:W-:Y:S04]  /*81a0*/  STL [R1+0xbb8], R32 ;  /* 0x000bb82001007387 */ /* 0x000fe80000100800 */
[----:B---3--:R3:W-:Y:S01]  /*81b0*/  STL [R1+0xb4], R33 ;  /* 0x0000b42101007387 */ /* 0x0087e20000100800 */
[----:B-1----:R-:W-:-:S02]  /*81c0*/  IMAD R7, R10, 0x18a, RZ ;  /* 0x0000018a0a077824 */ /* 0x002fc400078e02ff */
[----:B----4-:R-:W-:Y:S01]  /*81d0*/  IMAD R37, R3, 0xc4, RZ ;  /* 0x000000c403257824 */ /* 0x010fe200078e02ff */
[----:B------:R-:W1:Y:S01]  /*81e0*/  LDC R10, c[0x0][0x3a8] ;  /* 0x0000ea00ff0a7b82 */ /* 0x000e620000000800 */
[----:B---3--:R-:W-:Y:S02]  /*81f0*/  LEA.HI.X.SX32 R33, R43, R0, 0x1, P5 ;  /* 0x000000002b217211 */ /* 0x008fe400028f0eff */
[----:B------:R-:W-:-:S03]  /*8200*/  ISETP.GE.U32.AND P5, PT, R5, 0x7ffffe3f, PT ;  /* 0x7ffffe3f0500780c */ /* 0x000fc60003fa6070 */
[----:B------:R-:W-:-:S05]  /*8210*/  @!P6 IMAD.MOV.U32 R5, RZ, RZ, R33 ;  /* 0x000000ffff05e224 */ /* 0x000fca00078e0021 */
[----:B------:R3:W4:Y:S01]  /*8220*/  @!P6 LDG.E.U16 R9, desc[UR38][R4.64] ;  /* 0x000000260409e981 */ /* 0x000722000c1e1500 */
[----:B------:R-:W-:-:S03]  /*8230*/  IADD3 R7, P6, PT, R7, R2, RZ ;  /* 0x0000000207077210 */ /* 0x000fc60007fde0ff */
[----:B------:R0:W-:Y:S01]  /*8240*/  STL [R1+0xbb4], R33 ;  /* 0x000bb42101007387 */ /* 0x0001e20000100800 */
[----:B---3--:R-:W-:Y:S02]  /*8250*/  IMAD R5, R3, 0xc5, RZ ;  /* 0x000000c503057824 */ /* 0x008fe400078e02ff */
[----:B0-----:R-:W-:-:S03]  /*8260*/  IMAD R4, R11, 0x188, RZ ;  /* 0x000001880b047824 */ /* 0x001fc600078e02ff */
[----:B------:R-:W-:Y:S01]  /*8270*/  LEA.HI.X.SX32 R33, R5, R0, 0x1, P6 ;  /* 0x0000000005217211 */ /* 0x000fe200030f0eff */
[----:B------:R-:W-:Y:S01]  /*8280*/  IMAD.MOV.U32 R5, RZ, RZ, R7 ;  /* 0x000000ffff057224 */ /* 0x000fe200078e0007 */
[----:B------:R-:W-:-:S03]  /*8290*/  IADD3 R32, P6, PT, R4, R2, RZ ;  /* 0x0000000204207210 */ /* 0x000fc60007fde0ff */
[----:B------:R-:W-:-:S05]  /*82a0*/  IMAD.MOV.U32 R4, RZ, RZ, R33 ;  /* 0x000000ffff047224 */ /* 0x000fca00078e0021 */
[----:B------:R-:W-:-:S04]  /*82b0*/  @!P1 LOP3.LUT R5, R5, R4, RZ, 0x3c, !PT ;  /* 0x0000000405059212 */ /* 0x000fc800078e3cff */
[----:B------:R-:W-:-:S04]  /*82c0*/  @!P1 LOP3.LUT R4, R5, R4, RZ, 0x3c, !PT ;  /* 0x0000000405049212 */ /* 0x000fc800078e3cff */
[----:B------:R-:W-:-:S05]  /*82d0*/  @!P1 LOP3.LUT R5, R5, R4, RZ, 0x3c, !PT ;  /* 0x0000000405059212 */ /* 0x000fca00078e3cff */
[----:B------:R0:W3:Y:S01]  /*82e0*/  @!P1 LDG.E.U16 R139, desc[UR38][R4.64] ;  /* 0x00000026048b9981 */ /* 0x0000e2000c1e1500 */
[----:B--2---:R-:W-:Y:S02]  /*82f0*/  IMAD R8, R8, 0x186, RZ ;  /* 0x0000018608087824 */ /* 0x004fe400078e02ff */
[----:B0-----:R-:W-:Y:S02]  /*8300*/  IMAD.MOV.U32 R5, RZ, RZ, R32 ;  /* 0x000000ffff057224 */ /* 0x001fe400078e0020 */
[----:B------:R-:W-:Y:S01]  /*8310*/  IMAD R4, R3, 0xc3, RZ ;  /* 0x000000c303047824 */ /* 0x000fe200078e02ff */
[----:B----4-:R0:W-:Y:S04]  /*8320*/  STL [R1+0xb0], R9 ;  /* 0x0000b00901007387 */ /* 0x0101e80000100800 */
[----:B------:R-:W-:Y:S04]  /*8330*/  STL [R1+0xbb0], R7 ;  /* 0x000bb00701007387 */ /* 0x000fe80000100800 */
[----:B------:R-:W-:Y:S01]  /*8340*/  STL [R1+0xbac], R33 ;  /* 0x000bac2101007387 */ /* 0x000fe20000100800 */
[----:B0-----:R-:W0:Y:S03]  /*8350*/  LDC R9, c[0x0][0x3a8] ;  /* 0x0000ea00ff097b82 */ /* 0x001e260000000800 */
[----:B------:R-:W-:Y:S04]  /*8360*/  STL [R1+0xba8], R32 ;  /* 0x000ba82001007387 */ /* 0x000fe80000100800 */
[----:B---3--:R2:W-:Y:S02]  /*8370*/  STL [R1+0xac], R139 ;  /* 0x0000ac8b01007387 */ /* 0x0085e40000100800 */
[----:B--2---:R-:W-:-:S02]  /*8380*/  LEA.HI.X.SX32 R139, R37, R0, 0x1, P6 ;  /* 0x00000000258b7211 */ /* 0x004fc400030f0eff */
[----:B------:R-:W-:-:S03]  /*8390*/  IADD3 R32, P6, PT, R8, R2, RZ ;  /* 0x0000000208207210 */ /* 0x000fc60007fde0ff */
[----:B------:R-:W-:Y:S01]  /*83a0*/  IMAD.MOV.U32 R8, RZ, RZ, R139 ;  /* 0x000000ffff087224 */ /* 0x000fe200078e008b */
[----:B------:R2:W-:Y:S02]  /*83b0*/  STL [R1+0xba4], R139 ;  /* 0x000ba48b01007387 */ /* 0x0005e40000100800 */
[----:B--2---:R-:W-:Y:S01]  /*83c0*/  LEA.HI.X.SX32 R139, R4, R0, 0x1, P6 ;  /* 0x00000000048b7211 */ /* 0x004fe200030f0eff */
[----:B------:R-:W-:Y:S02]  /*83d0*/  IMAD.MOV.U32 R4, RZ, RZ, R8 ;  /* 0x000000ffff047224 */ /* 0x000fe400078e0008 */
[----:B------:R-:W-:Y:S01]  /*83e0*/  VIADD R7, R6, 0xffffff3f ;  /* 0xffffff3f06077836 */ /* 0x000fe20000000000 */
[----:B------:R2:W-:Y:S01]  /*83f0*/  STL [R1+0xba0], R32 ;  /* 0x000ba02001007387 */ /* 0x0005e20000100800 */
[----:B------:R-:W3:Y:S01]  /*8400*/  LDC R8, c[0x0][0x3a8] ;  /* 0x0000ea00ff087b82 */ /* 0x000ee20000000800 */
[----:B------:R-:W-:-:S04]  /*8410*/  @!P4 LOP3.LUT R5, R5, R4, RZ, 0x3c, !PT ;  /* 0x000000040505c212 */ /* 0x000fc800078e3cff */
[----:B------:R-:W-:-:S04]  /*8420*/  @!P4 LOP3.LUT R4, R5, R4, RZ, 0x3c, !PT ;  /* 0x000000040504c212 */ /* 0x000fc800078e3cff */
[----:B------:R-:W-:-:S05]  /*8430*/  @!P4 LOP3.LUT R5, R5, R4, RZ, 0x3c, !PT ;  /* 0x000000040505c212 */ /* 0x000fca00078e3cff */
[----:B------:R4:W3:Y:S02]  /*8440*/  @!P4 LDG.E.U16 R160, desc[UR38][R4.64] ;  /* 0x0000002604a0c981 */ /* 0x0008e4000c1e1500 */
[----:B----4-:R-:W-:Y:S02]  /*8450*/  @!P0 IMAD.MOV.U32 R4, RZ, RZ, R32 ;  /* 0x000000ffff048224 */ /* 0x010fe400078e0020 */
[----:B------:R-:W-:-:S05]  /*8460*/  @!P0 IMAD.MOV.U32 R5, RZ, RZ, R139 ;  /* 0x000000ffff058224 */ /* 0x000fca00078e008b */
[----:B------:R0:W4:Y:S01]  /*8470*/  @!P0 LDG.E.U16 R31, desc[UR38][R4.64] ;  /* 0x00000026041f8981 */ /* 0x000122000c1e1500 */
[----:B------:R-:W-:Y:S01]  /*8480*/  ISETP.GE.U32.AND P1, PT, R7, 0x7ffffe40, PT ;  /* 0x7ffffe400700780c */ /* 0x000fe20003f26070 */
[C---:B------:R-:W-:Y:S02]  /*8490*/  VIADD R7, R6.reuse, 0xffffff40 ;  /* 0xffffff4006077836 */ /* 0x040fe40000000000 */
[----:B------:R-:W-:Y:S01]  /*84a0*/  STL [R1+0xb9c], R139 ;  /* 0x000b9c8b01007387 */ /* 0x000fe20000100800 */
[----:B0-----:R-:W-:Y:S02]  /*84b0*/  IMAD R4, R9, 0x184, RZ ;  /* 0x0000018409047824 */ /* 0x001fe400078e02ff */
[----:B------:R-:W-:Y:S01]  /*84c0*/  ISETP.GE.U32.AND P4, PT, R7, 0x7ffffe41, PT ;  /* 0x7ffffe410700780c */ /* 0x000fe20003f86070 */
[----:B------:R-:W-:Y:S01]  /*84d0*/  VIADD R5, R6, 0xffffff41 ;  /* 0xffffff4106057836 */ /* 0x000fe20000000000 */
[----:B------:R-:W0:Y:S01]  /*84e0*/  LDC R9, c[0x0][0x3a8] ;  /* 0x0000ea00ff097b82 */ /* 0x000e220000000800 */
[----:B--2---:R-:W-:-:S02]  /*84f0*/  IMAD R32, R3, 0xc2, RZ ;  /* 0x000000c203207824 */ /* 0x004fc400078e02ff */
[----:B-1----:R-:W-:Y:S01]  /*8500*/  IMAD R7, R10, 0x182, RZ ;  /* 0x000001820a077824 */ /* 0x002fe200078e02ff */
[----:B------:R-:W-:-:S04]  /*8510*/  ISETP.GE.U32.AND P0, PT, R5, 0x7ffffe42, PT ;  /* 0x7ffffe420500780c */ /* 0x000fc80003f06070 */
[----:B------:R-:W1:Y:S01]  /*8520*/  LDC R10, c[0x0][0x3a8] ;  /* 0x0000ea00ff0a7b82 */ /* 0x000e620000000800 */
[----:B---3--:R2:W-:Y:S02]  /*8530*/  STL [R1+0xa8], R160 ;  /* 0x0000a8a001007387 */ /* 0x0085e40000100800 */
[----:B--2---:R-:W-:Y:S01]  /*8540*/  IADD3 R160, P6, PT, R4, R2, RZ ;  /* 0x0000000204a07210 */ /* 0x004fe20007fde0ff */
[----:B------:R-:W-:-:S03]  /*8550*/  IMAD R4, R3, 0xc1, RZ ;  /* 0x000000c103047824 */ /* 0x000fc600078e02ff */
[----:B------:R-:W-:Y:S01]  /*8560*/  LEA.HI.X.SX32 R5, R32, R0, 0x1, P6 ;  /* 0x0000000020057211 */ /* 0x000fe200030f0eff */
[----:B------:R-:W-:Y:S04]  /*8570*/  STL [R1+0xb98], R160 ;  /* 0x000b98a001007387 */ /* 0x000fe80000100800 */
[----:B----4-:R2:W-:Y:S02]  /*8580*/  STL [R1+0xa4], R31 ;  /* 0x0000a41f01007387 */ /* 0x0105e40000100800 */
[----:B--2---:R-:W-:-:S04]  /*8590*/  IADD3 R31, P6, PT, R7, R2, RZ ;  /* 0x00000002071f7210 */ /* 0x004fc80007fde0ff */
[----:B------:R-:W-:Y:S01]  /*85a0*/  LEA.HI.X.SX32 R139, R4, R0, 0x1, P6 ;  /* 0x00000000048b7211 */ /* 0x000fe200030f0eff */
[----:B------:R-:W-:Y:S01]  /*85b0*/  @!P3 IMAD.MOV.U32 R4, RZ, RZ, R160 ;  /* 0x000000ffff04b224 */ /* 0x000fe200078e00a0 */
[----:B------:R2:W-:Y:S04]  /*85c0*/  STL [R1+0xb94], R5 ;  /* 0x000b940501007387 */ /* 0x0005e80000100800 */
[----:B------:R3:W4:Y:S02]  /*85d0*/  @!P3 LDG.E.U16 R159, desc[UR38][R4.64] ;  /* 0x00000026049fb981 */ /* 0x000724000c1e1500 */
[----:B---3--:R-:W-:Y:S02]  /*85e0*/  @!P5 IMAD.MOV.U32 R4, RZ, RZ, R31 ;  /* 0x000000ffff04d224 */ /* 0x008fe400078e001f */
[----:B--2---:R-:W-:-:S05]  /*85f0*/  @!P5 IMAD.MOV.U32 R5, RZ, RZ, R139 ;  /* 0x000000ffff05d224 */ /* 0x004fca00078e008b */
[----:B------:R2:W3:Y:S01]  /*8600*/  @!P5 LDG.E.U16 R30, desc[UR38][R4.64] ;  /* 0x00000026041ed981 */ /* 0x0004e2000c1e1500 */
[----:B------:R-:W-:-:S05]  /*8610*/  VIADD R7, R6, 0xffffff42 ;  /* 0xffffff4206077836 */ /* 0x000fca0000000000 */
[----:B------:R-:W-:Y:S01]  /*8620*/  ISETP.GE.U32.AND P3, PT, R7, 0x7ffffe43, PT ;  /* 0x7ffffe430700780c */ /* 0x000fe20003f66070 */
[----:B------:R-:W-:Y:S01]  /*8630*/  IMAD R7, R8, 0x180, RZ ;  /* 0x0000018008077824 */ /* 0x000fe200078e02ff */
[----:B------:R0:W-:Y:S01]  /*8640*/  STL [R1+0xb90], R31 ;  /* 0x000b901f01007387 */ /* 0x0001e20000100800 */
[----:B------:R-:W1:Y:S01]  /*8650*/  LDC R8, c[0x0][0x3a8] ;  /* 0x0000ea00ff087b82 */ /* 0x000e620000000800 */
[----:B--2---:R-:W-:Y:S02]  /*8660*/  VIADD R4, R6, 0xffffff43 ;  /* 0xffffff4306047836 */ /* 0x004fe40000000000 */
[----:B------:R-:W-:Y:S03]  /*8670*/  STL [R1+0xb8c], R139 ;  /* 0x000b8c8b01007387 */ /* 0x000fe60000100800 */
[----:B------:R-:W-:Y:S01]  /*8680*/  ISETP.GE.U32.AND P6, PT, R4, 0x7ffffe44, PT ;  /* 0x7ffffe440400780c */ /* 0x000fe20003fc6070 */
[----:B0-----:R-:W-:-:S02]  /*8690*/  IMAD R31, R3, 0xc0, RZ ;  /* 0x000000c0031f7824 */ /* 0x001fc400078e02ff */
[----:B------:R-:W-:Y:S02]  /*86a0*/  IMAD R4, R9, 0x17e, RZ ;  /* 0x0000017e09047824 */ /* 0x000fe400078e02ff */
[----:B------:R-:W0:Y:S01]  /*86b0*/  LDC R9, c[0x0][0x3a8] ;  /* 0x0000ea00ff097b82 */ /* 0x000e220000000800 */
[----:B---3--:R2:W-:Y:S02]  /*86c0*/  STL [R1+0x9c], R30 ;  /* 0x00009c1e01007387 */ /* 0x0085e40000100800 */
[----:B--2---:R-:W-:-:S05]  /*86d0*/  IADD3 R30, P5, PT, R7, R2, RZ ;  /* 0x00000002071e7210 */ /* 0x004fca0007fbe0ff */
[----:B------:R-:W-:Y:S04]  /*86e0*/  STL [R1+0xb88], R30 ;  /* 0x000b881e01007387 */ /* 0x000fe80000100800 */
[----:B----4-:R2:W-:Y:S02]  /*86f0*/  STL [R1+0xa0], R159 ;  /* 0x0000a09f01007387 */ /* 0x0105e40000100800 */
[----:B--2---:R-:W-:Y:S02]  /*8700*/  LEA.HI.X.SX32 R159, R31, R0, 0x1, P5 ;  /* 0x000000001f9f7211 */ /* 0x004fe400028f0eff */
[----:B------:R-:W-:Y:S01]  /*8710*/  IADD3 R139, P5, PT, R4, R2, RZ ;  /* 0x00000002048b7210 */ /* 0x000fe20007fbe0ff */
[----:B------:R-:W-:Y:S02]  /*8720*/  @!P1 IMAD.MOV.U32 R4, RZ, RZ, R30 ;  /* 0x000000ffff049224 */ /* 0x000fe400078e001e */
[----:B------:R-:W-:-:S05]  /*8730*/  @!P1 IMAD.MOV.U32 R5, RZ, RZ, R159 ;  /* 0x000000ffff059224 */ /* 0x000fca00078e009f */
[----:B------:R2:W3:Y:S01]  /*8740*/  @!P1 LDG.E.U16 R28, desc[UR38][R4.64] ;  /* 0x00000026041c9981 */ /* 0x0004e2000c1e1500 */
[----:B------:R-:W-:-:S05]  /*8750*/  IMAD R7, R3, 0xbf, RZ ;  /* 0x000000bf03077824 */ /* 0x000fca00078e02ff */
[----:B------:R-:W-:Y:S01]  /*8760*/  LEA.HI.X.SX32 R7, R7, R0, 0x1, P5 ;  /* 0x0000000007077211 */ /* 0x000fe200028f0eff */
[----:B------:R-:W-:Y:S01]  /*8770*/  STL [R1+0xb84], R159 ;  /* 0x000b849f01007387 */ /* 0x000fe20000100800 */
[----:B--2---:R-:W-:Y:S02]  /*8780*/  VIADD R5, R6, 0xffffff44 ;  /* 0xffffff4406057836 */ /* 0x004fe40000000000 */
[----:B-1----:R-:W-:Y:S01]  /*8790*/  IMAD R4, R10, 0x17c, RZ ;  /* 0x0000017c0a047824 */ /* 0x002fe200078e02ff */
[----:B------:R-:W-:Y:S01]  /*87a0*/  STL [R1+0xb80], R139 ;  /* 0x000b808b01007387 */ /* 0x000fe20000100800 */
[----:B------:R-:W-:Y:S01]  /*87b0*/  IMAD R30, R3, 0xbe, RZ ;  /* 0x000000be031e7824 */ /* 0x000fe200078e02ff */
[----:B------:R-:W-:Y:S01]  /*87c0*/  ISETP.GE.U32.AND P1, PT, R5, 0x7ffffe45, PT ;  /* 0x7ffffe450500780c */ /* 0x000fe20003f26070 */
[----:B------:R-:W1:Y:S01]  /*87d0*/  LDC R10, c[0x0][0x3a8] ;  /* 0x0000ea00ff0a7b82 */ /* 0x000e620000000800 */
[----:B------:R-:W-:Y:S01]  /*87e0*/  STL [R1+0xb7c], R7 ;  /* 0x000b7c0701007387 */ /* 0x000fe20000100800 */
[----:B------:R-:W-:-:S03]  /*87f0*/  @!P4 IMAD.MOV.U32 R5, RZ, RZ, R7 ;  /* 0x000000ffff05c224 */ /* 0x000fc600078e0007 */
[----:B---3--:R2:W-:Y:S02]  /*8800*/  STL [R1+0x98], R28 ;  /* 0x0000981c01007387 */ /* 0x0085e40000100800 */
[----:B--2---:R-:W-:Y:S01]  /*8810*/  IADD3 R28, P5, PT, R4, R2, RZ ;  /* 0x00000002041c7210 */ /* 0x004fe20007fbe0ff */
[----:B------:R-:W-:-:S05]  /*8820*/  @!P4 IMAD.MOV.U32 R4, RZ, RZ, R139 ;  /* 0x000000ffff04c224 */ /* 0x000fca00078e008b */
[----:B------:R2:W3:Y:S04]  /*8830*/  @!P4 LDG.E.U16 R29, desc[UR38][R4.64] ;  /* 0x00000026041dc981 */ /* 0x0004e8000c1e1500 */
[----:B------:R-:W-:Y:S01]  /*8840*/  STL [R1+0xb78], R28 ;  /* 0x000b781c01007387 */ /* 0x000fe20000100800 */
[----:B------:R-:W-:Y:S01]  /*8850*/  PRMT R11, RZ, 0x7610, R11 ;  /* 0x00007610ff0b7816 */ /* 0x000fe2000000000b */
        /* <DEDUP_REMOVED lines=12> */
[----:B------:R-:W1:Y:S01]  /*8920*/  LDC R8, c[0x0][0x3a8] ;  /* 0x0000ea00ff087b82 */ /* 0x000e620000000800 */
[----:B--2---:R-:W-:Y:S02]  /*8930*/  VIADD R5, R6, 0xffffff46 ;  /* 0xffffff4606057836 */ /* 0x004fe40000000000 */
[----:B0-----:R-:W-:-:S03]  /*8940*/  IMAD R4, R9, 0x178, RZ ;  /* 0x0000017809047824 */ /* 0x001fc600078e02ff */
[----:B------:R-:W-:Y:S01]  /*8950*/  ISETP.GE.U32.AND P0, PT, R5, 0x7ffffe47, PT ;  /* 0x7ffffe470500780c */ /* 0x000fe20003f06070 */
[----:B------:R-:W-:Y:S01]  /*8960*/  @!P3 IMAD.MOV.U32 R5, RZ, RZ, R139 ;  /* 0x000000ffff05b224 */ /* 0x000fe200078e008b */
[----:B------:R-:W-:Y:S01]  /*8970*/  IADD3 R28, P5, PT, R4, R2, RZ ;  /* 0x00000002041c7210 */ /* 0x000fe20007fbe0ff */
[----:B------:R-:W-:-:S05]  /*8980*/  @!P3 IMAD.MOV.U32 R4, RZ, RZ, R7 ;  /* 0x000000ffff04b224 */ /* 0x000fca00078e0007 */
[----:B------:R0:W2:Y:S01]  /*8990*/  @!P3 LDG.E.U16 R132, desc[UR38][R4.64] ;  /* 0x000000260484b981 */ /* 0x0000a2000c1e1500 */
[----:B----4-:R-:W-:Y:S01]  /*89a0*/  IMAD R29, R3, 0xbc, RZ ;  /* 0x000000bc031d7824 */ /* 0x010fe200078e02ff */
[----:B------:R-:W-:Y:S01]  /*89b0*/  PRMT R9, RZ, 0x7610, R9 ;  /* 0x00007610ff097816 */ /* 0x000fe20000000009 */
[C---:B0-----:R-:W-:Y:S02]  /*89c0*/  VIADD R4, R6.reuse, 0xffffff47 ;  /* 0xffffff4706047836 */ /* 0x041fe40000000000 */
[----:B------:R-:W-:-:S03]  /*89d0*/  VIADD R5, R6, 0xffffff48 ;  /* 0xffffff4806057836 */ /* 0x000fc60000000000 */
[----:B------:R-:W-:Y:S01]  /*89e0*/  ISETP.GE.U32.AND P3, PT, R4, 0x7ffffe48, PT ;  /* 0x7ffffe480400780c */ /* 0x000fe20003f66070 */
[----:B------:R-:W-:Y:S01]  /*89f0*/  @!P6 IMAD.MOV.U32 R4, RZ, RZ, R28 ;  /* 0x000000ffff04e224 */ /* 0x000fe200078e001c */
[----:B---3--:R0:W-:Y:S04]  /*8a00*/  STL [R1+0x90], R11 ;  /* 0x0000900b01007387 */ /* 0x0081e80000100800 */
[----:B------:R1:W-:Y:S01]  /*8a10*/  STL [R1+0xb70], R7 ;  /* 0x000b700701007387 */ /* 0x0003e20000100800 */
[----:B0-----:R-:W0:Y:S03]  /*8a20*/  LDC R11, c[0x0][0x3a8] ;  /* 0x0000ea00ff0b7b82 */ /* 0x001e260000000800 */
[----:B------:R-:W-:Y:S04]  /*8a30*/  STL [R1+0xb6c], R139 ;  /* 0x000b6c8b01007387 */ /* 0x000fe80000100800 */
[----:B------:R3:W-:Y:S04]  /*8a40*/  STL [R1+0xb68], R28 ;  /* 0x000b681c01007387 */ /* 0x0007e80000100800 */
[----:B--2---:R2:W-:Y:S01]  /*8a50*/  STL [R1+0x8c], R132 ;  /* 0x00008c8401007387 */ /* 0x0045e20000100800 */
[----:B-1----:R-:W-:-:S02]  /*8a60*/  IMAD R7, R10, 0x176, RZ ;  /* 0x000001760a077824 */ /* 0x002fc400078e02ff */
[----:B---3--:R-:W-:Y:S01]  /*8a70*/  IMAD R28, R3, 0xba, RZ ;  /* 0x000000ba031c7824 */ /* 0x008fe200078e02ff */
[----:B------:R-:W1:Y:S01]  /*8a80*/  LDC R10, c[0x0][0x3a8] ;  /* 0x0000ea00ff0a7b82 */ /* 0x000e620000000800 */
[----:B--2---:R-:W-:Y:S02]  /*8a90*/  LEA.HI.X.SX32 R132, R29, R0, 0x1, P5 ;  /* 0x000000001d847211 */ /* 0x004fe400028f0eff */
[----:B------:R-:W-:-:S03]  /*8aa0*/  ISETP.GE.U32.AND P5, PT, R5, 0x7ffffe49, PT ;  /* 0x7ffffe490500780c */ /* 0x000fc60003fa6070 */
[----:B------:R-:W-:Y:S01]  /*8ab0*/  @!P6 IMAD.MOV.U32 R5, RZ, RZ, R132 ;  /* 0x000000ffff05e224 */ /* 0x000fe200078e0084 */
[----:B------:R2:W-:Y:S04]  /*8ac0*/  STL [R1+0xb64], R132 ;  /* 0x000b648401007387 */ /* 0x0005e80000100800 */
[----:B------:R3:W4:Y:S01]  /*8ad0*/  @!P6 LDG.E.U16 R9, desc[UR38][R4.64] ;  /* 0x000000260409e981 */ /* 0x000722000c1e1500 */
[----:B--2---:R-:W-:Y:S01]  /*8ae0*/  IADD3 R132, P6, PT, R7, R2, RZ ;  /* 0x0000000207847210 */ /* 0x004fe20007fde0ff */
[----:B---3--:R-:W-:Y:S02]  /*8af0*/  IMAD R5, R3, 0xbb, RZ ;  /* 0x000000bb03057824 */ /* 0x008fe400078e02ff */
[----:B0-----:R-:W-:-:S03]  /*8b00*/  IMAD R4, R11, 0x174, RZ ;  /* 0x000001740b047824 */ /* 0x001fc600078e02ff */
[----:B------:R-:W-:Y:S02]  /*8b10*/  LEA.HI.X.SX32 R159, R5, R0, 0x1, P6 ;  /* 0x00000000059f7211 */ /* 0x000fe400030f0eff */
[----:B------:R-:W-:Y:S01]  /*8b20*/  IADD3 R139, P6, PT, R4, R2, RZ ;  /* 0x00000002048b7210 */ /* 0x000fe20007fde0ff */
[----:B------:R-:W-:Y:S02]  /*8b30*/  @!P1 IMAD.MOV.U32 R4, RZ, RZ, R132 ;  /* 0x000000ffff049224 */ /* 0x000fe400078e0084 */
[----:B------:R-:W-:-:S05]  /*8b40*/  @!P1 IMAD.MOV.U32 R5, RZ, RZ, R159 ;  /* 0x000000ffff059224 */ /* 0x000fca00078e009f */
[----:B------:R0:W2:Y:S01]  /*8b50*/  @!P1 LDG.E.U16 R27, desc[UR38][R4.64] ;  /* 0x00000026041b9981 */ /* 0x0000a2000c1e1500 */
[----:B------:R-:W-:Y:S02]  /*8b60*/  IMAD R8, R8, 0x172, RZ ;  /* 0x0000017208087824 */ /* 0x000fe400078e02ff */
[----:B0-----:R-:W-:Y:S01]  /*8b70*/  IMAD R4, R3, 0xb9, RZ ;  /* 0x000000b903047824 */ /* 0x001fe200078e02ff */
[----:B----4-:R0:W-:Y:S04]  /*8b80*/  STL [R1+0x88], R9 ;  /* 0x0000880901007387 */ /* 0x0101e80000100800 */
[----:B------:R-:W-:Y:S04]  /*8b90*/  STL [R1+0xb60], R132 ;  /* 0x000b608401007387 */ /* 0x000fe80000100800 */
[----:B------:R3:W-:Y:S01]  /*8ba0*/  STL [R1+0xb5c], R159 ;  /* 0x000b5c9f01007387 */ /* 0x0007e20000100800 */
[----:B0-----:R-:W0:Y:S03]  /*8bb0*/  LDC R9, c[0x0][0x3a8] ;  /* 0x0000ea00ff097b82 */ /* 0x001e260000000800 */
[----:B------:R-:W-:Y:S01]  /*8bc0*/  STL [R1+0xb58], R139 ;  /* 0x000b588b01007387 */ /* 0x000fe20000100800 */
[----:B---3--:R-:W-:-:S03]  /*8bd0*/  LEA.HI.X.SX32 R159, R28, R0, 0x1, P6 ;  /* 0x000000001c9f7211 */ /* 0x008fc600030f0eff */
[----:B--2---:R2:W-:Y:S02]  /*8be0*/  STL [R1+0x84], R27 ;  /* 0x0000841b01007387 */ /* 0x0045e40000100800 */
[----:B------:R-:W-:Y:S01]  /*8bf0*/  @!P4 IMAD.MOV.U32 R5, RZ, RZ, R159 ;  /* 0x000000ffff05c224 */ /* 0x000fe200078e009f */
[----:B--2---:R-:W-:Y:S01]  /*8c00*/  IADD3 R27, P6, PT, R8, R2, RZ ;  /* 0x00000002081b7210 */ /* 0x004fe20007fde0ff */
[----:B------:R-:W-:Y:S01]  /*8c10*/  VIADD R7, R6, 0xffffff49 ;  /* 0xffffff4906077836 */ /* 0x000fe20000000000 */
[----:B------:R-:W-:Y:S01]  /*8c20*/  STL [R1+0xb54], R159 ;  /* 0x000b549f01007387 */ /* 0x000fe20000100800 */
[----:B------:R-:W2:Y:S01]  /*8c30*/  LDC R8, c[0x0][0x3a8] ;  /* 0x0000ea00ff087b82 */ /* 0x000ea20000000800 */
[----:B------:R-:W-:Y:S01]  /*8c40*/  LEA.HI.X.SX32 R132, R4, R0, 0x1, P6 ;  /* 0x0000000004847211 */ /* 0x000fe200030f0eff */
[----:B------:R-:W-:-:S05]  /*8c50*/  @!P4 IMAD.MOV.U32 R4, RZ, RZ, R139 ;  /* 0x000000ffff04c224 */ /* 0x000fca00078e008b */
[----:B------:R3:W4:Y:S02]  /*8c60*/  @!P4 LDG.E.U16 R138, desc[UR38][R4.64] ;  /* 0x00000026048ac981 */ /* 0x000724000c1e1500 */
[----:B---3--:R-:W-:Y:S02]  /*8c70*/  @!P0 IMAD.MOV.U32 R4, RZ, RZ, R27 ;  /* 0x000000ffff048224 */ /* 0x008fe400078e001b */
[----:B------:R-:W-:-:S05]  /*8c80*/  @!P0 IMAD.MOV.U32 R5, RZ, RZ, R132 ;  /* 0x000000ffff058224 */ /* 0x000fca00078e0084 */
[----:B------:R0:W3:Y:S01]  /*8c90*/  @!P0 LDG.E.U16 R23, desc[UR38][R4.64] ;  /* 0x0000002604178981 */ /* 0x0000e2000c1e1500 */
[----:B------:R-:W-:Y:S01]  /*8ca0*/  ISETP.GE.U32.AND P1, PT, R7, 0x7ffffe4a, PT ;  /* 0x7ffffe4a0700780c */ /* 0x000fe20003f26070 */
[----:B------:R-:W-:Y:S02]  /*8cb0*/  VIADD R7, R6, 0xffffff4a ;  /* 0xffffff4a06077836 */ /* 0x000fe40000000000 */
[----:B------:R1:W-:Y:S01]  /*8cc0*/  STL [R1+0xb50], R27 ;  /* 0x000b501b01007387 */ /* 0x0003e20000100800 */
[----:B0-----:R-:W-:-:S03]  /*8cd0*/  IMAD R4, R9, 0x170, RZ ;  /* 0x0000017009047824 */ /* 0x001fc600078e02ff */
[----:B------:R-:W-:Y:S01]  /*8ce0*/  STL [R1+0xb4c], R132 ;  /* 0x000b4c8401007387 */ /* 0x000fe20000100800 */
[----:B------:R-:W-:Y:S01]  /*8cf0*/  ISETP.GE.U32.AND P4, PT, R7, 0x7ffffe4b, PT ;  /* 0x7ffffe4b0700780c */ /* 0x000fe20003f86070 */
[----:B-1----:R-:W-:Y:S01]  /*8d00*/  IMAD R7, R10, 0x16e, RZ ;  /* 0x0000016e0a077824 */ /* 0x002fe200078e02ff */
[----:B------:R-:W0:Y:S01]  /*8d10*/  LDC R9, c[0x0][0x3a8] ;  /* 0x0000ea00ff097b82 */ /* 0x000e220000000800 */
[----:B------:R-:W-:Y:S02]  /*8d20*/  IMAD R27, R3, 0xb8, RZ ;  /* 0x000000b8031b7824 */ /* 0x000fe400078e02ff */
[----:B------:R-:W-:-:S05]  /*8d30*/  VIADD R5, R6, 0xffffff4b ;  /* 0xffffff4b06057836 */ /* 0x000fca0000000000 */
[----:B------:R-:W-:Y:S01]  /*8d40*/  ISETP.GE.U32.AND P0, PT, R5, 0x7ffffe4c, PT ;  /* 0x7ffffe4c0500780c */ /* 0x000fe20003f06070 */
[----:B------:R-:W1:Y:S01]  /*8d50*/  LDC R10, c[0x0][0x3a8] ;  /* 0x0000ea00ff0a7b82 */ /* 0x000e620000000800 */
[----:B----4-:R4:W-:Y:S02]  /*8d60*/  STL [R1+0x80], R138 ;  /* 0x0000808a01007387 */ /* 0x0109e40000100800 */
[----:B----4-:R-:W-:Y:S01]  /*8d70*/  IADD3 R138, P6, PT, R4, R2, RZ ;  /* 0x00000002048a7210 */ /* 0x010fe20007fde0ff */
[----:B------:R-:W-:-:S03]  /*8d80*/  IMAD R4, R3, 0xb7, RZ ;  /* 0x000000b703047824 */ /* 0x000fc600078e02ff */
[----:B------:R-:W-:Y:S01]  /*8d90*/  LEA.HI.X.SX32 R139, R27, R0, 0x1, P6 ;  /* 0x000000001b8b7211 */ /* 0x000fe200030f0eff */
[----:B------:R-:W-:Y:S04]  /*8da0*/  STL [R1+0xb48], R138 ;  /* 0x000b488a01007387 */ /* 0x000fe80000100800 */
[----:B---3--:R3:W-:Y:S01]  /*8db0*/  STL [R1+0x7c], R23 ;  /* 0x00007c1701007387 */ /* 0x0087e20000100800 */
[----:B------:R-:W-:Y:S01]  /*8dc0*/  @!P3 IMAD.MOV.U32 R5, RZ, RZ, R139 ;  /* 0x000000ffff05b224 */ /* 0x000fe200078e008b */
[----:B---3--:R-:W-:-:S04]  /*8dd0*/  IADD3 R23, P6, PT, R7, R2, RZ ;  /* 0x0000000207177210 */ /* 0x008fc80007fde0ff */
[----:B------:R-:W-:Y:S01]  /*8de0*/  LEA.HI.X.SX32 R132, R4, R0, 0x1, P6 ;  /* 0x0000000004847211 */ /* 0x000fe200030f0eff */
[----:B------:R-:W-:-:S05]  /*8df0*/  @!P3 IMAD.MOV.U32 R4, RZ, RZ, R138 ;  /* 0x000000ffff04b224 */ /* 0x000fca00078e008a */
[----:B------:R3:W4:Y:S02]  /*8e00*/  @!P3 LDG.E.U16 R133, desc[UR38][R4.64] ;  /* 0x000000260485b981 */ /* 0x000724000c1e1500 */
[----:B---3--:R-:W-:Y:S02]  /*8e10*/  @!P5 IMAD.MOV.U32 R4, RZ, RZ, R23 ;  /* 0x000000ffff04d224 */ /* 0x008fe400078e0017 */
[----:B------:R-:W-:-:S05]  /*8e20*/  @!P5 IMAD.MOV.U32 R5, RZ, RZ, R132 ;  /* 0x000000ffff05d224 */ /* 0x000fca00078e0084 */
[----:B------:R3:W4:Y:S01]  /*8e30*/  @!P5 LDG.E.U16 R17, desc[UR38][R4.64] ;  /* 0x000000260411d981 */ /* 0x000722000c1e1500 */
[----:B------:R-:W-:-:S03]  /*8e40*/  VIADD R7, R6, 0xffffff4c ;  /* 0xffffff4c06077836 */ /* 0x000fc60000000000 */
[----:B------:R-:W-:Y:S02]  /*8e50*/  STL [R1+0xb44], R139 ;  /* 0x000b448b01007387 */ /* 0x000fe40000100800 */
[----:B------:R-:W-:Y:S01]  /*8e60*/  ISETP.GE.U32.AND P3, PT, R7, 0x7ffffe4d, PT ;  /* 0x7ffffe4d0700780c */ /* 0x000fe20003f66070 */
[----:B--2---:R-:W-:Y:S01]  /*8e70*/  IMAD R7, R8, 0x16c, RZ ;  /* 0x0000016c08077824 */ /* 0x004fe200078e02ff */
[----:B------:R2:W-:Y:S01]  /*8e80*/  STL [R1+0xb40], R23 ;  /* 0x000b401701007387 */ /* 0x0005e20000100800 */
[----:B------:R-:W-:Y:S01]  /*8e90*/  PRMT R12, RZ, 0x7610, R12 ;  /* 0x00007610ff0c7816 */ /* 0x000fe2000000000c */
[----:B---3--:R-:W-:Y:S01]  /*8ea0*/  VIADD R4, R6, 0xffffff4d ;  /* 0xffffff4d06047836 */ /* 0x008fe20000000000 */
[----:B------:R-:W-:Y:S01]  /*8eb0*/  PRMT R13, RZ, 0x7610, R13 ;  /* 0x00007610ff0d7816 */ /* 0x000fe2000000000d */
[----:B------:R-:W-:Y:S01]  /*8ec0*/  STL [R1+0xb3c], R132 ;  /* 0x000b3c8401007387 */ /* 0x000fe20000100800 */
[----:B------:R-:W3:Y:S02]  /*8ed0*/  LDC R8, c[0x0][0x3a8] ;  /* 0x0000ea00ff087b82 */ /* 0x000ee40000000800 */
[----:B------:R-:W-:Y:S01]  /*8ee0*/  ISETP.GE.U32.AND P6, PT, R4, 0x7ffffe4e, PT ;  /* 0x7ffffe4e0400780c */ /* 0x000fe20003fc6070 */
[----:B--2---:R-:W-:-:S02]  /*8ef0*/  IMAD R23, R3, 0xb6, RZ ;  /* 0x000000b603177824 */ /* 0x004fc400078e02ff */
[----:B0-----:R-:W-:Y:S01]  /*8f00*/  IMAD R4, R9, 0x16a, RZ ;  /* 0x0000016a09047824 */ /* 0x001fe200078e02ff */
[----:B------:R-:W-:Y:S02]  /*8f10*/  PRMT R11, RZ, 0x7610, R11 ;  /* 0x00007610ff0b7816 */ /* 0x000fe4000000000b */
[----:B------:R-:W0:Y:S01]  /*8f20*/  LDC R9, c[0x0][0x3a8] ;  /* 0x0000ea00ff097b82 */ /* 0x000e220000000800 */
[----:B----4-:R2:W-:Y:S02]  /*8f30*/  STL [R1+0x74], R17 ;  /* 0x0000741101007387 */ /* 0x0105e40000100800 */
[----:B--2---:R-:W-:-:S05]  /*8f40*/  IADD3 R17, P5, PT, R7, R2, RZ ;  /* 0x0000000207117210 */ /* 0x004fca0007fbe0ff */
[----:B------:R-:W-:Y:S04]  /*8f50*/  STL [R1+0xb38], R17 ;  /* 0x000b381101007387 */ /* 0x000fe80000100800 */
[----:B------:R2:W-:Y:S02]  /*8f60*/  STL [R1+0x78], R133 ;  /* 0x0000788501007387 */ /* 0x0005e40000100800 */
[----:B--2---:R-:W-:Y:S02]  /*8f70*/  LEA.HI.X.SX32 R133, R23, R0, 0x1, P5 ;  /* 0x0000000017857211 */ /* 0x004fe400028f0eff */
[----:B------:R-:W-:Y:S01]  /*8f80*/  IADD3 R132, P5, PT, R4, R2, RZ ;  /* 0x0000000204847210 */ /* 0x000fe20007fbe0ff */
[----:B------:R-:W-:Y:S02]  /*8f90*/  @!P1 IMAD.MOV.U32 R4, RZ, RZ, R17 ;  /* 0x000000ffff049224 */ /* 0x000fe400078e0011 */
[----:B------:R-:W-:-:S05]  /*8fa0*/  @!P1 IMAD.MOV.U32 R5, RZ, RZ, R133 ;  /* 0x000000ffff059224 */ /* 0x000fca00078e0085 */
[----:B------:R2:W4:Y:S01]  /*8fb0*/  @!P1 LDG.E.U16 R12, desc[UR38][R4.64] ;  /* 0x00000026040c9981 */ /* 0x000522000c1e1500 */
        /* <DEDUP_REMOVED lines=11> */
[----:B----4-:R2:W-:Y:S02]  /*9070*/  STL [R1+0x70], R12 ;  /* 0x0000700c01007387 */ /* 0x0105e40000100800 */
[----:B--2---:R-:W-:Y:S01]  /*9080*/  IADD3 R12, P5, PT, R4, R2, RZ ;  /* 0x00000002040c7210 */ /* 0x004fe20007fbe0ff */
[----:B------:R-:W-:-:S05]  /*9090*/  @!P4 IMAD.MOV.U32 R4, RZ, RZ, R132 ;  /* 0x000000ffff04c224 */ /* 0x000fca00078e0084 */
[----:B------:R2:W4:Y:S04]  /*90a0*/  @!P4 LDG.E.U16 R13, desc[UR38][R4.64] ;  /* 0x00000026040dc981 */ /* 0x000528000c1e1500 */
[----:B------:R0:W-:Y:S01]  /*90b0*/  STL [R1+0xb28], R12 ;  /* 0x000b280c01007387 */ /* 0x0001e20000100800 */
[----:B--2---:R-:W-:Y:S02]  /*90c0*/  VIADD R4, R6, 0xffffff4f ;  /* 0xffffff4f06047836 */ /* 0x004fe40000000000 */
[----:B---3--:R-:W-:-:S03]  /*90d0*/  IMAD R7, R8, 0x166, RZ ;  /* 0x0000016608077824 */ /* 0x008fc600078e02ff */
[----:B------:R-:W-:Y:S01]  /*90e0*/  ISETP.GE.U32.AND P4, PT, R4, 0x7ffffe50, PT ;  /* 0x7ffffe500400780c */ /* 0x000fe20003f86070 */
[----:B------:R-:W-:Y:S01]  /*90f0*/  @!P0 IMAD.MOV.U32 R4, RZ, RZ, R12 ;  /* 0x000000ffff048224 */ /* 0x000fe200078e000c */
[----:B----4-:R2:W-:Y:S01]  /*9100*/  STL [R1+0x6c], R13 ;  /* 0x00006c0d01007387 */ /* 0x0105e20000100800 */
[----:B0-----:R-:W-:Y:S01]  /*9110*/  IMAD R8, R9, 0x164, RZ ;  /* 0x0000016409087824 */ /* 0x001fe200078e02ff */
[----:B------:R-:W0:Y:S01]  /*9120*/  LDC R12, c[0x0][0x3a8] ;  /* 0x0000ea00ff0c7b82 */ /* 0x000e220000000800 */
[----:B--2---:R-:W-:-:S05]  /*9130*/  LEA.HI.X.SX32 R13, R17, R0, 0x1, P5 ;  /* 0x00000000110d7211 */ /* 0x004fca00028f0eff */
[----:B------:R-:W-:-:S05]  /*9140*/  @!P0 IMAD.MOV.U32 R5, RZ, RZ, R13 ;  /* 0x000000ffff058224 */ /* 0x000fca00078e000d */
[----:B------:R2:W3:Y:S01]  /*9150*/  @!P0 LDG.E.U16 R11, desc[UR38][R4.64] ;  /* 0x00000026040b8981 */ /* 0x0004e2000c1e1500 */
[----:B------:R-:W-:Y:S01]  /*9160*/  IADD3 R132, P0, PT, R7, R2, RZ ;  /* 0x0000000207847210 */ /* 0x000fe20007f1e0ff */
[----:B--2---:R-:W-:Y:S02]  /*9170*/  IMAD R5, R3, 0xb3, RZ ;  /* 0x000000b303057824 */ /* 0x004fe400078e02ff */
[----:B------:R-:W-:-:S03]  /*9180*/  VIADD R4, R6, 0xffffff50 ;  /* 0xffffff5006047836 */ /* 0x000fc60000000000 */
[----:B------:R-:W-:Y:S02]  /*9190*/  LEA.HI.X.SX32 R133, R5, R0, 0x1, P0 ;  /* 0x0000000005857211 */ /* 0x000fe400000f0eff */
[----:B------:R-:W-:Y:S01]  /*91a0*/  ISETP.GE.U32.AND P0, PT, R4, 0x7ffffe51, PT ;  /* 0x7ffffe510400780c */ /* 0x000fe20003f06070 */
[----:B------:R-:W-:Y:S02]  /*91b0*/  @!P3 IMAD.MOV.U32 R4, RZ, RZ, R132 ;  /* 0x000000ffff04b224 */ /* 0x000fe400078e0084 */
[----:B------:R-:W-:-:S05]  /*91c0*/  @!P3 IMAD.MOV.U32 R5, RZ, RZ, R133 ;  /* 0x000000ffff05b224 */ /* 0x000fca00078e0085 */
[----:B------:R2:W4:Y:S04]  /*91d0*/  @!P3 LDG.E.U16 R14, desc[UR38][R4.64] ;  /* 0x00000026040eb981 */ /* 0x000528000c1e1500 */
[----:B------:R0:W-:Y:S01]  /*91e0*/  STL [R1+0xb24], R13 ;  /* 0x000b240d01007387 */ /* 0x0001e20000100800 */
[----:B------:R-:W-:Y:S01]  /*91f0*/  IMAD R7, R3, 0xb2, RZ ;  /* 0x000000b203077824 */ /* 0x000fe200078e02ff */
[----:B0-----:R-:W-:Y:S01]  /*9200*/  IADD3 R13, P5, PT, R8, R2, RZ ;  /* 0x00000002080d7210 */ /* 0x001fe20007fbe0ff */
[C---:B--2---:R-:W-:Y:S02]  /*9210*/  VIADD R4, R6.reuse, 0xffffff51 ;  /* 0xffffff5106047836 */ /* 0x044fe40000000000 */
[----:B------:R-:W-:Y:S01]  /*9220*/  VIADD R5, R6, 0xffffff52 ;  /* 0xffffff5206057836 */ /* 0x000fe20000000000 */
[----:B------:R-:W-:-:S02]  /*9230*/  PRMT R9, RZ, 0x7610, R9 ;  /* 0x00007610ff097816 */ /* 0x000fc40000000009 */
[----:B------:R-:W-:Y:S01]  /*9240*/  ISETP.GE.U32.AND P3, PT, R4, 0x7ffffe52, PT ;  /* 0x7ffffe520400780c */ /* 0x000fe20003f66070 */
[----:B------:R-:W-:Y:S02]  /*9250*/  @!P6 IMAD.MOV.U32 R4, RZ, RZ, R13 ;  /* 0x000000ffff04e224 */ /* 0x000fe400078e000d */
[----:B-1----:R-:W-:Y:S01]  /*9260*/  IMAD R8, R10, 0x162, RZ ;  /* 0x000001620a087824 */ /* 0x002fe200078e02ff */
[----:B---3--:R0:W-:Y:S04]  /*9270*/  STL [R1+0x68], R11 ;  /* 0x0000680b01007387 */ /* 0x0081e80000100800 */
[----:B------:R-:W-:Y:S01]  /*9280*/  STL [R1+0xb20], R132 ;  /* 0x000b208401007387 */ /* 0x000fe20000100800 */
[----:B0-----:R-:W0:Y:S03]  /*9290*/  LDC R11, c[0x0][0x3a8] ;  /* 0x0000ea00ff0b7b82 */ /* 0x001e260000000800 */
[----:B------:R-:W-:Y:S04]  /*92a0*/  STL [R1+0xb1c], R133 ;  /* 0x000b1c8501007387 */ /* 0x000fe80000100800 */
[----:B------:R1:W-:Y:S04]  /*92b0*/  STL [R1+0xb18], R13 ;  /* 0x000b180d01007387 */ /* 0x0003e80000100800 */
[----:B----4-:R2:W-:Y:S01]  /*92c0*/  STL [R1+0x64], R14 ;  /* 0x0000640e01007387 */ /* 0x0105e20000100800 */
[----:B------:R-:W-:Y:S01]  /*92d0*/  IMAD R10, R12, 0x15e, RZ ;  /* 0x0000015e0c0a7824 */ /* 0x000fe200078e02ff */
[----:B-1----:R-:W1:Y:S01]  /*92e0*/  LDC R13, c[0x0][0x3a8] ;  /* 0x0000ea00ff0d7b82 */ /* 0x002e620000000800 */
[----:B--2---:R-:W-:-:S02]  /*92f0*/  LEA.HI.X.SX32 R14, R7, R0, 0x1, P5 ;  /* 0x00000000070e7211 */ /* 0x004fc400028f0eff */
[----:B------:R-:W-:-:S03]  /*9300*/  ISETP.GE.U32.AND P5, PT, R5, 0x7ffffe53, PT ;  /* 0x7ffffe530500780c */ /* 0x000fc60003fa6070 */
[----:B------:R-:W-:-:S05]  /*9310*/  @!P6 IMAD.MOV.U32 R5, RZ, RZ, R14 ;  /* 0x000000ffff05e224 */ /* 0x000fca00078e000e */
[----:B------:R2:W3:Y:S01]  /*9320*/  @!P6 LDG.E.U16 R9, desc[UR38][R4.64] ;  /* 0x000000260409e981 */ /* 0x0004e2000c1e1500 */
[----:B------:R-:W-:Y:S01]  /*9330*/  IADD3 R133, P6, PT, R8, R2, RZ ;  /* 0x0000000208857210 */ /* 0x000fe20007fde0ff */
[----:B--2---:R-:W-:Y:S02]  /*9340*/  IMAD R4, R3, 0xb1, RZ ;  /* 0x000000b103047824 */ /* 0x004fe400078e02ff */
[----:B0-----:R-:W-:Y:S01]  /*9350*/  IMAD R5, R11, 0x160, RZ ;  /* 0x000001600b057824 */ /* 0x001fe200078e02ff */
[----:B------:R0:W-:Y:S01]  /*9360*/  STL [R1+0xb14], R14 ;  /* 0x000b140e01007387 */ /* 0x0001e20000100800 */
[----:B------:R-:W-:Y:S01]  /*9370*/  PRMT R12, RZ, 0x7610, R12 ;  /* 0x00007610ff0c7816 */ /* 0x000fe2000000000c */
[----:B------:R-:W-:Y:S01]  /*9380*/  VIADD R8, R6, 0xffffff53 ;  /* 0xffffff5306087836 */ /* 0x000fe20000000000 */
[----:B------:R-:W-:Y:S01]  /*9390*/  LEA.HI.X.SX32 R138, R4, R0, 0x1, P6 ;  /* 0x00000000048a7211 */ /* 0x000fe200030f0eff */
[----:B------:R-:W-:Y:S01]  /*93a0*/  @!P1 IMAD.MOV.U32 R4, RZ, RZ, R133 ;  /* 0x000000ffff049224 */ /* 0x000fe200078e0085 */
[----:B------:R-:W-:Y:S01]  /*93b0*/  IADD3 R132, P6, PT, R5, R2, RZ ;  /* 0x0000000205847210 */ /* 0x000fe20007fde0ff */
[----:B------:R-:W2:Y:S02]  /*93c0*/  LDC R11, c[0x0][0x3a8] ;  /* 0x0000ea00ff0b7b82 */ /* 0x000ea40000000800 */
[----:B------:R-:W-:-:S05]  /*93d0*/  @!P1 IMAD.MOV.U32 R5, RZ, RZ, R138 ;  /* 0x000000ffff059224 */ /* 0x000fca00078e008a */
[----:B------:R4:W2:Y:S01]  /*93e0*/  @!P1 LDG.E.U16 R16, desc[UR38][R4.64] ;  /* 0x0000002604109981 */ /* 0x0008a2000c1e1500 */
[----:B0-----:R-:W0:Y:S03]  /*93f0*/  LDC R14, c[0x0][0x3a8] ;  /* 0x0000ea00ff0e7b82 */ /* 0x001e260000000800 */
[----:B------:R-:W-:Y:S01]  /*9400*/  STL [R1+0xb10], R133 ;  /* 0x000b108501007387 */ /* 0x000fe20000100800 */
[----:B----4-:R-:W-:-:S03]  /*9410*/  IMAD R4, R3, 0xaf, RZ ;  /* 0x000000af03047824 */ /* 0x010fc600078e02ff */
[----:B---3--:R3:W-:Y:S02]  /*9420*/  STL [R1+0x60], R9 ;  /* 0x0000600901007387 */ /* 0x0087e40000100800 */
[----:B---3--:R-:W-:Y:S02]  /*9430*/  IMAD R9, R3, 0xb0, RZ ;  /* 0x000000b003097824 */ /* 0x008fe400078e02ff */
[----:B------:R-:W-:Y:S03]  /*9440*/  STL [R1+0xb0c], R138 ;  /* 0x000b0c8a01007387 */ /* 0x000fe60000100800 */
[----:B------:R-:W-:Y:S02]  /*9450*/  LEA.HI.X.SX32 R133, R9, R0, 0x1, P6 ;  /* 0x0000000009857211 */ /* 0x000fe400030f0eff */
[----:B------:R-:W-:Y:S01]  /*9460*/  IADD3 R10, P6, PT, R10, R2, RZ ;  /* 0x000000020a0a7210 */ /* 0x000fe20007fde0ff */
[----:B------:R-:W-:Y:S04]  /*9470*/  STL [R1+0xb08], R132 ;  /* 0x000b088401007387 */ /* 0x000fe80000100800 */
[----:B------:R-:W-:Y:S01]  /*9480*/  STL [R1+0xb04], R133 ;  /* 0x000b048501007387 */ /* 0x000fe20000100800 */
[----:B------:R-:W-:-:S03]  /*9490*/  @!P4 IMAD.MOV.U32 R5, RZ, RZ, R133 ;  /* 0x000000ffff05c224 */ /* 0x000fc600078e0085 */
[----:B------:R-:W-:Y:S04]  /*94a0*/  STL [R1+0xb00], R10 ;  /* 0x000b000a01007387 */ /* 0x000fe80000100800 */
[----:B--2---:R2:W-:Y:S02]  /*94b0*/  STL [R1+0x5c], R16 ;  /* 0x00005c1001007387 */ /* 0x0045e40000100800 */
[----:B--2---:R-:W-:Y:S01]  /*94c0*/  LEA.HI.X.SX32 R16, R4, R0, 0x1, P6 ;  /* 0x0000000004107211 */ /* 0x004fe200030f0eff */
[----:B------:R-:W-:-:S05]  /*94d0*/  @!P4 IMAD.MOV.U32 R4, RZ, RZ, R132 ;  /* 0x000000ffff04c224 */ /* 0x000fca00078e0084 */
[----:B------:R2:W3:Y:S02]  /*94e0*/  @!P4 LDG.E.U16 R72, desc[UR38][R4.64] ;  /* 0x000000260448c981 */ /* 0x0004e4000c1e1500 */
[----:B--2---:R-:W-:Y:S02]  /*94f0*/  @!P0 IMAD.MOV.U32 R4, RZ, RZ, R10 ;  /* 0x000000ffff048224 */ /* 0x004fe400078e000a */
[----:B------:R-:W-:-:S05]  /*9500*/  @!P0 IMAD.MOV.U32 R5, RZ, RZ, R16 ;  /* 0x000000ffff058224 */ /* 0x000fca00078e0010 */
[----:B------:R1:W2:Y:S01]  /*9510*/  @!P0 LDG.E.U16 R12, desc[UR38][R4.64] ;  /* 0x00000026040c8981 */ /* 0x0002a2000c1e1500 */
[----:B------:R-:W-:Y:S01]  /*9520*/  ISETP.GE.U32.AND P1, PT, R8, 0x7ffffe54, PT ;  /* 0x7ffffe540800780c */ /* 0x000fe20003f26070 */
[----:B------:R-:W-:Y:S02]  /*9530*/  VIADD R8, R6, 0xffffff54 ;  /* 0xffffff5406087836 */ /* 0x000fe40000000000 */
[----:B0-----:R-:W-:Y:S01]  /*9540*/  IMAD R10, R14, 0x15a, RZ ;  /* 0x0000015a0e0a7824 */ /* 0x001fe200078e02ff */
[----:B------:R0:W-:Y:S01]  /*9550*/  STL [R1+0xafc], R16 ;  /* 0x000afc1001007387 */ /* 0x0001e20000100800 */
[----:B------:R-:W-:Y:S01]  /*9560*/  IMAD R11, R11, 0x158, RZ ;  /* 0x000001580b0b7824 */ /* 0x000fe200078e02ff */
[----:B------:R-:W-:Y:S01]  /*9570*/  ISETP.GE.U32.AND P4, PT, R8, 0x7ffffe55, PT ;  /* 0x7ffffe550800780c */ /* 0x000fe20003f86070 */
[----:B-1----:R-:W-:Y:S01]  /*9580*/  IMAD R4, R13, 0x15c, RZ ;  /* 0x0000015c0d047824 */ /* 0x002fe200078e02ff */
[----:B------:R-:W1:Y:S01]  /*9590*/  LDC R14, c[0x0][0x3a8] ;  /* 0x0000ea00ff0e7b82 */ /* 0x000e620000000800 */
[----:B------:R-:W-:-:S03]  /*95a0*/  IMAD R8, R3, 0xae, RZ ;  /* 0x000000ae03087824 */ /* 0x000fc600078e02ff */
[----:B------:R-:W-:Y:S01]  /*95b0*/  IADD3 R132, P6, PT, R4, R2, RZ ;  /* 0x0000000204847210 */ /* 0x000fe20007fde0ff */
[----:B------:R-:W-:-:S03]  /*95c0*/  VIADD R5, R6, 0xffffff55 ;  /* 0xffffff5506057836 */ /* 0x000fc60000000000 */
[----:B------:R-:W-:Y:S01]  /*95d0*/  LEA.HI.X.SX32 R133, R8, R0, 0x1, P6 ;  /* 0x0000000008857211 */ /* 0x000fe200030f0eff */
[----:B------:R-:W4:Y:S01]  /*95e0*/  LDC R13, c[0x0][0x3a8] ;  /* 0x0000ea00ff0d7b82 */ /* 0x000f220000000800 */
[----:B0-----:R-:W-:Y:S01]  /*95f0*/  IADD3 R16, P6, PT, R10, R2, RZ ;  /* 0x000000020a107210 */ /* 0x001fe20007fde0ff */
[----:B------:R-:W-:Y:S01]  /*9600*/  IMAD R4, R3, 0xad, RZ ;  /* 0x000000ad03047824 */ /* 0x000fe200078e02ff */
[----:B------:R-:W-:Y:S01]  /*9610*/  ISETP.GE.U32.AND P0, PT, R5, 0x7ffffe56, PT ;  /* 0x7ffffe560500780c */ /* 0x000fe20003f06070 */
[----:B------:R-:W-:Y:S01]  /*9620*/  @!P3 IMAD.MOV.U32 R5, RZ, RZ, R133 ;  /* 0x000000ffff05b224 */ /* 0x000fe200078e0085 */
[----:B--2---:R0:W-:Y:S04]  /*9630*/  STL [R1+0x54], R12 ;  /* 0x0000540c01007387 */ /* 0x0041e80000100800 */
[----:B------:R-:W-:Y:S04]  /*9640*/  STL [R1+0xaf8], R132 ;  /* 0x000af88401007387 */ /* 0x000fe80000100800 */
[----:B------:R-:W-:Y:S01]  /*9650*/  STL [R1+0xaf4], R133 ;  /* 0x000af48501007387 */ /* 0x000fe20000100800 */
[----:B0-----:R-:W0:Y:S03]  /*9660*/  LDC R12, c[0x0][0x3a8] ;  /* 0x0000ea00ff0c7b82 */ /* 0x001e260000000800 */
[----:B------:R-:W-:Y:S04]  /*9670*/  STL [R1+0xaf0], R16 ;  /* 0x000af01001007387 */ /* 0x000fe80000100800 */
[----:B---3--:R2:W-:Y:S02]  /*9680*/  STL [R1+0x58], R72 ;  /* 0x0000584801007387 */ /* 0x0085e40000100800 */
[----:B--2---:R-:W-:Y:S01]  /*9690*/  LEA.HI.X.SX32 R72, R4, R0, 0x1, P6 ;  /* 0x0000000004487211 */ /* 0x004fe200030f0eff */
[----:B------:R-:W-:-:S05]  /*96a0*/  @!P3 IMAD.MOV.U32 R4, RZ, RZ, R132 ;  /* 0x000000ffff04b224 */ /* 0x000fca00078e0084 */
[----:B------:R2:W3:Y:S01]  /*96b0*/  @!P3 LDG.E.U16 R73, desc[UR38][R4.64] ;  /* 0x000000260449b981 */ /* 0x0004e2000c1e1500 */
[----:B------:R-:W-:-:S03]  /*96c0*/  VIADD R10, R6, 0xffffff56 ;  /* 0xffffff56060a7836 */ /* 0x000fc60000000000 */
[----:B------:R1:W-:Y:S01]  /*96d0*/  STL [R1+0xaec], R72 ;  /* 0x000aec4801007387 */ /* 0x0003e20000100800 */
[----:B--2---:R-:W-:Y:S02]  /*96e0*/  @!P5 IMAD.MOV.U32 R4, RZ, RZ, R16 ;  /* 0x000000ffff04d224 */ /* 0x004fe400078e0010 */
[----:B------:R-:W-:Y:S01]  /*96f0*/  @!P5 IMAD.MOV.U32 R5, RZ, RZ, R72 ;  /* 0x000000ffff05d224 */ /* 0x000fe200078e0048 */
[----:B------:R-:W-:Y:S01]  /*9700*/  ISETP.GE.U32.AND P3, PT, R10, 0x7ffffe57, PT ;  /* 0x7ffffe570a00780c */ /* 0x000fe20003f66070 */
[----:B------:R-:W-:-:S03]  /*9710*/  IMAD R10, R3, 0xac, RZ ;  /* 0x000000ac030a7824 */ /* 0x000fc600078e02ff */
[----:B------:R2:W4:Y:S01]  /*9720*/  @!P5 LDG.E.U16 R15, desc[UR38][R4.64] ;  /* 0x00000026040fd981 */ /* 0x000522000c1e1500 */
[----:B-1----:R-:W-:Y:S01]  /*9730*/  IADD3 R72, P5, PT, R11, R2, RZ ;  /* 0x000000020b487210 */ /* 0x002fe20007fbe0ff */
[----:B--2---:R-:W-:-:S04]  /*9740*/  VIADD R4, R6, 0xffffff57 ;  /* 0xffffff5706047836 */ /* 0x004fc80000000000 */
[----:B------:R-:W-:Y:S01]  /*9750*/  STL [R1+0xae8], R72 ;  /* 0x000ae84801007387 */ /* 0x000fe20000100800 */
[----:B------:R-:W-:Y:S01]  /*9760*/  ISETP.GE.U32.AND P6, PT, R4, 0x7ffffe58, PT ;  /* 0x7ffffe580400780c */ /* 0x000fe20003fc6070 */
[----:B0-----:R-:W-:Y:S02]  /*9770*/  IMAD R4, R12, 0x156, RZ ;  /* 0x000001560c047824 */ /* 0x001fe400078e02ff */
[----:B---3--:R0:W-:Y:S02]  /*9780*/  STL [R1+0x50], R73 ;  /* 0x0000504901007387 */ /* 0x0081e40000100800 */
[----:B0-----:R-:W-:Y:S02]  /*9790*/  LEA.HI.X.SX32 R73, R10, R0, 0x1, P5 ;  /* 0x000000000a497211 */ /* 0x001fe400028f0eff */
[----:B------:R-:W-:Y:S01]  /*97a0*/  IADD3 R16, P5, PT, R4, R2, RZ ;  /* 0x0000000204107210 */ /* 0x000fe20007fbe0ff */
[----:B------:R-:W-:Y:S02]  /*97b0*/  @!P1 IMAD.MOV.U32 R4, RZ, RZ, R72 ;  /* 0x000000ffff049224 */ /* 0x000fe400078e0048 */
[----:B------:R-:W-:-:S05]  /*97c0*/  @!P1 IMAD.MOV.U32 R5, RZ, RZ, R73 ;  /* 0x000000ffff059224 */ /* 0x000fca00078e0049 */
[----:B------:R0:W2:Y:S01]  /*97d0*/  @!P1 LDG.E.U16 R68, desc[UR38][R4.64] ;  /* 0x0000002604449981 */ /* 0x0000a2000c1e1500 */
[----:B------:R-:W-:-:S03]  /*97e0*/  IMAD R11, R3, 0xab, RZ ;  /* 0x000000ab030b7824 */ /* 0x000fc600078e02ff */
[----:B----4-:R1:W-:Y:S02]  /*97f0*/  STL [R1+0x4c], R15 ;  /* 0x00004c0f01007387 */ /* 0x0103e40000100800 */
[----:B------:R-:W-:Y:S02]  /*9800*/  LEA.HI.X.SX32 R72, R11, R0, 0x1, P5 ;  /* 0x000000000b487211 */ /* 0x000fe400028f0eff */
[----:B------:R-:W-:Y:S01]  /*9810*/  STL [R1+0xae4], R73 ;  /* 0x000ae44901007387 */ /* 0x000fe20000100800 */
[----:B0-----:R-:W-:Y:S02]  /*9820*/  VIADD R4, R6, 0xffffff58 ;  /* 0xffffff5806047836 */ /* 0x001fe40000000000 */
[----:B------:R-:W-:Y:S01]  /*9830*/  IMAD R5, R13, 0x154, RZ ;  /* 0x000001540d057824 */ /* 0x000fe200078e02ff */
[----:B------:R0:W-:Y:S01]  /*9840*/  STL [R1+0xae0], R16 ;  /* 0x000ae01001007387 */ /* 0x0001e20000100800 */
[----:B------:R-:W-:Y:S01]  /*9850*/  PRMT R12, RZ, 0x7610, R12 ;  /* 0x00007610ff0c7816 */ /* 0x000fe2000000000c */
[----:B-1----:R-:W1:Y:S02]  /*9860*/  LDC R15, c[0x0][0x3a8] ;  /* 0x0000ea00ff0f7b82 */ /* 0x002e640000000800 */
[----:B------:R-:W-:Y:S01]  /*9870*/  STL [R1+0xadc], R72 ;  /* 0x000adc4801007387 */ /* 0x000fe20000100800 */
[----:B------:R-:W-:Y:S01]  /*9880*/  ISETP.GE.U32.AND P1, PT, R4, 0x7ffffe59, PT ;  /* 0x7ffffe590400780c */ /* 0x000fe20003f26070 */
[----:B------:R-:W-:-:S02]  /*9890*/  @!P4 IMAD.MOV.U32 R4, RZ, RZ, R16 ;  /* 0x000000ffff04c224 */ /* 0x000fc400078e0010 */
[----:B------:R-:W-:Y:S01]  /*98a0*/  IMAD R11, R3, 0xaa, RZ ;  /* 0x000000aa030b7824 */ /* 0x000fe200078e02ff */
[----:B------:R-:W-:Y:S01]  /*98b0*/  PRMT R13, RZ, 0x7610, R13 ;  /* 0x00007610ff0d7816 */ /* 0x000fe2000000000d */
[----:B0-----:R-:W0:Y:S01]  /*98c0*/  LDC R16, c[0x0][0x3a8] ;  /* 0x0000ea00ff107b82 */ /* 0x001e220000000800 */
[----:B--2---:R2:W-:Y:S02]  /*98d0*/  STL [R1+0x48], R68 ;  /* 0x0000484401007387 */ /* 0x0045e40000100800 */
[----:B--2---:R-:W-:Y:S01]  /*98e0*/  IADD3 R68, P5, PT, R5, R2, RZ ;  /* 0x0000000205447210 */ /* 0x004fe20007fbe0ff */
[----:B------:R-:W-:-:S05]  /*98f0*/  @!P4 IMAD.MOV.U32 R5, RZ, RZ, R72 ;  /* 0x000000ffff05c224 */ /* 0x000fca00078e0048 */
[----:B------:R2:W3:Y:S01]  /*9900*/  @!P4 LDG.E.U16 R12, desc[UR38][R4.64] ;  /* 0x00000026040cc981 */ /* 0x0004e2000c1e1500 */
[----:B------:R-:W-:-:S03]  /*9910*/  LEA.HI.X.SX32 R72, R11, R0, 0x1, P5 ;  /* 0x000000000b487211 */ /* 0x000fc600028f0eff */
[----:B------:R-:W-:Y:S01]  /*9920*/  STL [R1+0xad8], R68 ;  /* 0x000ad84401007387 */ /* 0x000fe20000100800 */
[----:B--2---:R-:W-:-:S03]  /*9930*/  VIADD R4, R6, 0xffffff59 ;  /* 0xffffff5906047836 */ /* 0x004fc60000000000 */
[----:B------:R-:W-:Y:S01]  /*9940*/  STL [R1+0xad4], R72 ;  /* 0x000ad44801007387 */ /* 0x000fe20000100800 */
[----:B------:R-:W-:Y:S01]  /*9950*/  @!P0 IMAD.MOV.U32 R5, RZ, RZ, R72 ;  /* 0x000000ffff058224 */ /* 0x000fe200078e0048 */
[----:B------:R-:W-:Y:S01]  /*9960*/  ISETP.GE.U32.AND P4, PT, R4, 0x7ffffe5a, PT ;  /* 0x7ffffe5a0400780c */ /* 0x000fe20003f86070 */
[----:B------:R-:W-:-:S05]  /*9970*/  @!P0 IMAD.MOV.U32 R4, RZ, RZ, R68 ;  /* 0x000000ffff048224 */ /* 0x000fca00078e0044 */
[----:B------:R2:W4:Y:S02]  /*9980*/  @!P0 LDG.E.U16 R13, desc[UR38][R4.64] ;  /* 0x00000026040d8981 */ /* 0x000524000c1e1500 */
[----:B--2---:R-:W-:Y:S02]  /*9990*/  IMAD R5, R3, 0xa9, RZ ;  /* 0x000000a903057824 */ /* 0x004fe400078e02ff */
[----:B------:R-:W-:Y:S01]  /*99a0*/  VIADD R4, R6, 0xffffff5a ;  /* 0xffffff5a06047836 */ /* 0x000fe20000000000 */
[----:B---3--:R2:W-:Y:S02]  /*99b0*/  STL [R1+0x44], R12 ;  /* 0x0000440c01007387 */ /* 0x0085e40000100800 */
[----:B--2---:R-:W-:Y:S02]  /*99c0*/  IMAD R12, R14, 0x152, RZ ;  /* 0x000001520e0c7824 */ /* 0x004fe400078e02ff */
[----:B------:R-:W2:Y:S03]  /*99d0*/  LDC R14, c[0x0][0x3a8] ;  /* 0x0000ea00ff0e7b82 */ /* 0x000ea60000000800 */
[----:B------:R-:W-:-:S04]  /*99e0*/  IADD3 R72, P0, PT, R12, R2, RZ ;  /* 0x000000020c487210 */ /* 0x000fc80007f1e0ff */
[----:B------:R-:W-:Y:S02]  /*99f0*/  LEA.HI.X.SX32 R73, R5, R0, 0x1, P0 ;  /* 0x0000000005497211 */ /* 0x000fe400000f0eff */
[----:B------:R-:W-:Y:S01]  /*9a00*/  ISETP.GE.U32.AND P0, PT, R4, 0x7ffffe5b, PT ;  /* 0x7ffffe5b0400780c */ /* 0x000fe20003f06070 */
[----:B------:R-:W-:Y:S02]  /*9a10*/  @!P3 IMAD.MOV.U32 R4, RZ, RZ, R72 ;  /* 0x000000ffff04b224 */ /* 0x000fe400078e0048 */
[----:B------:R-:W-:-:S05]  /*9a20*/  @!P3 IMAD.MOV.U32 R5, RZ, RZ, R73 ;  /* 0x000000ffff05b224 */ /* 0x000fca00078e0049 */
[----:B------:R3:W2:Y:S04]  /*9a30*/  @!P3 LDG.E.U16 R71, desc[UR38][R4.64] ;  /* 0x000000260447b981 */ /* 0x0006a8000c1e1500 */
[----:B----4-:R1:W-:Y:S01]  /*9a40*/  STL [R1+0x40], R13 ;  /* 0x0000400d01007387 */ /* 0x0103e20000100800 */
[----:B------:R-:W-:Y:S02]  /*9a50*/  IMAD R12, R3, 0xa8, RZ ;  /* 0x000000a8030c7824 */ /* 0x000fe400078e02ff */
[----:B-1----:R-:W-:Y:S01]  /*9a60*/  IMAD R13, R15, 0x150, RZ ;  /* 0x000001500f0d7824 */ /* 0x002fe200078e02ff */
[----:B------:R-:W-:Y:S01]  /*9a70*/  STL [R1+0xad0], R72 ;  /* 0x000ad04801007387 */ /* 0x000fe20000100800 */
[C---:B---3--:R-:W-:Y:S01]  /*9a80*/  VIADD R4, R6.reuse, 0xffffff5b ;  /* 0xffffff5b06047836 */ /* 0x048fe20000000000 */
[----:B------:R-:W1:Y:S02]  /*9a90*/  LDC R15, c[0x0][0x3a8] ;  /* 0x0000ea00ff0f7b82 */ /* 0x000e640000000800 */
[----:B------:R-:W-:Y:S01]  /*9aa0*/  IADD3 R68, P5, PT, R13, R2, RZ ;  /* 0x000000020d447210 */ /* 0x000fe20007fbe0ff */
[----:B------:R-:W-:Y:S01]  /*9ab0*/  STL [R1+0xacc], R73 ;  /* 0x000acc4901007387 */ /* 0x000fe20000100800 */
[----:B------:R-:W-:-:S03]  /*9ac0*/  VIADD R5, R6, 0xffffff5c ;  /* 0xffffff5c06057836 */ /* 0x000fc60000000000 */
[----:B------:R-:W-:Y:S01]  /*9ad0*/  STL [R1+0xac8], R68 ;  /* 0x000ac84401007387 */ /* 0x000fe20000100800 */
[----:B------:R-:W-:Y:S01]  /*9ae0*/  ISETP.GE.U32.AND P3, PT, R4, 0x7ffffe5c, PT ;  /* 0x7ffffe5c0400780c */ /* 0x000fe20003f66070 */
[----:B------:R-:W-:Y:S02]  /*9af0*/  @!P6 IMAD.MOV.U32 R4, RZ, RZ, R68 ;  /* 0x000000ffff04e224 */ /* 0x000fe400078e0044 */
[----:B--2---:R2:W-:Y:S02]  /*9b00*/  STL [R1+0x3c], R71 ;  /* 0x00003c4701007387 */ /* 0x0045e40000100800 */
[----:B--2---:R-:W-:Y:S02]  /*9b10*/  LEA.HI.X.SX32 R71, R12, R0, 0x1, P5 ;  /* 0x000000000c477211 */ /* 0x004fe400028f0eff */
[----:B------:R-:W-:-:S03]  /*9b20*/  ISETP.GE.U32.AND P5, PT, R5, 0x7ffffe5d, PT ;  /* 0x7ffffe5d0500780c */ /* 0x000fc60003fa6070 */
[----:B------:R-:W-:-:S05]  /*9b30*/  @!P6 IMAD.MOV.U32 R5, RZ, RZ, R71 ;  /* 0x000000ffff05e224 */ /* 0x000fca00078e0047 */
[----:B------:R2:W3:Y:S01]  /*9b40*/  @!P6 LDG.E.U16 R18, desc[UR38][R4.64] ;  /* 0x000000260412e981 */ /* 0x0004e2000c1e1500 */
[----:B0-----:R-:W-:Y:S02]  /*9b50*/  IMAD R13, R16, 0x14e, RZ ;  /* 0x0000014e100d7824 */ /* 0x001fe400078e02ff */
[----:B-1----:R-:W-:Y:S01]  /*9b60*/  IMAD R15, R15, 0x14a, RZ ;  /* 0x0000014a0f0f7824 */ /* 0x002fe200078e02ff */
[----:B------:R0:W-:Y:S01]  /*9b70*/  STL [R1+0xac4], R71 ;  /* 0x000ac44701007387 */ /* 0x0001e20000100800 */
[----:B------:R-:W1:Y:S01]  /*9b80*/  LDC R16, c[0x0][0x3a8] ;  /* 0x0000ea00ff107b82 */ /* 0x000e620000000800 */
[----:B------:R-:W-:Y:S01]  /*9b90*/  IADD3 R68, P6, PT, R13, R2, RZ ;  /* 0x000000020d447210 */ /* 0x000fe20007fde0ff */
[----:B--2---:R-:W-:Y:S02]  /*9ba0*/  IMAD R4, R3, 0xa7, RZ ;  /* 0x000000a703047824 */ /* 0x004fe400078e02ff */
[----:B------:R-:W-:-:S03]  /*9bb0*/  IMAD R5, R14, 0x14c, RZ ;  /* 0x0000014c0e057824 */ /* 0x000fc600078e02ff */
[----:B------:R-:W-:Y:S01]  /*9bc0*/  LEA.HI.X.SX32 R72, R4, R0, 0x1, P6 ;  /* 0x0000000004487211 */ /* 0x000fe200030f0eff */
[----:B------:R-:W-:Y:S01]  /*9bd0*/  @!P1 IMAD.MOV.U32 R4, RZ, RZ, R68 ;  /* 0x000000ffff049224 */ /* 0x000fe200078e0044 */
[----:B0-----:R-:W-:Y:S01]  /*9be0*/  IADD3 R71, P6, PT, R5, R2, RZ ;  /* 0x0000000205477210 */ /* 0x001fe20007fde0ff */
[----:B------:R-:W-:Y:S02]  /*9bf0*/  IMAD R14, R3, 0xa6, RZ ;  /* 0x000000a6030e7824 */ /* 0x000fe400078e02ff */
[----:B------:R-:W-:-:S05]  /*9c00*/  @!P1 IMAD.MOV.U32 R5, RZ, RZ, R72 ;  /* 0x000000ffff059224 */ /* 0x000fca00078e0048 */
[----:B------:R0:W2:Y:S02]  /*9c10*/  @!P1 LDG.E.U16 R19, desc[UR38][R4.64] ;  /* 0x0000002604139981 */ /* 0x0000a4000c1e1500 */
[----:B0-----:R-:W-:Y:S02]  /*9c20*/  IMAD R4, R3, 0xa5, RZ ;  /* 0x000000a503047824 */ /* 0x001fe400078e02ff */
[----:B---3--:R0:W-:Y:S04]  /*9c30*/  STL [R1+0x38], R18 ;  /* 0x0000381201007387 */ /* 0x0081e80000100800 */
[----:B------:R-:W-:Y:S04]  /*9c40*/  STL [R1+0xac0], R68 ;  /* 0x000ac04401007387 */ /* 0x000fe80000100800 */
[----:B------:R3:W-:Y:S01]  /*9c50*/  STL [R1+0xabc], R72 ;  /* 0x000abc4801007387 */ /* 0x0007e20000100800 */
[----:B0-----:R-:W0:Y:S01]  /*9c60*/  LDC R18, c[0x0][0x3a8] ;  /* 0x0000ea00ff127b82 */ /* 0x001e220000000800 */
[----:B---3--:R-:W-:-:S02]  /*9c70*/  LEA.HI.X.SX32 R72, R14, R0, 0x1, P6 ;  /* 0x000000000e487211 */ /* 0x008fc400030f0eff */
[----:B------:R-:W-:-:S03]  /*9c80*/  IADD3 R15, P6, PT, R15, R2, RZ ;  /* 0x000000020f0f7210 */ /* 0x000fc60007fde0ff */
[----:B------:R-:W-:Y:S01]  /*9c90*/  @!P4 IMAD.MOV.U32 R5, RZ, RZ, R72 ;  /* 0x000000ffff05c224 */ /* 0x000fe200078e0048 */
[----:B------:R-:W-:Y:S01]  /*9ca0*/  LEA.HI.X.SX32 R68, R4, R0, 0x1, P6 ;  /* 0x0000000004447211 */ /* 0x000fe200030f0eff */
[----:B------:R-:W-:-:S05]  /*9cb0*/  @!P4 IMAD.MOV.U32 R4, RZ, RZ, R71 ;  /* 0x000000ffff04c224 */ /* 0x000fca00078e0047 */
[----:B------:R3:W4:Y:S02]  /*9cc0*/  @!P4 LDG.E.U16 R69, desc[UR38][R4.64] ;  /* 0x000000260445c981 */ /* 0x000724000c1e1500 */
[----:B---3--:R-:W-:Y:S02]  /*9cd0*/  @!P0 IMAD.MOV.U32 R4, RZ, RZ, R15 ;  /* 0x000000ffff048224 */ /* 0x008fe400078e000f */
[----:B------:R-:W-:-:S05]  /*9ce0*/  @!P0 IMAD.MOV.U32 R5, RZ, RZ, R68 ;  /* 0x000000ffff058224 */ /* 0x000fca00078e0044 */
[----:B------:R1:W3:Y:S01]  /*9cf0*/  @!P0 LDG.E.U16 R20, desc[UR38][R4.64] ;  /* 0x0000002604148981 */ /* 0x0002e2000c1e1500 */
[----:B------:R-:W-:-:S05]  /*9d00*/  VIADD R13, R6, 0xffffff5d ;  /* 0xffffff5d060d7836 */ /* 0x000fca0000000000 */
[----:B------:R-:W-:Y:S01]  /*9d10*/  ISETP.GE.U32.AND P1, PT, R13, 0x7ffffe5e, PT ;  /* 0x7ffffe5e0d00780c */ /* 0x000fe20003f26070 */
[----:B------:R-:W-:Y:S01]  /*9d20*/  VIADD R13, R6, 0xffffff5e ;  /* 0xffffff5e060d7836 */ /* 0x000fe20000000000 */
[----:B------:R0:W-:Y:S01]  /*9d30*/  STL [R1+0xab8], R71 ;  /* 0x000ab84701007387 */ /* 0x0001e20000100800 */
[----:B-1----:R-:W-:-:S03]  /*9d40*/  IMAD R4, R16, 0x148, RZ ;  /* 0x0000014810047824 */ /* 0x002fc600078e02ff */
[----:B------:R1:W-:Y:S01]  /*9d50*/  STL [R1+0xab4], R72 ;  /* 0x000ab44801007387 */ /* 0x0003e20000100800 */
[----:B------:R-:W-:Y:S01]  /*9d60*/  ISETP.GE.U32.AND P4, PT, R13, 0x7ffffe5f, PT ;  /* 0x7ffffe5f0d00780c */ /* 0x000fe20003f86070 */
[----:B------:R-:W-:Y:S02]  /*9d70*/  IMAD R13, R3, 0xa4, RZ ;  /* 0x000000a4030d7824 */ /* 0x000fe400078e02ff */
[----:B------:R1:W-:Y:S01]  /*9d80*/  STL [R1+0xab0], R15 ;  /* 0x000ab00f01007387 */ /* 0x0003e20000100800 */
[----:B0-----:R-:W-:-:S03]  /*9d90*/  IADD3 R71, P6, PT, R4, R2, RZ ;  /* 0x0000000204477210 */ /* 0x001fc60007fde0ff */
[----:B--2---:R-:W-:Y:S01]  /*9da0*/  STL [R1+0x34], R19 ;  /* 0x0000341301007387 */ /* 0x004fe20000100800 */
[----:B-1----:R-:W-:Y:S01]  /*9db0*/  LEA.HI.X.SX32 R72, R13, R0, 0x1, P6 ;  /* 0x000000000d487211 */ /* 0x002fe200030f0eff */
[----:B------:R-:W-:Y:S02]  /*9dc0*/  IMAD R15, R18, 0x146, RZ ;  /* 0x00000146120f7824 */ /* 0x000fe400078e02ff */
[----:B------:R0:W-:Y:S01]  /*9dd0*/  STL [R1+0xaac], R68 ;  /* 0x000aac4401007387 */ /* 0x0001e20000100800 */
[----:B------:R-:W-:Y:S01]  /*9de0*/  VIADD R5, R6, 0xffffff5f ;  /* 0xffffff5f06057836 */ /* 0x000fe20000000000 */
[----:B------:R-:W1:Y:S01]  /*9df0*/  LDC R18, c[0x0][0x3a8] ;  /* 0x0000ea00ff127b82 */ /* 0x000e620000000800 */
[----:B------:R-:W-:Y:S01]  /*9e00*/  IMAD R4, R3, 0xa3, RZ ;  /* 0x000000a303047824 */ /* 0x000fe200078e02ff */
[----:B0-----:R-:W-:-:S06]  /*9e10*/  IADD3 R68, P6, PT, R15, R2, RZ ;  /* 0x000000020f447210 */ /* 0x001fcc0007fde0ff */
[----:B------:R-:W0:Y:S01]  /*9e20*/  LDC R19, c[0x0][0x3a8] ;  /* 0x0000ea00ff137b82 */ /* 0x000e220000000800 */
[----:B------:R-:W-:Y:S01]  /*9e30*/  ISETP.GE.U32.AND P0, PT, R5, 0x7ffffe60, PT ;  /* 0x7ffffe600500780c */ /* 0x000fe20003f06070 */
[----:B------:R-:W-:Y:S01]  /*9e40*/  @!P3 IMAD.MOV.U32 R5, RZ, RZ, R72 ;  /* 0x000000ffff05b224 */ /* 0x000fe200078e0048 */
[----:B---3--:R2:W-:Y:S04]  /*9e50*/  STL [R1+0x2c], R20 ;  /* 0x00002c1401007387 */ /* 0x0085e80000100800 */
[----:B------:R-:W-:Y:S04]  /*9e60*/  STL [R1+0xaa8], R71 ;  /* 0x000aa84701007387 */ /* 0x000fe80000100800 */
[----:B------:R-:W-:Y:S01]  /*9e70*/  STL [R1+0xaa4], R72 ;  /* 0x000aa44801007387 */ /* 0x000fe20000100800 */
[----:B--2---:R-:W2:Y:S03]  /*9e80*/  LDC R20, c[0x0][0x3a8] ;  /* 0x0000ea00ff147b82 */ /* 0x004ea60000000800 */
        /* <DEDUP_REMOVED lines=8> */
[----:B------:R-:W-:Y:S02]  /*9f10*/  VIADD R15, R6, 0xffffff60 ;  /* 0xffffff60060f7836 */ /* 0x000fe40000000000 */
[----:B0-----:R-:W-:Y:S01]  /*9f20*/  IMAD R16, R19, 0x144, RZ ;  /* 0x0000014413107824 */ /* 0x001fe200078e02ff */
[----:B------:R0:W-:Y:S01]  /*9f30*/  STL [R1+0xa9c], R69 ;  /* 0x000a9c4501007387 */ /* 0x0001e20000100800 */
[----:B------:R-:W1:Y:S01]  /*9f40*/  LDC R19, c[0x0][0x3a8] ;  /* 0x0000ea00ff137b82 */ /* 0x000e620000000800 */
[----:B------:R-:W-:Y:S01]  /*9f50*/  ISETP.GE.U32.AND P3, PT, R15, 0x7ffffe61, PT ;  /* 0x7ffffe610f00780c */ /* 0x000fe20003f66070 */
[----:B------:R-:W-:Y:S01]  /*9f60*/  IMAD R15, R3, 0xa2, RZ ;  /* 0x000000a2030f7824 */ /* 0x000fe200078e02ff */
[----:B------:R-:W-:Y:S01]  /*9f70*/  IADD3 R68, P5, PT, R16, R2, RZ ;  /* 0x0000000210447210 */ /* 0x000fe20007fbe0ff */
[----:B---3--:R-:W-:-:S03]  /*9f80*/  VIADD R4, R6, 0xffffff61 ;  /* 0xffffff6106047836 */ /* 0x008fc60000000000 */
[----:B0-----:R-:W-:Y:S02]  /*9f90*/  LEA.HI.X.SX32 R69, R15, R0, 0x1, P5 ;  /* 0x000000000f457211 */ /* 0x001fe400028f0eff */
[----:B------:R-:W-:Y:S01]  /*9fa0*/  ISETP.GE.U32.AND P6, PT, R4, 0x7ffffe62, PT ;  /* 0x7ffffe620400780c */ /* 0x000fe20003fc6070 */
[----:B--2---:R-:W-:Y:S01]  /*9fb0*/  IMAD R4, R20, 0x142, RZ ;  /* 0x0000014214047824 */ /* 0x004fe200078e02ff */
[----:B------:R-:W-:Y:S01]  /*9fc0*/  STL [R1+0xa98], R68 ;  /* 0x000a984401007387 */ /* 0x000fe20000100800 */
[----:B------:R-:W-:Y:S01]  /*9fd0*/  @!P1 IMAD.MOV.U32 R5, RZ, RZ, R69 ;  /* 0x000000ffff059224 */ /* 0x000fe200078e0045 */
[----:B------:R-:W0:Y:S02]  /*9fe0*/  LDC R20, c[0x0][0x3a8] ;  /* 0x0000ea00ff147b82 */ /* 0x000e240000000800 */
[----:B------:R-:W-:Y:S04]  /*9ff0*/  STL [R1+0xa94], R69 ;  /* 0x000a944501007387 */ /* 0x000fe80000100800 */
[----:B----4-:R2:W-:Y:S02]  /*a000*/  STL [R1+0x24], R25 ;  /* 0x0000241901007387 */ /* 0x0105e40000100800 */
[----:B--2---:R-:W-:Y:S01]  /*a010*/  IADD3 R25, P5, PT, R4, R2, RZ ;  /* 0x0000000204197210 */ /* 0x004fe20007fbe0ff */
[----:B------:R-:W-:-:S05]  /*a020*/  @!P1 IMAD.MOV.U32 R4, RZ, RZ, R68 ;  /* 0x000000ffff049224 */ /* 0x000fca00078e0044 */
[----:B------:R2:W3:Y:S01]  /*a030*/  @!P1 LDG.E.U16 R24, desc[UR38][R4.64] ;  /* 0x0000002604189981 */ /* 0x0004e2000c1e1500 */
[----:B------:R-:W-:-:S05]  /*a040*/  IMAD R16, R3, 0xa1, RZ ;  /* 0x000000a103107824 */ /* 0x000fca00078e02ff */
[----:B------:R-:W-:Y:S01]  /*a050*/  LEA.HI.X.SX32 R68, R16, R0, 0x1, P5 ;  /* 0x0000000010447211 */ /* 0x000fe200028f0eff */
[----:B------:R-:W-:Y:S01]  /*a060*/  STL [R1+0xa90], R25 ;  /* 0x000a901901007387 */ /* 0x000fe20000100800 */
[----:B--2---:R-:W-:Y:S02]  /*a070*/  VIADD R4, R6, 0xffffff62 ;  /* 0xffffff6206047836 */ /* 0x004fe40000000000 */
[----:B-1----:R-:W-:Y:S01]  /*a080*/  IMAD R5, R18, 0x140, RZ ;  /* 0x0000014012057824 */ /* 0x002fe200078e02ff */
[----:B------:R-:W-:Y:S02]  /*a090*/  STL [R1+0xa8c], R68 ;  /* 0x000a8c4401007387 */ /* 0x000fe40000100800 */
[----:B------:R-:W-:Y:S01]  /*a0a0*/  ISETP.GE.U32.AND P1, PT, R4, 0x7ffffe63, PT ;  /* 0x7ffffe630400780c */ /* 0x000fe20003f26070 */
[----:B------:R-:W-:Y:S02]  /*a0b0*/  @!P4 IMAD.MOV.U32 R4, RZ, RZ, R25 ;  /* 0x000000ffff04c224 */ /* 0x000fe400078e0019 */
[----:B------:R-:W-:-:S02]  /*a0c0*/  IMAD R16, R3, 0xa0, RZ ;  /* 0x000000a003107824 */ /* 0x000fc400078e02ff */
[----:B------:R-:W-:Y:S01]  /*a0d0*/  IMAD R18, R19, 0x13e, RZ ;  /* 0x0000013e13127824 */ /* 0x000fe200078e02ff */
[----:B---3--:R1:W-:Y:S02]  /*a0e0*/  STL [R1+0x20], R24 ;  /* 0x0000201801007387 */ /* 0x0083e40000100800 */
[----:B-1----:R-:W-:Y:S01]  /*a0f0*/  IADD3 R24, P5, PT, R5, R2, RZ ;  /* 0x0000000205187210 */ /* 0x002fe20007fbe0ff */
[----:B------:R-:W-:-:S03]  /*a100*/  @!P4 IMAD.MOV.U32 R5, RZ, RZ, R68 ;  /* 0x000000ffff05c224 */ /* 0x000fc600078e0044 */
[----:B------:R-:W-:Y:S02]  /*a110*/  LEA.HI.X.SX32 R25, R16, R0, 0x1, P5 ;  /* 0x0000000010197211 */ /* 0x000fe400028f0eff */
[----:B------:R1:W2:Y:S02]  /*a120*/  @!P4 LDG.E.U16 R21, desc[UR38][R4.64] ;  /* 0x000000260415c981 */ /* 0x0002a4000c1e1500 */
[----:B-1----:R-:W-:Y:S02]  /*a130*/  VIADD R4, R6, 0xffffff63 ;  /* 0xffffff6306047836 */ /* 0x002fe40000000000 */
[----:B------:R-:W-:-:S03]  /*a140*/  @!P0 IMAD.MOV.U32 R5, RZ, RZ, R25 ;  /* 0x000000ffff058224 */ /* 0x000fc600078e0019 */
[----:B------:R-:W-:Y:S01]  /*a150*/  ISETP.GE.U32.AND P5, PT, R4, 0x7ffffe64, PT ;  /* 0x7ffffe640400780c */ /* 0x000fe20003fa6070 */
[----:B------:R-:W-:-:S05]  /*a160*/  @!P0 IMAD.MOV.U32 R4, RZ, RZ, R24 ;  /* 0x000000ffff048224 */ /* 0x000fca00078e0018 */
[----:B------:R1:W3:Y:S01]  /*a170*/  @!P0 LDG.E.U16 R22, desc[UR38][R4.64] ;  /* 0x0000002604168981 */ /* 0x0002e2000c1e1500 */
[----:B------:R-:W-:Y:S01]  /*a180*/  IADD3 R68, P0, PT, R18, R2, RZ ;  /* 0x0000000212447210 */ /* 0x000fe20007f1e0ff */
[----:B-1----:R-:W-:Y:S02]  /*a190*/  IMAD R5, R3, 0x9f, RZ ;  /* 0x0000009f03057824 */ /* 0x002fe400078e02ff */
[----:B------:R-:W-:-:S03]  /*a1a0*/  VIADD R4, R6, 0xffffff64 ;  /* 0xffffff6406047836 */ /* 0x000fc60000000000 */
[----:B------:R-:W-:Y:S02]  /*a1b0*/  LEA.HI.X.SX32 R69, R5, R0, 0x1, P0 ;  /* 0x0000000005457211 */ /* 0x000fe400000f0eff */
[----:B------:R-:W-:Y:S01]  /*a1c0*/  ISETP.GE.U32.AND P0, PT, R4, 0x7ffffe65, PT ;  /* 0x7ffffe650400780c */ /* 0x000fe20003f06070 */
[----:B------:R-:W-:Y:S02]  /*a1d0*/  @!P3 IMAD.MOV.U32 R4, RZ, RZ, R68 ;  /* 0x000000ffff04b224 */ /* 0x000fe400078e0044 */
[----:B------:R-:W-:-:S05]  /*a1e0*/  @!P3 IMAD.MOV.U32 R5, RZ, RZ, R69 ;  /* 0x000000ffff05b224 */ /* 0x000fca00078e0045 */
[----:B------:R1:W4:Y:S04]  /*a1f0*/  @!P3 LDG.E.U16 R26, desc[UR38][R4.64] ;  /* 0x00000026041ab981 */ /* 0x000328000c1e1500 */
[----:B------:R-:W-:Y:S04]  /*a200*/  STL [R1+0x28], R70 ;  /* 0x0000284601007387 */ /* 0x000fe80000100800 */
[----:B------:R1:W-:Y:S01]  /*a210*/  STL [R1+0xa88], R24 ;  /* 0x000a881801007387 */ /* 0x0003e20000100800 */
[----:B0-----:R-:W-:Y:S02]  /*a220*/  IMAD R19, R20, 0x13c, RZ ;  /* 0x0000013c14137824 */ /* 0x001fe400078e02ff */
[----:B------:R-:W-:-:S02]  /*a230*/  IMAD R18, R3, 0x9e, RZ ;  /* 0x0000009e03127824 */ /* 0x000fc400078e02ff */
[C---:B-1----:R-:W-:Y:S02]  /*a240*/  VIADD R4, R6.reuse, 0xffffff65 ;  /* 0xffffff6506047836 */ /* 0x042fe40000000000 */
[----:B------:R-:W-:Y:S01]  /*a250*/  VIADD R5, R6, 0xffffff66 ;  /* 0xffffff6606057836 */ /* 0x000fe20000000000 */
[----:B------:R-:W-:Y:S02]  /*a260*/  PRMT R20, RZ, 0x7610, R20 ;  /* 0x00007610ff147816 */ /* 0x000fe40000000014 */
[----:B------:R-:W-:Y:S01]  /*a270*/  ISETP.GE.U32.AND P3, PT, R4, 0x7ffffe66, PT ;  /* 0x7ffffe660400780c */ /* 0x000fe20003f66070 */
[----:B------:R-:W0:Y:S01]  /*a280*/  LDC R24, c[0x0][0x3a8] ;  /* 0x0000ea00ff187b82 */ /* 0x000e220000000800 */
[----:B--2---:R1:W-:Y:S04]  /*a290*/  STL [R1+0x1c], R21 ;  /* 0x00001c1501007387 */ /* 0x0043e80000100800 */
[----:B------:R2:W-:Y:S03]  /*a2a0*/  STL [R1+0xa84], R25 ;  /* 0x000a841901007387 */ /* 0x0005e60000100800 */
[----:B-1----:R-:W1:Y:S01]  /*a2b0*/  LDC R21, c[0x0][0x3a8] ;  /* 0x0000ea00ff157b82 */ /* 0x002e620000000800 */
[----:B--2---:R-:W-:Y:S01]  /*a2c0*/  IADD3 R25, P4, PT, R19, R2, RZ ;  /* 0x0000000213197210 */ /* 0x004fe20007f9e0ff */
[----:B---3--:R2:W-:Y:S04]  /*a2d0*/  STL [R1+0x18], R22 ;  /* 0x0000181601007387 */ /* 0x0085e80000100800 */
[----:B------:R-:W-:Y:S02]  /*a2e0*/  STL [R1+0xa80], R68 ;  /* 0x000a804401007387 */ /* 0x000fe40000100800 */
[----:B--2---:R-:W2:Y:S02]  /*a2f0*/  LDC R22, c[0x0][0x3a8] ;  /* 0x0000ea00ff167b82 */ /* 0x004ea40000000800 */
[----:B------:R-:W-:Y:S04]  /*a300*/  STL [R1+0xa7c], R69 ;  /* 0x000a7c4501007387 */ /* 0x000fe80000100800 */
[----:B------:R3:W-:Y:S01]  /*a310*/  STL [R1+0xa78], R25 ;  /* 0x000a781901007387 */ /* 0x0007e20000100800 */
[----:B------:R-:W-:-:S03]  /*a320*/  @!P6 IMAD.MOV.U32 R4, RZ, RZ, R25 ;  /* 0x000000ffff04e224 */ /* 0x000fc600078e0019 */
[----:B----4-:R4:W-:Y:S01]  /*a330*/  STL [R1+0x14], R26 ;  /* 0x0000141a01007387 */ /* 0x0109e20000100800 */
[----:B-1----:R-:W-:Y:S01]  /*a340*/  IMAD R19, R21, 0x13a, RZ ;  /* 0x0000013a15137824 */ /* 0x002fe200078e02ff */
[----:B---3--:R-:W1:Y:S01]  /*a350*/  LDC R25, c[0x0][0x3a8] ;  /* 0x0000ea00ff197b82 */ /* 0x008e620000000800 */
[----:B----4-:R-:W-:Y:S02]  /*a360*/  LEA.HI.X.SX32 R26, R18, R0, 0x1, P4 ;  /* 0x00000000121a7211 */ /* 0x010fe400020f0eff */
[----:B------:R-:W-:-:S03]  /*a370*/  ISETP.GE.U32.AND P4, PT, R5, 0x7ffffe67, PT ;  /* 0x7ffffe670500780c */ /* 0x000fc60003f86070 */
[----:B------:R-:W-:-:S05]  /*a380*/  @!P6 IMAD.MOV.U32 R5, RZ, RZ, R26 ;  /* 0x000000ffff05e224 */ /* 0x000fca00078e001a */
[----:B------:R3:W4:Y:S01]  /*a390*/  @!P6 LDG.E.U16 R20, desc[UR38][R4.64] ;  /* 0x000000260414e981 */ /* 0x000722000c1e1500 */
[----:B------:R-:W-:Y:S01]  /*a3a0*/  IADD3 R69, P6, PT, R19, R2, RZ ;  /* 0x0000000213457210 */ /* 0x000fe20007fde0ff */
[----:B---3--:R-:W-:Y:S02]  /*a3b0*/  IMAD R4, R3, 0x9d, RZ ;  /* 0x0000009d03047824 */ /* 0x008fe400078e02ff */
[----:B--2---:R-:W-:Y:S01]  /*a3c0*/  IMAD R5, R22, 0x138, RZ ;  /* 0x0000013816057824 */ /* 0x004fe200078e02ff */
[----:B------:R2:W-:Y:S01]  /*a3d0*/  STL [R1+0xa74], R26 ;  /* 0x000a741a01007387 */ /* 0x0005e20000100800 */
[----:B0-----:R-:W-:Y:S01]  /*a3e0*/  IMAD R21, R24, 0x136, RZ ;  /* 0x0000013618157824 */ /* 0x001fe200078e02ff */
[----:B------:R-:W-:Y:S01]  /*a3f0*/  LEA.HI.X.SX32 R70, R4, R0, 0x1, P6 ;  /* 0x0000000004467211 */ /* 0x000fe200030f0eff */
[----:B------:R-:W-:Y:S01]  /*a400*/  @!P1 IMAD.MOV.U32 R4, RZ, RZ, R69 ;  /* 0x000000ffff049224 */ /* 0x000fe200078e0045 */
[----:B------:R-:W-:Y:S01]  /*a410*/  IADD3 R68, P6, PT, R5, R2, RZ ;  /* 0x0000000205447210 */ /* 0x000fe20007fde0ff */
[----:B------:R-:W-:Y:S01]  /*a420*/  VIADD R19, R6, 0xffffff67 ;  /* 0xffffff6706137836 */ /* 0x000fe20000000000 */
[----:B------:R-:W0:Y:S01]  /*a430*/  LDC R22, c[0x0][0x3a8] ;  /* 0x0000ea00ff167b82 */ /* 0x000e220000000800 */
[----:B------:R-:W-:-:S05]  /*a440*/  @!P1 IMAD.MOV.U32 R5, RZ, RZ, R70 ;  /* 0x000000ffff059224 */ /* 0x000fca00078e0046 */
[----:B------:R3:W4:Y:S02]  /*a450*/  @!P1 LDG.E.U16 R64, desc[UR38][R4.64] ;  /* 0x0000002604409981 */ /* 0x000724000c1e1500 */
[----:B--2---:R-:W2:Y:S02]  /*a460*/  LDC R26, c[0x0][0x3a8] ;  /* 0x0000ea00ff1a7b82 */ /* 0x004ea40000000800 */
[----:B------:R-:W-:Y:S01]  /*a470*/  STL [R1+0xa70], R69 ;  /* 0x000a704501007387 */ /* 0x000fe20000100800 */
[C---:B---3--:R-:W-:Y:S01]  /*a480*/  IMAD R4, R3.reuse, 0x9b, RZ ;  /* 0x0000009b03047824 */ /* 0x048fe200078e02ff */
[----:B------:R-:W-:Y:S02]  /*a490*/  PRMT R24, RZ, 0x7610, R24 ;  /* 0x00007610ff187816 */ /* 0x000fe40000000018 */
[----:B----4-:R3:W-:Y:S02]  /*a4a0*/  STL [R1+0x10], R20 ;  /* 0x0000101401007387 */ /* 0x0107e40000100800 */
[----:B---3--:R-:W-:-:S02]  /*a4b0*/  IMAD R20, R3, 0x9c, RZ ;  /* 0x0000009c03147824 */ /* 0x008fc400078e02ff */
[----:B------:R-:W-:Y:S03]  /*a4c0*/  STL [R1+0xa6c], R70 ;  /* 0x000a6c4601007387 */ /* 0x000fe60000100800 */
[----:B------:R-:W-:Y:S02]  /*a4d0*/  LEA.HI.X.SX32 R69, R20, R0, 0x1, P6 ;  /* 0x0000000014457211 */ /* 0x000fe400030f0eff */
[----:B------:R-:W-:Y:S01]  /*a4e0*/  IADD3 R21, P6, PT, R21, R2, RZ ;  /* 0x0000000215157210 */ /* 0x000fe20007fde0ff */
[----:B------:R-:W-:Y:S04]  /*a4f0*/  STL [R1+0xa68], R68 ;  /* 0x000a684401007387 */ /* 0x000fe80000100800 */
[----:B------:R-:W-:Y:S01]  /*a500*/  STL [R1+0xa64], R69 ;  /* 0x000a644501007387 */ /* 0x000fe20000100800 */
[----:B------:R-:W-:-:S03]  /*a510*/  @!P5 IMAD.MOV.U32 R5, RZ, RZ, R69 ;  /* 0x000000ffff05d224 */ /* 0x000fc600078e0045 */
[----:B------:R-:W-:Y:S04]  /*a520*/  STL [R1+0xa60], R21 ;  /* 0x000a601501007387 */ /* 0x000fe80000100800 */
[----:B------:R3:W-:Y:S02]  /*a530*/  STL [R1+0xc], R64 ;  /* 0x00000c4001007387 */ /* 0x0007e40000100800 */
[----:B---3--:R-:W-:Y:S01]  /*a540*/  LEA.HI.X.SX32 R64, R4, R0, 0x1, P6 ;  /* 0x0000000004407211 */ /* 0x008fe200030f0eff */
[----:B------:R-:W-:-:S05]  /*a550*/  @!P5 IMAD.MOV.U32 R4, RZ, RZ, R68 ;  /* 0x000000ffff04d224 */ /* 0x000fca00078e0044 */
[----:B------:R3:W4:Y:S02]  /*a560*/  @!P5 LDG.E.U16 R65, desc[UR38][R4.64] ;  /* 0x000000260441d981 */ /* 0x000724000c1e1500 */
[----:B---3--:R-:W-:Y:S02]  /*a570*/  @!P0 IMAD.MOV.U32 R4, RZ, RZ, R21 ;  /* 0x000000ffff048224 */ /* 0x008fe400078e0015 */
[----:B------:R-:W-:-:S05]  /*a580*/  @!P0 IMAD.MOV.U32 R5, RZ, RZ, R64 ;  /* 0x000000ffff058224 */ /* 0x000fca00078e0040 */
[----:B------:R1:W3:Y:S01]  /*a590*/  @!P0 LDG.E.U16 R24, desc[UR38][R4.64] ;  /* 0x0000002604188981 */ /* 0x0002e2000c1e1500 */
[----:B------:R-:W-:Y:S01]  /*a5a0*/  ISETP.GE.U32.AND P1, PT, R19, 0x7ffffe68, PT ;  /* 0x7ffffe681300780c */ /* 0x000fe20003f26070 */
[----:B------:R-:W-:Y:S02]  /*a5b0*/  VIADD R19, R6, 0xffffff68 ;  /* 0xffffff6806137836 */ /* 0x000fe40000000000 */
[----:B--2---:R-:W-:Y:S01]  /*a5c0*/  IMAD R21, R26, 0x132, RZ ;  /* 0x000001321a157824 */ /* 0x004fe200078e02ff */
[----:B------:R2:W-:Y:S01]  /*a5d0*/  STL [R1+0xa5c], R64 ;  /* 0x000a5c4001007387 */ /* 0x0005e20000100800 */
[----:B0-----:R-:W-:Y:S01]  /*a5e0*/  IMAD R22, R22, 0x130, RZ ;  /* 0x0000013016167824 */ /* 0x001fe200078e02ff */
[----:B------:R-:W-:Y:S01]  /*a5f0*/  ISETP.GE.U32.AND P5, PT, R19, 0x7ffffe69, PT ;  /* 0x7ffffe691300780c */ /* 0x000fe20003fa6070 */
[----:B-1----:R-:W-:Y:S01]  /*a600*/  IMAD R4, R25, 0x134, RZ ;  /* 0x0000013419047824 */ /* 0x002fe200078e02ff */
[----:B------:R-:W0:Y:S01]  /*a610*/  LDC R26, c[0x0][0x3a8] ;  /* 0x0000ea00ff1a7b82 */ /* 0x000e220000000800 */
[----:B------:R-:W-:-:S03]  /*a620*/  IMAD R19, R3, 0x9a, RZ ;  /* 0x0000009a03137824 */ /* 0x000fc600078e02ff */
[----:B------:R-:W-:Y:S01]  /*a630*/  IADD3 R68, P6, PT, R4, R2, RZ ;  /* 0x0000000204447210 */ /* 0x000fe20007fde0ff */
[----:B------:R-:W-:-:S03]  /*a640*/  VIADD R5, R6, 0xffffff69 ;  /* 0xffffff6906057836 */ /* 0x000fc60000000000 */
[----:B------:R-:W-:Y:S01]  /*a650*/  LEA.HI.X.SX32 R69, R19, R0, 0x1, P6 ;  /* 0x0000000013457211 */ /* 0x000fe200030f0eff */
[----:B------:R-:W1:Y:S01]  /*a660*/  LDC R25, c[0x0][0x3a8] ;  /* 0x0000ea00ff197b82 */ /* 0x000e620000000800 */
[----:B--2---:R-:W-:Y:S01]  /*a670*/  IADD3 R64, P6, PT, R21, R2, RZ ;  /* 0x0000000215407210 */ /* 0x004fe20007fde0ff */
[----:B------:R-:W-:Y:S01]  /*a680*/  IMAD R4, R3, 0x99, RZ ;  /* 0x0000009903047824 */ /* 0x000fe200078e02ff */
        /* <DEDUP_REMOVED lines=10> */
[----:B------:R3:W4:Y:S01]  /*a730*/  @!P3 LDG.E.U16 R66, desc[UR38][R4.64] ;  /* 0x000000260442b981 */ /* 0x000722000c1e1500 */
[C---:B------:R-:W-:Y:S02]  /*a740*/  VIADD R21, R6.reuse, 0xffffff6a ;  /* 0xffffff6a06157836 */ /* 0x040fe40000000000 */
[----:B---3--:R-:W-:Y:S02]  /*a750*/  @!P4 IMAD.MOV.U32 R4, RZ, RZ, R64 ;  /* 0x000000ffff04c224 */ /* 0x008fe400078e0040 */
[----:B------:R-:W-:Y:S01]  /*a760*/  @!P4 IMAD.MOV.U32 R5, RZ, RZ, R65 ;  /* 0x000000ffff05c224 */ /* 0x000fe200078e0041 */
[----:B------:R-:W-:Y:S01]  /*a770*/  ISETP.GE.U32.AND P3, PT, R21, 0x7ffffe6b, PT ;  /* 0x7ffffe6b1500780c */ /* 0x000fe20003f66070 */
[----:B------:R-:W-:Y:S01]  /*a780*/  STL [R1+0xa4c], R65 ;  /* 0x000a4c4101007387 */ /* 0x000fe20000100800 */
[----:B------:R-:W-:Y:S01]  /*a790*/  IMAD R21, R3, 0x98, RZ ;  /* 0x0000009803157824 */ /* 0x000fe200078e02ff */
[----:B------:R-:W3:Y:S02]  /*a7a0*/  LDC R64, c[0x0][0x3a8] ;  /* 0x0000ea00ff407b82 */ /* 0x000ee40000000800 */
[----:B------:R0:W5:Y:S02]  /*a7b0*/  @!P4 LDG.E.U16 R165, desc[UR38][R4.64] ;  /* 0x0000002604a5c981 */ /* 0x000164000c1e1500 */
[----:B0-----:R-:W-:-:S05]  /*a7c0*/  VIADD R4, R6, 0xffffff6b ;  /* 0xffffff6b06047836 */ /* 0x001fca0000000000 */
[----:B------:R-:W-:Y:S01]  /*a7d0*/  ISETP.GE.U32.AND P4, PT, R4, 0x7ffffe6c, PT ;  /* 0x7ffffe6c0400780c */ /* 0x000fe20003f86070 */
[----:B--2---:R-:W-:Y:S02]  /*a7e0*/  IMAD R4, R24, 0x12e, RZ ;  /* 0x0000012e18047824 */ /* 0x004fe400078e02ff */
[----:B------:R-:W-:Y:S02]  /*a7f0*/  VIADD R24, R6, 0xffffff6c ;  /* 0xffffff6c06187836 */ /* 0x000fe40000000000 */
[C---:B------:R-:W-:Y:S02]  /*a800*/  IMAD R33, R3.reuse, 0xfe, RZ ;  /* 0x000000fe03217824 */ /* 0x040fe400078e02ff */
[C---:B------:R-:W-:Y:S02]  /*a810*/  IMAD R34, R3.reuse, 0xfc, RZ ;  /* 0x000000fc03227824 */ /* 0x040fe400078e02ff */
[C---:B------:R-:W-:Y:S02]  /*a820*/  IMAD R62, R3.reuse, 0xfa, RZ ;  /* 0x000000fa033e7824 */ /* 0x040fe400078e02ff */
[----:B------:R-:W-:-:S02]  /*a830*/  IMAD R63, R3, 0xf8, RZ ;  /* 0x000000f8033f7824 */ /* 0x000fc400078e02ff */
[C---:B------:R-:W-:Y:S02]  /*a840*/  IMAD R35, R3.reuse, 0xf6, RZ ;  /* 0x000000f603237824 */ /* 0x040fe400078e02ff */
[C---:B------:R-:W-:Y:S02]  /*a850*/  IMAD R61, R3.reuse, 0xf4, RZ ;  /* 0x000000f4033d7824 */ /* 0x040fe400078e02ff */
[C---:B------:R-:W-:Y:S02]  /*a860*/  IMAD R36, R3.reuse, 0xf2, RZ ;  /* 0x000000f203247824 */ /* 0x040fe400078e02ff */
[C---:B------:R-:W-:Y:S02]  /*a870*/  IMAD R60, R3.reuse, 0xf0, RZ ;  /* 0x000000f0033c7824 */ /* 0x040fe400078e02ff */
[C---:B------:R-:W-:Y:S02]  /*a880*/  IMAD R38, R3.reuse, 0xee, RZ ;  /* 0x000000ee03267824 */ /* 0x040fe400078e02ff */
[----:B------:R-:W-:Y:S01]  /*a890*/  IMAD R59, R3, 0xec, RZ ;  /* 0x000000ec033b7824 */ /* 0x000fe200078e02ff */
[----:B----4-:R0:W-:Y:S02]  /*a8a0*/  STL [R1], R66 ;  /* 0x0000004201007387 */ /* 0x0101e40000100800 */
[----:B0-----:R-:W-:-:S04]  /*a8b0*/  IADD3 R66, P6, PT, R22, R2, RZ ;  /* 0x0000000216427210 */ /* 0x001fc80007fde0ff */
[----:B------:R-:W-:Y:S01]  /*a8c0*/  LEA.HI.X.SX32 R68, R21, R0, 0x1, P6 ;  /* 0x0000000015447211 */ /* 0x000fe200030f0eff */
[----:B------:R-:W-:Y:S01]  /*a8d0*/  IMAD R22, R3, 0x97, RZ ;  /* 0x0000009703167824 */ /* 0x000fe200078e02ff */
[----:B------:R-:W-:Y:S01]  /*a8e0*/  IADD3 R65, P6, PT, R4, R2, RZ ;  /* 0x0000000204417210 */ /* 0x000fe20007fde0ff */
[----:B------:R-:W-:Y:S02]  /*a8f0*/  @!P1 IMAD.MOV.U32 R4, RZ, RZ, R66 ;  /* 0x000000ffff049224 */ /* 0x000fe400078e0042 */
[----:B------:R-:W-:Y:S01]  /*a900*/  @!P1 IMAD.MOV.U32 R5, RZ, RZ, R68 ;  /* 0x000000ffff059224 */ /* 0x000fe200078e0044 */
[----:B------:R-:W-:Y:S01]  /*a910*/  LEA.HI.X.SX32 R22, R22, R0, 0x1, P6 ;  /* 0x0000000016167211 */ /* 0x000fe200030f0eff */
[----:B------:R0:W-:Y:S04]  /*a920*/  STL [R1+0xa48], R66 ;  /* 0x000a484201007387 */ /* 0x0001e80000100800 */
[----:B------:R2:W5:Y:S01]  /*a930*/  @!P1 LDG.E.U16 R164, desc[UR38][R4.64] ;  /* 0x0000002604a49981 */ /* 0x000562000c1e1500 */
[----:B------:R-:W-:Y:S01]  /*a940*/  ISETP.GE.U32.AND P1, PT, R24, 0x7ffffe6d, PT ;  /* 0x7ffffe6d1800780c */ /* 0x000fe20003f26070 */
[----:B-1----:R-:W-:-:S02]  /*a950*/  IMAD R24, R25, 0x12c, RZ ;  /* 0x0000012c19187824 */ /* 0x002fc400078e02ff */
[----:B------:R-:W-:Y:S04]  /*a960*/  STL [R1+0xa44], R68 ;  /* 0x000a444401007387 */ /* 0x000fe80000100800 */
[----:B------:R-:W-:Y:S01]  /*a970*/  STL [R1+0xa40], R65 ;  /* 0x000a404101007387 */ /* 0x000fe20000100800 */
[----:B--2---:R-:W-:Y:S02]  /*a980*/  @!P5 IMAD.MOV.U32 R4, RZ, RZ, R65 ;  /* 0x000000ffff04d224 */ /* 0x004fe400078e0041 */
[----:B------:R-:W-:Y:S01]  /*a990*/  @!P5 IMAD.MOV.U32 R5, RZ, RZ, R22 ;  /* 0x000000ffff05d224 */ /* 0x000fe200078e0016 */
[----:B------:R1:W-:Y:S01]  /*a9a0*/  STL [R1+0xa3c], R22 ;  /* 0x000a3c1601007387 */ /* 0x0003e20000100800 */
[----:B0-----:R-:W-:-:S03]  /*a9b0*/  IADD3 R66, P6, PT, R24, R2, RZ ;  /* 0x0000000218427210 */ /* 0x001fc60007fde0ff */
[----:B------:R0:W5:Y:S01]  /*a9c0*/  @!P5 LDG.E.U16 R163, desc[UR38][R4.64] ;  /* 0x0000002604a3d981 */ /* 0x000162000c1e1500 */
[C---:B-1----:R-:W-:Y:S02]  /*a9d0*/  IMAD R22, R3.reuse, 0x96, RZ ;  /* 0x0000009603167824 */ /* 0x042fe400078e02ff */
[----:B------:R-:W-:Y:S02]  /*a9e0*/  VIADD R25, R6, 0xffffff6d ;  /* 0xffffff6d06197836 */ /* 0x000fe40000000000 */
[----:B0-----:R-:W-:Y:S01]  /*a9f0*/  IMAD R4, R26, 0x12a, RZ ;  /* 0x0000012a1a047824 */ /* 0x001fe200078e02ff */
[----:B------:R-:W-:Y:S01]  /*aa00*/  LEA.HI.X.SX32 R68, R22, R0, 0x1, P6 ;  /* 0x0000000016447211 */ /* 0x000fe200030f0eff */
[----:B------:R-:W-:Y:S01]  /*aa10*/  IMAD R24, R3, 0x95, RZ ;  /* 0x0000009503187824 */ /* 0x000fe200078e02ff */
[----:B------:R-:W-:Y:S01]  /*aa20*/  ISETP.GE.U32.AND P5, PT, R25, 0x7ffffe6e, PT ;  /* 0x7ffffe6e1900780c */ /* 0x000fe20003fa6070 */
[----:B------:R-:W-:Y:S01]  /*aa30*/  STL [R1+0xa38], R66 ;  /* 0x000a384201007387 */ /* 0x000fe20000100800 */
[----:B------:R-:W-:Y:S01]  /*aa40*/  IADD3 R65, P6, PT, R4, R2, RZ ;  /* 0x0000000204417210 */ /* 0x000fe20007fde0ff */
[----:B------:R-:W-:Y:S01]  /*aa50*/  @!P0 IMAD.MOV.U32 R4, RZ, RZ, R66 ;  /* 0x000000ffff048224 */ /* 0x000fe200078e0042 */
[----:B------:R-:W0:Y:S01]  /*aa60*/  LDC R25, c[0x0][0x3a8] ;  /* 0x0000ea00ff197b82 */ /* 0x000e220000000800 */
[----:B------:R-:W-:Y:S01]  /*aa70*/  @!P0 IMAD.MOV.U32 R5, RZ, RZ, R68 ;  /* 0x000000ffff058224 */ /* 0x000fe200078e0044 */
[----:B------:R1:W-:Y:S04]  /*aa80*/  STL [R1+0xa34], R68 ;  /* 0x000a344401007387 */ /* 0x0003e80000100800 */
[----:B------:R2:W5:Y:S02]  /*aa90*/  @!P0 LDG.E.U16 R162, desc[UR38][R4.64] ;  /* 0x0000002604a28981 */ /* 0x000564000c1e1500 */
[----:B------:R-:W4:Y:S01]  /*aaa0*/  LDC R26, c[0x0][0x3a8] ;  /* 0x0000ea00ff1a7b82 */ /* 0x000f220000000800 */
[----:B-1----:R-:W-:Y:S01]  /*aab0*/  LEA.HI.X.SX32 R68, R24, R0, 0x1, P6 ;  /* 0x0000000018447211 */ /* 0x002fe200030f0eff */
[----:B--2---:R-:W-:-:S02]  /*aac0*/  VIADD R4, R6, 0xffffff6e ;  /* 0xffffff6e06047836 */ /* 0x004fc40000000000 */
[----:B---3--:R-:W-:Y:S02]  /*aad0*/  IMAD R5, R64, 0x128, RZ ;  /* 0x0000012840057824 */ /* 0x008fe400078e02ff */
[----:B------:R-:W-:Y:S01]  /*aae0*/  IMAD R24, R3, 0x94, RZ ;  /* 0x0000009403187824 */ /* 0x000fe200078e02ff */
[----:B------:R-:W-:Y:S01]  /*aaf0*/  ISETP.GE.U32.AND P0, PT, R4, 0x7ffffe6f, PT ;  /* 0x7ffffe6f0400780c */ /* 0x000fe20003f06070 */
[----:B------:R-:W-:Y:S01]  /*ab00*/  @!P3 IMAD.MOV.U32 R4, RZ, RZ, R65 ;  /* 0x000000ffff04b224 */ /* 0x000fe200078e0041 */
[----:B------:R-:W-:Y:S01]  /*ab10*/  IADD3 R66, P6, PT, R5, R2, RZ ;  /* 0x0000000205427210 */ /* 0x000fe20007fde0ff */
[----:B------:R-:W-:Y:S01]  /*ab20*/  @!P3 IMAD.MOV.U32 R5, RZ, RZ, R68 ;  /* 0x000000ffff05b224 */ /* 0x000fe200078e0044 */
[----:B------:R1:W-:Y:S01]  /*ab30*/  STL [R1+0xa30], R65 ;  /* 0x000a304101007387 */ /* 0x0003e20000100800 */
[----:B------:R-:W2:Y:S03]  /*ab40*/  LDC R64, c[0x0][0x3a8] ;  /* 0x0000ea00ff407b82 */ /* 0x000ea60000000800 */
[----:B------:R3:W5:Y:S04]  /*ab50*/  @!P3 LDG.E.U16 R161, desc[UR38][R4.64] ;  /* 0x0000002604a1b981 */ /* 0x000768000c1e1500 */
[----:B------:R0:W-:Y:S02]  /*ab60*/  STL [R1+0xa2c], R68 ;  /* 0x000a2c4401007387 */ /* 0x0001e40000100800 */
[----:B0-----:R-:W-:Y:S01]  /*ab70*/  IMAD R25, R25, 0x126, RZ ;  /* 0x0000012619197824 */ /* 0x001fe200078e02ff */
[----:B-1----:R-:W0:Y:S01]  /*ab80*/  LDC R65, c[0x0][0x3a8] ;  /* 0x0000ea00ff417b82 */ /* 0x002e220000000800 */
[----:B---3--:R-:W-:Y:S01]  /*ab90*/  VIADD R4, R6, 0xffffff6f ;  /* 0xffffff6f06047836 */ /* 0x008fe20000000000 */
[----:B------:R-:W-:-:S04]  /*aba0*/  LEA.HI.X.SX32 R68, R24, R0, 0x1, P6 ;  /* 0x0000000018447211 */ /* 0x000fc800030f0eff */
[----:B------:R-:W-:Y:S01]  /*abb0*/  ISETP.GE.U32.AND P3, PT, R4, 0x7ffffe70, PT ;  /* 0x7ffffe700400780c */ /* 0x000fe20003f66070 */
[----:B------:R-:W-:Y:S02]  /*abc0*/  @!P4 IMAD.MOV.U32 R4, RZ, RZ, R66 ;  /* 0x000000ffff04c224 */ /* 0x000fe400078e0042 */
[----:B------:R-:W-:Y:S01]  /*abd0*/  @!P4 IMAD.MOV.U32 R5, RZ, RZ, R68 ;  /* 0x000000ffff05c224 */ /* 0x000fe200078e0044 */
[----:B------:R-:W-:Y:S01]  /*abe0*/  IADD3 R70, P6, PT, R25, R2, RZ ;  /* 0x0000000219467210 */ /* 0x000fe20007fde0ff */
[----:B----4-:R-:W-:-:S03]  /*abf0*/  IMAD R26, R26, 0x124, RZ ;  /* 0x000001241a1a7824 */ /* 0x010fc600078e02ff */
[----:B------:R1:W5:Y:S01]  /*ac00*/  @!P4 LDG.E.U16 R157, desc[UR38][R4.64] ;  /* 0x00000026049dc981 */ /* 0x000362000c1e1500 */
[----:B------:R-:W-:-:S03]  /*ac10*/  IMAD R25, R3, 0x92, RZ ;  /* 0x0000009203197824 */ /* 0x000fc600078e02ff */
[----:B------:R3:W-:Y:S01]  /*ac20*/  STL [R1+0xa28], R66 ;  /* 0x000a284201007387 */ /* 0x0007e20000100800 */
[----:B-1----:R-:W-:Y:S02]  /*ac30*/  IMAD R5, R3, 0x93, RZ ;  /* 0x0000009303057824 */ /* 0x002fe400078e02ff */
[----:B------:R-:W-:Y:S01]  /*ac40*/  VIADD R4, R6, 0xffffff70 ;  /* 0xffffff7006047836 */ /* 0x000fe20000000000 */
[----:B------:R1:W-:Y:S01]  /*ac50*/  STL [R1+0xa24], R68 ;  /* 0x000a244401007387 */ /* 0x0003e20000100800 */
[----:B---3--:R-:W3:Y:S01]  /*ac60*/  LDC R66, c[0x0][0x3a8] ;  /* 0x0000ea00ff427b82 */ /* 0x008ee20000000800 */
[----:B------:R-:W-:Y:S02]  /*ac70*/  LEA.HI.X.SX32 R71, R5, R0, 0x1, P6 ;  /* 0x0000000005477211 */ /* 0x000fe400030f0eff */
[----:B------:R-:W-:Y:S01]  /*ac80*/  ISETP.GE.U32.AND P4, PT, R4, 0x7ffffe71, PT ;  /* 0x7ffffe710400780c */ /* 0x000fe20003f86070 */
[----:B------:R-:W-:Y:S02]  /*ac90*/  @!P1 IMAD.MOV.U32 R4, RZ, RZ, R70 ;  /* 0x000000ffff049224 */ /* 0x000fe400078e0046 */
[----:B------:R-:W-:Y:S01]  /*aca0*/  @!P1 IMAD.MOV.U32 R5, RZ, RZ, R71 ;  /* 0x000000ffff059224 */ /* 0x000fe200078e0047 */
[----:B-1----:R-:W-:Y:S01]  /*acb0*/  IADD3 R68, P6, PT, R26, R2, RZ ;  /* 0x000000021a447210 */ /* 0x002fe20007fde0ff */
[----:B------:R-:W-:-:S03]  /*acc0*/  VIADD R26, R6, 0xffffff71 ;  /* 0xffffff71061a7836 */ /* 0x000fc60000000000 */
[----:B------:R1:W5:Y:S01]  /*acd0*/  @!P1 LDG.E.U16 R155, desc[UR38][R4.64] ;  /* 0x00000026049b9981 */ /* 0x000362000c1e1500 */
[----:B------:R-:W-:Y:S02]  /*ace0*/  LEA.HI.X.SX32 R69, R25, R0, 0x1, P6 ;  /* 0x0000000019457211 */ /* 0x000fe400030f0eff */
[----:B------:R-:W-:Y:S01]  /*acf0*/  ISETP.GE.U32.AND P1, PT, R26, 0x7ffffe72, PT ;  /* 0x7ffffe721a00780c */ /* 0x000fe20003f26070 */
[----:B--2---:R-:W-:Y:S02]  /*ad00*/  IMAD R26, R64, 0x122, RZ ;  /* 0x00000122401a7824 */ /* 0x004fe400078e02ff */
[----:B-1----:R-:W-:Y:S02]  /*ad10*/  @!P5 IMAD.MOV.U32 R4, RZ, RZ, R68 ;  /* 0x000000ffff04d224 */ /* 0x002fe400078e0044 */
[----:B------:R-:W-:Y:S01]  /*ad20*/  @!P5 IMAD.MOV.U32 R5, RZ, RZ, R69 ;  /* 0x000000ffff05d224 */ /* 0x000fe200078e0045 */
[----:B------:R1:W-:Y:S04]  /*ad30*/  STL [R1+0xa20], R70 ;  /* 0x000a204601007387 */ /* 0x0003e80000100800 */
[----:B------:R2:W5:Y:S01]  /*ad40*/  @!P5 LDG.E.U16 R156, desc[UR38][R4.64] ;  /* 0x00000026049cd981 */ /* 0x000562000c1e1500 */
[----:B-1----:R-:W-:Y:S01]  /*ad50*/  IADD3 R70, P5, PT, R26, R2, RZ ;  /* 0x000000021a467210 */ /* 0x002fe20007fbe0ff */
[----:B--2---:R-:W-:-:S02]  /*ad60*/  IMAD R5, R3, 0x91, RZ ;  /* 0x0000009103057824 */ /* 0x004fc400078e02ff */
[----:B0-----:R-:W-:Y:S01]  /*ad70*/  IMAD R4, R65, 0x120, RZ ;  /* 0x0000012041047824 */ /* 0x001fe200078e02ff */
[----:B------:R0:W-:Y:S01]  /*ad80*/  STL [R1+0xa1c], R71 ;  /* 0x000a1c4701007387 */ /* 0x0001e20000100800 */
[----:B------:R-:W-:-:S03]  /*ad90*/  IMAD R26, R3, 0x90, RZ ;  /* 0x00000090031a7824 */ /* 0x000fc600078e02ff */
[----:B------:R1:W-:Y:S01]  /*ada0*/  STL [R1+0xa18], R68 ;  /* 0x000a184401007387 */ /* 0x0003e20000100800 */
[----:B0-----:R-:W-:-:S03]  /*adb0*/  LEA.HI.X.SX32 R71, R5, R0, 0x1, P5 ;  /* 0x0000000005477211 */ /* 0x001fc600028f0eff */
[----:B------:R0:W-:Y:S01]  /*adc0*/  STL [R1+0xa14], R69 ;  /* 0x000a144501007387 */ /* 0x0001e20000100800 */
[----:B-1----:R-:W-:Y:S01]  /*add0*/  IADD3 R68, P6, PT, R4, R2, RZ ;  /* 0x0000000204447210 */ /* 0x002fe20007fde0ff */
[----:B------:R-:W-:Y:S02]  /*ade0*/  @!P0 IMAD.MOV.U32 R4, RZ, RZ, R70 ;  /* 0x000000ffff048224 */ /* 0x000fe400078e0046 */
[----:B------:R-:W-:Y:S02]  /*adf0*/  @!P0 IMAD.MOV.U32 R5, RZ, RZ, R71 ;  /* 0x000000ffff058224 */ /* 0x000fe400078e0047 */
[----:B------:R-:W-:Y:S01]  /*ae00*/  VIADD R64, R6, 0xffffff80 ;  /* 0xffffff8006407836 */ /* 0x000fe20000000000 */
[----:B0-----:R-:W-:Y:S02]  /*ae10*/  LEA.HI.X.SX32 R69, R26, R0, 0x1, P6 ;  /* 0x000000001a457211 */ /* 0x001fe400030f0eff */
[----:B------:R0:W5:Y:S02]  /*ae20*/  @!P0 LDG.E.U16 R153, desc[UR38][R4.64] ;  /* 0x0000002604998981 */ /* 0x000164000c1e1500 */
[----:B------:R-:W-:Y:S01]  /*ae30*/  ISETP.GE.U32.AND P5, PT, R64, 0x7ffffe81, PT ;  /* 0x7ffffe814000780c */ /* 0x000fe20003fa6070 */
[----:B---3--:R-:W-:-:S02]  /*ae40*/  IMAD R64, R66, 0x11e, RZ ;  /* 0x0000011e42407824 */ /* 0x008fc400078e02ff */
[C---:B------:R-:W-:Y:S02]  /*ae50*/  IMAD R65, R3.reuse, 0x8f, RZ ;  /* 0x0000008f03417824 */ /* 0x040fe400078e02ff */
[----:B0-----:R-:W-:Y:S02]  /*ae60*/  @!P3 IMAD.MOV.U32 R4, RZ, RZ, R68 ;  /* 0x000000ffff04b224 */ /* 0x001fe400078e0044 */
[----:B------:R-:W-:Y:S01]  /*ae70*/  @!P3 IMAD.MOV.U32 R5, RZ, RZ, R69 ;  /* 0x000000ffff05b224 */ /* 0x000fe200078e0045 */
[----:B------:R-:W-:Y:S01]  /*ae80*/  IADD3 R133, P0, PT, R64, R2, RZ ;  /* 0x0000000240857210 */ /* 0x000fe20007f1e0ff */
[----:B------:R-:W-:Y:S01]  /*ae90*/  STL [R1+0xa10], R70 ;  /* 0x000a104601007387 */ /* 0x000fe20000100800 */
[----:B------:R-:W-:-:S03]  /*aea0*/  IMAD R66, R3, 0x7f, RZ ;  /* 0x0000007f03427824 */ /* 0x000fc600078e02ff */
[----:B------:R0:W5:Y:S01]  /*aeb0*/  @!P3 LDG.E.U16 R154, desc[UR38][R4.64] ;  /* 0x00000026049ab981 */ /* 0x000162000c1e1500 */
[----:B------:R-:W-:-:S03]  /*aec0*/  LEA.HI.X.SX32 R138, R65, R0, 0x1, P0 ;  /* 0x00000000418a7211 */ /* 0x000fc600000f0eff */
[----:B------:R1:W-:Y:S01]  /*aed0*/  STL [R1+0xa08], R68 ;  /* 0x000a084401007387 */ /* 0x0003e20000100800 */
[C---:B0-----:R-:W-:Y:S01]  /*aee0*/  VIADD R5, R6.reuse, 0xffffff81 ;  /* 0xffffff8106057836 */ /* 0x041fe20000000000 */
[----:B-1----:R-:W-:Y:S01]  /*aef0*/  IADD3 R68, P6, PT, R33, R2, RZ ;  /* 0x0000000221447210 */ /* 0x002fe20007fde0ff */
[----:B------:R-:W-:-:S03]  /*af00*/  VIADD R4, R6, 0xffffff72 ;  /* 0xffffff7206047836 */ /* 0x000fc60000000000 */
[----:B------:R-:W-:Y:S01]  /*af10*/  ISETP.GE.U32.AND P0, PT, R5, 0x7ffffe82, PT ;  /* 0x7ffffe820500780c */ /* 0x000fe20003f06070 */
[----:B------:R-:W-:Y:S01]  /*af20*/  STL [R1+0xa0c], R71 ;  /* 0x000a0c4701007387 */ /* 0x000fe20000100800 */
[----:B------:R-:W-:Y:S01]  /*af30*/  LEA.HI.X.SX32 R70, R66, R0, 0x1, P6 ;  /* 0x0000000042467211 */ /* 0x000fe200030f0eff */
[----:B------:R-:W-:Y:S02]  /*af40*/  IMAD R33, R3, 0x7e, RZ ;  /* 0x0000007e03217824 */ /* 0x000fe400078e02ff */
[----:B------:R0:W-:Y:S01]  /*af50*/  STL [R1+0xa04], R69 ;  /* 0x000a044501007387 */ /* 0x0001e20000100800 */
[----:B------:R-:W-:-:S03]  /*af60*/  ISETP.GE.U32.AND P3, PT, R4, 0x7ffffe73, PT ;  /* 0x7ffffe730400780c */ /* 0x000fc60003f66070 */
[----:B------:R-:W-:Y:S01]  /*af70*/  STL [R1+0xa00], R133 ;  /* 0x000a008501007387 */ /* 0x000fe20000100800 */
[----:B------:R-:W-:-:S03]  /*af80*/  @!P5 IMAD.MOV.U32 R4, RZ, RZ, R68 ;  /* 0x000000ffff04d224 */ /* 0x000fc600078e0044 */
[----:B------:R-:W-:Y:S01]  /*af90*/  STL [R1+0x980], R68 ;  /* 0x0009804401007387 */ /* 0x000fe20000100800 */
[----:B0-----:R-:W-:Y:S01]  /*afa0*/  IADD3 R69, P6, PT, R34, R2, RZ ;  /* 0x0000000222457210 */ /* 0x001fe20007fde0ff */
[----:B------:R-:W-:Y:S02]  /*afb0*/  @!P5 IMAD.MOV.U32 R5, RZ, RZ, R70 ;  /* 0x000000ffff05d224 */ /* 0x000fe400078e0046 */
[----:B------:R-:W-:Y:S01]  /*afc0*/  STL [R1+0x9fc], R138 ;  /* 0x0009fc8a01007387 */ /* 0x000fe20000100800 */
[----:B------:R-:W-:-:S03]  /*afd0*/  VIADD R64, R6, 0xffffff82 ;  /* 0xffffff8206407836 */ /* 0x000fc60000000000 */
[----:B------:R0:W-:Y:S01]  /*afe0*/  STL [R1+0x97c], R70 ;  /* 0x00097c4601007387 */ /* 0x0001e20000100800 */
[----:B------:R-:W-:-:S03]  /*aff0*/  VIADD R34, R6, 0xffffff83 ;  /* 0xffffff8306227836 */ /* 0x000fc60000000000 */
[----:B------:R1:W5:Y:S01]  /*b000*/  @!P5 LDG.E.U16 R152, desc[UR38][R4.64] ;  /* 0x000000260498d981 */ /* 0x000362000c1e1500 */
[----:B------:R-:W-:Y:S02]  /*b010*/  ISETP.GE.U32.AND P5, PT, R64, 0x7ffffe83, PT ;  /* 0x7ffffe834000780c */ /* 0x000fe40003fa6070 */
[----:B0-----:R-:W-:Y:S01]  /*b020*/  LEA.HI.X.SX32 R70, R33, R0, 0x1, P6 ;  /* 0x0000000021467211 */ /* 0x001fe200030f0eff */
[C---:B------:R-:W-:Y:S02]  /*b030*/  IMAD R64, R3.reuse, 0x7d, RZ ;  /* 0x0000007d03407824 */ /* 0x040fe400078e02ff */
[----:B-1----:R-:W-:Y:S02]  /*b040*/  @!P0 IMAD.MOV.U32 R4, RZ, RZ, R69 ;  /* 0x000000ffff048224 */ /* 0x002fe400078e0045 */
[----:B------:R-:W-:Y:S01]  /*b050*/  @!P0 IMAD.MOV.U32 R5, RZ, RZ, R70 ;  /* 0x000000ffff058224 */ /* 0x000fe200078e0046 */
[----:B------:R-:W-:Y:S01]  /*b060*/  IADD3 R68, P6, PT, R62, R2, RZ ;  /* 0x000000023e447210 */ /* 0x000fe20007fde0ff */
[----:B------:R-:W-:Y:S04]  /*b070*/  STL [R1+0x978], R69 ;  /* 0x0009784501007387 */ /* 0x000fe80000100800 */
[----:B------:R0:W5:Y:S01]  /*b080*/  @!P0 LDG.E.U16 R151, desc[UR38][R4.64] ;  /* 0x0000002604978981 */ /* 0x000162000c1e1500 */
[----:B------:R-:W-:Y:S01]  /*b090*/  ISETP.GE.U32.AND P0, PT, R34, 0x7ffffe84, PT ;  /* 0x7ffffe842200780c */ /* 0x000fe20003f06070 */
[----:B------:R-:W-:-:S02]  /*b0a0*/  IMAD R34, R3, 0x7c, RZ ;  /* 0x0000007c03227824 */ /* 0x000fc400078e02ff */
[----:B------:R1:W-:Y:S01]  /*b0b0*/  STL [R1+0x974], R70 ;  /* 0x0009744601007387 */ /* 0x0003e20000100800 */
[----:B------:R-:W-:-:S03]  /*b0c0*/  VIADD R62, R6, 0xffffff84 ;  /* 0xffffff84063e7836 */ /* 0x000fc60000000000 */
[----:B------:R-:W-:Y:S01]  /*b0d0*/  STL [R1+0x970], R68 ;  /* 0x0009704401007387 */ /* 0x000fe20000100800 */
[----:B-1----:R-:W-:Y:S02]  /*b0e0*/  LEA.HI.X.SX32 R70, R64, R0, 0x1, P6 ;  /* 0x0000000040467211 */ /* 0x002fe400030f0eff */
[----:B------:R-:W-:Y:S01]  /*b0f0*/  IADD3 R69, P6, PT, R63, R2, RZ ;  /* 0x000000023f457210 */ /* 0x000fe20007fde0ff */
[----:B0-----:R-:W-:Y:S02]  /*b100*/  @!P5 IMAD.MOV.U32 R4, RZ, RZ, R68 ;  /* 0x000000ffff04d224 */ /* 0x001fe400078e0044 */
[----:B------:R0:W-:Y:S01]  /*b110*/  STL [R1+0x96c], R70 ;  /* 0x00096c4601007387 */ /* 0x0001e20000100800 */
[----:B------:R-:W-:-:S05]  /*b120*/  @!P5 IMAD.MOV.U32 R5, RZ, RZ, R70 ;  /* 0x000000ffff05d224 */ /* 0x000fca00078e0046 */
[----:B------:R1:W5:Y:S01]  /*b130*/  @!P5 LDG.E.U16 R150, desc[UR38][R4.64] ;  /* 0x000000260496d981 */ /* 0x000362000c1e1500 */
[----:B0-----:R-:W-:Y:S02]  /*b140*/  LEA.HI.X.SX32 R70, R34, R0, 0x1, P6 ;  /* 0x0000000022467211 */ /* 0x001fe400030f0eff */
[----:B------:R-:W-:Y:S01]  /*b150*/  ISETP.GE.U32.AND P5, PT, R62, 0x7ffffe85, PT ;  /* 0x7ffffe853e00780c */ /* 0x000fe20003fa6070 */
[----:B------:R-:W-:Y:S02]  /*b160*/  VIADD R62, R6, 0xffffff85 ;  /* 0xffffff85063e7836 */ /* 0x000fe40000000000 */
[----:B-1----:R-:W-:Y:S02]  /*b170*/  @!P0 IMAD.MOV.U32 R4, RZ, RZ, R69 ;  /* 0x000000ffff048224 */ /* 0x002fe400078e0045 */
[----:B------:R-:W-:Y:S01]  /*b180*/  @!P0 IMAD.MOV.U32 R5, RZ, RZ, R70 ;  /* 0x000000ffff058224 */ /* 0x000fe200078e0046 */
[----:B------:R-:W-:Y:S01]  /*b190*/  IADD3 R68, P6, PT, R35, R2, RZ ;  /* 0x0000000223447210 */ /* 0x000fe20007fde0ff */
[C---:B------:R-:W-:Y:S01]  /*b1a0*/  IMAD R63, R3.reuse, 0x7b, RZ ;  /* 0x0000007b033f7824 */ /* 0x040fe200078e02ff */
        /* <DEDUP_REMOVED lines=11> */
[----:B------:R-:W-:Y:S02]  /*b260*/  @!P5 IMAD.MOV.U32 R5, RZ, RZ, R70 ;  /* 0x000000ffff05d224 */ /* 0x000fe400078e0046 */
[----:B------:R-:W-:-:S03]  /*b270*/  VIADD R61, R6, 0xffffff87 ;  /* 0xffffff87063d7836 */ /* 0x000fc60000000000 */
[----:B------:R1:W5:Y:S01]  /*b280*/  @!P5 LDG.E.U16 R148, desc[UR38][R4.64] ;  /* 0x000000260494d981 */ /* 0x000362000c1e1500 */
[----:B0-----:R-:W-:Y:S02]  /*b290*/  LEA.HI.X.SX32 R70, R35, R0, 0x1, P6 ;  /* 0x0000000023467211 */ /* 0x001fe400030f0eff */
[----:B------:R-:W-:Y:S01]  /*b2a0*/  ISETP.GE.U32.AND P5, PT, R62, 0x7ffffe87, PT ;  /* 0x7ffffe873e00780c */ /* 0x000fe20003fa6070 */
[----:B------:R-:W-:Y:S02]  /*b2b0*/  IMAD R62, R3, 0x79, RZ ;  /* 0x00000079033e7824 */ /* 0x000fe400078e02ff */
        /* <DEDUP_REMOVED lines=222> */
[----:B------:R-:W-:-:S04]  /*c0a0*/  IADD3 R68, P6, PT, R43, R2, RZ ;  /* 0x000000022b447210 */ /* 0x000fc80007fde0ff */
[----:B------:R0:W5:Y:S01]  /*c0b0*/  @!P0 LDG.E.U16 R121, desc[UR38][R4.64] ;  /* 0x0000002604798981 */ /* 0x000162000c1e1500 */
[----:B------:R-:W-:Y:S01]  /*c0c0*/  ISETP.GE.U32.AND P0, PT, R46, 0x7ffffe9e, PT ;  /* 0x7ffffe9e2e00780c */ /* 0x000fe20003f06070 */
[----:B------:R-:W-:Y:S01]  /*c0d0*/  IMAD R46, R3, 0x62, RZ ;  /* 0x00000062032e7824 */ /* 0x000fe200078e02ff */
[----:B------:R-:W-:Y:S01]  /*c0e0*/  LEA.HI.X.SX32 R47, R47, R0, 0x1, P6 ;  /* 0x000000002f2f7211 */ /* 0x000fe200030f0eff */
[----:B------:R1:W-:Y:S01]  /*c0f0*/  STL [R1+0x8a8], R69 ;  /* 0x0008a84501007387 */ /* 0x0003e20000100800 */
[----:B------:R-:W-:-:S03]  /*c100*/  VIADD R43, R6, 0xffffff9e ;  /* 0xffffff9e062b7836 */ /* 0x000fc60000000000 */
[----:B------:R-:W-:Y:S01]  /*c110*/  STL [R1+0x8a4], R70 ;  /* 0x0008a44601007387 */ /* 0x000fe20000100800 */
[----:B0-----:R-:W-:-:S03]  /*c120*/  @!P5 IMAD.MOV.U32 R4, RZ, RZ, R68 ;  /* 0x000000ffff04d224 */ /* 0x001fc600078e0044 */
[----:B------:R-:W-:Y:S01]  /*c130*/  STL [R1+0x8a0], R68 ;  /* 0x0008a04401007387 */ /* 0x000fe20000100800 */
[----:B-1----:R-:W-:Y:S01]  /*c140*/  IADD3 R69, P6, PT, R37, R2, RZ ;  /* 0x0000000225457210 */ /* 0x002fe20007fde0ff */
[----:B------:R-:W-:Y:S02]  /*c150*/  @!P5 IMAD.MOV.U32 R5, RZ, RZ, R47 ;  /* 0x000000ffff05d224 */ /* 0x000fe400078e002f */
[----:B------:R0:W-:Y:S01]  /*c160*/  STL [R1+0x89c], R47 ;  /* 0x00089c2f01007387 */ /* 0x0001e20000100800 */
[----:B------:R-:W-:-:S03]  /*c170*/  VIADD R37, R6, 0xffffff9f ;  /* 0xffffff9f06257836 */ /* 0x000fc60000000000 */
[----:B------:R1:W5:Y:S01]  /*c180*/  @!P5 LDG.E.U16 R120, desc[UR38][R4.64] ;  /* 0x000000260478d981 */ /* 0x000362000c1e1500 */
[----:B------:R-:W-:Y:S02]  /*c190*/  ISETP.GE.U32.AND P5, PT, R43, 0x7ffffe9f, PT ;  /* 0x7ffffe9f2b00780c */ /* 0x000fe40003fa6070 */
[----:B0-----:R-:W-:Y:S01]  /*c1a0*/  LEA.HI.X.SX32 R47, R46, R0, 0x1, P6 ;  /* 0x000000002e2f7211 */ /* 0x001fe200030f0eff */
[----:B------:R-:W-:Y:S02]  /*c1b0*/  IMAD R43, R3, 0x61, RZ ;  /* 0x00000061032b7824 */ /* 0x000fe400078e02ff */
[----:B-1----:R-:W-:Y:S02]  /*c1c0*/  @!P0 IMAD.MOV.U32 R4, RZ, RZ, R69 ;  /* 0x000000ffff048224 */ /* 0x002fe400078e0045 */
[----:B------:R-:W-:Y:S01]  /*c1d0*/  @!P0 IMAD.MOV.U32 R5, RZ, RZ, R47 ;  /* 0x000000ffff058224 */ /* 0x000fe200078e002f */
[----:B------:R-:W-:Y:S01]  /*c1e0*/  IADD3 R68, P6, PT, R32, R2, RZ ;  /* 0x0000000220447210 */ /* 0x000fe20007fde0ff */
[----:B------:R0:W-:Y:S04]  /*c1f0*/  STL [R1+0x898], R69 ;  /* 0x0008984501007387 */ /* 0x0001e80000100800 */
[----:B------:R1:W5:Y:S01]  /*c200*/  @!P0 LDG.E.U16 R119, desc[UR38][R4.64] ;  /* 0x0000002604778981 */ /* 0x000362000c1e1500 */
[----:B------:R-:W-:-:S02]  /*c210*/  ISETP.GE.U32.AND P0, PT, R37, 0x7ffffea0, PT ;  /* 0x7ffffea02500780c */ /* 0x000fc40003f06070 */
[----:B------:R-:W-:Y:S01]  /*c220*/  LEA.HI.X.SX32 R43, R43, R0, 0x1, P6 ;  /* 0x000000002b2b7211 */ /* 0x000fe200030f0eff */
[----:B------:R2:W-:Y:S01]  /*c230*/  STL [R1+0x894], R47 ;  /* 0x0008942f01007387 */ /* 0x0005e20000100800 */
[----:B0-----:R-:W-:Y:S01]  /*c240*/  IADD3 R69, P6, PT, R31, R2, RZ ;  /* 0x000000021f457210 */ /* 0x001fe20007fde0ff */
[----:B------:R-:W-:Y:S02]  /*c250*/  VIADD R32, R6, 0xffffffa0 ;  /* 0xffffffa006207836 */ /* 0x000fe40000000000 */
[----:B-1----:R-:W-:Y:S02]  /*c260*/  @!P5 IMAD.MOV.U32 R4, RZ, RZ, R68 ;  /* 0x000000ffff04d224 */ /* 0x002fe400078e0044 */
[----:B--2---:R-:W-:Y:S02]  /*c270*/  IMAD R47, R3, 0x60, RZ ;  /* 0x00000060032f7824 */ /* 0x004fe400078e02ff */
[----:B------:R-:W-:-:S03]  /*c280*/  @!P5 IMAD.MOV.U32 R5, RZ, RZ, R43 ;  /* 0x000000ffff05d224 */ /* 0x000fc600078e002b */
[----:B------:R-:W-:Y:S02]  /*c290*/  LEA.HI.X.SX32 R37, R47, R0, 0x1, P6 ;  /* 0x000000002f257211 */ /* 0x000fe400030f0eff */
[----:B------:R0:W5:Y:S01]  /*c2a0*/  @!P5 LDG.E.U16 R118, desc[UR38][R4.64] ;  /* 0x000000260476d981 */ /* 0x000162000c1e1500 */
[----:B------:R-:W-:Y:S01]  /*c2b0*/  ISETP.GE.U32.AND P5, PT, R32, 0x7ffffea1, PT ;  /* 0x7ffffea12000780c */ /* 0x000fe20003fa6070 */
[----:B------:R-:W-:Y:S02]  /*c2c0*/  VIADD R31, R6, 0xffffffa1 ;  /* 0xffffffa1061f7836 */ /* 0x000fe40000000000 */
[----:B------:R1:W-:Y:S01]  /*c2d0*/  STL [R1+0x890], R68 ;  /* 0x0008904401007387 */ /* 0x0003e20000100800 */
[----:B------:R-:W-:Y:S02]  /*c2e0*/  IMAD R32, R3, 0x5f, RZ ;  /* 0x0000005f03207824 */ /* 0x000fe400078e02ff */
[----:B0-----:R-:W-:Y:S02]  /*c2f0*/  @!P0 IMAD.MOV.U32 R4, RZ, RZ, R69 ;  /* 0x000000ffff048224 */ /* 0x001fe400078e0045 */
[----:B------:R-:W-:Y:S01]  /*c300*/  @!P0 IMAD.MOV.U32 R5, RZ, RZ, R37 ;  /* 0x000000ffff058224 */ /* 0x000fe200078e0025 */
[----:B-1----:R-:W-:Y:S01]  /*c310*/  IADD3 R68, P6, PT, R30, R2, RZ ;  /* 0x000000021e447210 */ /* 0x002fe20007fde0ff */
[----:B------:R0:W-:Y:S04]  /*c320*/  STL [R1+0x88c], R43 ;  /* 0x00088c2b01007387 */ /* 0x0001e80000100800 */
[----:B------:R1:W5:Y:S01]  /*c330*/  @!P0 LDG.E.U16 R117, desc[UR38][R4.64] ;  /* 0x0000002604758981 */ /* 0x000362000c1e1500 */
[----:B------:R-:W-:-:S02]  /*c340*/  ISETP.GE.U32.AND P0, PT, R31, 0x7ffffea2, PT ;  /* 0x7ffffea21f00780c */ /* 0x000fc40003f06070 */
[----:B------:R-:W-:Y:S01]  /*c350*/  LEA.HI.X.SX32 R32, R32, R0, 0x1, P6 ;  /* 0x0000000020207211 */ /* 0x000fe200030f0eff */
[----:B------:R-:W-:Y:S01]  /*c360*/  STL [R1+0x888], R69 ;  /* 0x0008884501007387 */ /* 0x000fe20000100800 */
[----:B0-----:R-:W-:-:S03]  /*c370*/  IADD3 R43, P6, PT, R29, R2, RZ ;  /* 0x000000021d2b7210 */ /* 0x001fc60007fde0ff */
[----:B------:R0:W-:Y:S01]  /*c380*/  STL [R1+0x884], R37 ;  /* 0x0008842501007387 */ /* 0x0001e20000100800 */
[----:B------:R-:W-:Y:S02]  /*c390*/  VIADD R30, R6, 0xffffffa2 ;  /* 0xffffffa2061e7836 */ /* 0x000fe40000000000 */
[----:B-1----:R-:W-:Y:S02]  /*c3a0*/  @!P5 IMAD.MOV.U32 R4, RZ, RZ, R68 ;  /* 0x000000ffff04d224 */ /* 0x002fe400078e0044 */
[----:B------:R-:W-:Y:S02]  /*c3b0*/  @!P5 IMAD.MOV.U32 R5, RZ, RZ, R32 ;  /* 0x000000ffff05d224 */ /* 0x000fe400078e0020 */
[----:B0-----:R-:W-:-:S03]  /*c3c0*/  IMAD R37, R3, 0x5e, RZ ;  /* 0x0000005e03257824 */ /* 0x001fc600078e02ff */
[----:B------:R0:W5:Y:S02]  /*c3d0*/  @!P5 LDG.E.U16 R116, desc[UR38][R4.64] ;  /* 0x000000260474d981 */ /* 0x000164000c1e1500 */
[----:B------:R-:W-:Y:S01]  /*c3e0*/  LEA.HI.X.SX32 R31, R37, R0, 0x1, P6 ;  /* 0x00000000251f7211 */ /* 0x000fe200030f0eff */
[----:B------:R-:W-:Y:S01]  /*c3f0*/  VIADD R29, R6, 0xffffffa3 ;  /* 0xffffffa3061d7836 */ /* 0x000fe20000000000 */
[----:B------:R-:W-:Y:S01]  /*c400*/  ISETP.GE.U32.AND P5, PT, R30, 0x7ffffea3, PT ;  /* 0x7ffffea31e00780c */ /* 0x000fe20003fa6070 */
[----:B------:R-:W-:Y:S01]  /*c410*/  STL [R1+0x880], R68 ;  /* 0x0008804401007387 */ /* 0x000fe20000100800 */
[----:B0-----:R-:W-:Y:S02]  /*c420*/  @!P0 IMAD.MOV.U32 R4, RZ, RZ, R43 ;  /* 0x000000ffff048224 */ /* 0x001fe400078e002b */
[----:B------:R-:W-:Y:S01]  /*c430*/  @!P0 IMAD.MOV.U32 R5, RZ, RZ, R31 ;  /* 0x000000ffff058224 */ /* 0x000fe200078e001f */
[----:B------:R0:W-:Y:S01]  /*c440*/  STL [R1+0x87c], R32 ;  /* 0x00087c2001007387 */ /* 0x0001e20000100800 */
[----:B------:R-:W-:-:S03]  /*c450*/  IMAD R30, R3, 0x5d, RZ ;  /* 0x0000005d031e7824 */ /* 0x000fc600078e02ff */
[----:B------:R1:W5:Y:S01]  /*c460*/  @!P0 LDG.E.U16 R115, desc[UR38][R4.64] ;  /* 0x0000002604738981 */ /* 0x000362000c1e1500 */
[----:B------:R-:W-:Y:S02]  /*c470*/  ISETP.GE.U32.AND P0, PT, R29, 0x7ffffea4, PT ;  /* 0x7ffffea41d00780c */ /* 0x000fe40003f06070 */
[----:B0-----:R-:W-:Y:S01]  /*c480*/  IADD3 R32, P6, PT, R28, R2, RZ ;  /* 0x000000021c207210 */ /* 0x001fe20007fde0ff */
[----:B------:R0:W-:Y:S03]  /*c490*/  STL [R1+0x878], R43 ;  /* 0x0008782b01007387 */ /* 0x0001e60000100800 */
[----:B------:R-:W-:Y:S01]  /*c4a0*/  LEA.HI.X.SX32 R30, R30, R0, 0x1, P6 ;  /* 0x000000001e1e7211 */ /* 0x000fe200030f0eff */
[----:B------:R2:W-:Y:S01]  /*c4b0*/  STL [R1+0x874], R31 ;  /* 0x0008741f01007387 */ /* 0x0005e20000100800 */
[----:B-1----:R-:W-:Y:S02]  /*c4c0*/  @!P5 IMAD.MOV.U32 R4, RZ, RZ, R32 ;  /* 0x000000ffff04d224 */ /* 0x002fe400078e0020 */
[----:B0-----:R-:W-:Y:S01]  /*c4d0*/  IMAD R43, R3, 0x5c, RZ ;  /* 0x0000005c032b7824 */ /* 0x001fe200078e02ff */
[----:B--2---:R-:W-:Y:S01]  /*c4e0*/  IADD3 R31, P6, PT, R27, R2, RZ ;  /* 0x000000021b1f7210 */ /* 0x004fe20007fde0ff */
[----:B------:R-:W-:-:S02]  /*c4f0*/  @!P5 IMAD.MOV.U32 R5, RZ, RZ, R30 ;  /* 0x000000ffff05d224 */ /* 0x000fc400078e001e */
[C---:B------:R-:W-:Y:S01]  /*c500*/  VIADD R28, R6.reuse, 0xffffffa4 ;  /* 0xffffffa4061c7836 */ /* 0x040fe20000000000 */
[----:B------:R-:W-:Y:S02]  /*c510*/  LEA.HI.X.SX32 R29, R43, R0, 0x1, P6 ;  /* 0x000000002b1d7211 */ /* 0x000fe400030f0eff */
[----:B------:R0:W5:Y:S01]  /*c520*/  @!P5 LDG.E.U16 R114, desc[UR38][R4.64] ;  /* 0x000000260472d981 */ /* 0x000162000c1e1500 */
[----:B------:R-:W-:Y:S01]  /*c530*/  VIADD R27, R6, 0xffffffa5 ;  /* 0xffffffa5061b7836 */ /* 0x000fe20000000000 */
[----:B------:R-:W-:Y:S01]  /*c540*/  ISETP.GE.U32.AND P5, PT, R28, 0x7ffffea5, PT ;  /* 0x7ffffea51c00780c */ /* 0x000fe20003fa6070 */
[----:B------:R-:W-:Y:S01]  /*c550*/  IMAD R28, R3, 0x5b, RZ ;  /* 0x0000005b031c7824 */ /* 0x000fe200078e02ff */
[----:B------:R-:W-:Y:S01]  /*c560*/  STL [R1+0x870], R32 ;  /* 0x0008702001007387 */ /* 0x000fe20000100800 */
[----:B0-----:R-:W-:Y:S02]  /*c570*/  @!P0 IMAD.MOV.U32 R4, RZ, RZ, R31 ;  /* 0x000000ffff048224 */ /* 0x001fe400078e001f */
[----:B------:R-:W-:Y:S01]  /*c580*/  @!P0 IMAD.MOV.U32 R5, RZ, RZ, R29 ;  /* 0x000000ffff058224 */ /* 0x000fe200078e001d */
[----:B------:R0:W-:Y:S04]  /*c590*/  STL [R1+0x86c], R30 ;  /* 0x00086c1e01007387 */ /* 0x0001e80000100800 */
[----:B------:R1:W5:Y:S01]  /*c5a0*/  @!P0 LDG.E.U16 R113, desc[UR38][R4.64] ;  /* 0x0000002604718981 */ /* 0x000362000c1e1500 */
[----:B------:R-:W-:-:S02]  /*c5b0*/  ISETP.GE.U32.AND P0, PT, R27, 0x7ffffea6, PT ;  /* 0x7ffffea61b00780c */ /* 0x000fc40003f06070 */
        /* <DEDUP_REMOVED lines=21> */
[----:B------:R-:W-:Y:S01]  /*c710*/  STL [R1+0x858], R29 ;  /* 0x0008581d01007387 */ /* 0x000fe20000100800 */
[----:B------:R-:W-:Y:S02]  /*c720*/  IMAD R32, R3, 0x58, RZ ;  /* 0x0000005803207824 */ /* 0x000fe400078e02ff */
[----:B------:R-:W-:Y:S01]  /*c730*/  LEA.HI.X.SX32 R23, R23, R0, 0x1, P6 ;  /* 0x0000000017177211 */ /* 0x000fe200030f0eff */
[----:B------:R0:W-:Y:S01]  /*c740*/  STL [R1+0x854], R27 ;  /* 0x0008541b01007387 */ /* 0x0001e20000100800 */
[----:B-1----:R-:W-:Y:S02]  /*c750*/  @!P5 IMAD.MOV.U32 R4, RZ, RZ, R28 ;  /* 0x000000ffff04d224 */ /* 0x002fe400078e001c */
[----:B------:R-:W-:Y:S02]  /*c760*/  VIADD R7, R6, 0xffffffa8 ;  /* 0xffffffa806077836 */ /* 0x000fe40000000000 */
[----:B------:R-:W-:Y:S01]  /*c770*/  @!P5 IMAD.MOV.U32 R5, RZ, RZ, R23 ;  /* 0x000000ffff05d224 */ /* 0x000fe200078e0017 */
[----:B0-----:R-:W-:-:S04]  /*c780*/  IADD3 R27, P6, PT, R9, R2, RZ ;  /* 0x00000002091b7210 */ /* 0x001fc80007fde0ff */
[----:B------:R0:W5:Y:S01]  /*c790*/  @!P5 LDG.E.U16 R110, desc[UR38][R4.64] ;  /* 0x00000026046ed981 */ /* 0x000162000c1e1500 */
[----:B------:R-:W-:Y:S02]  /*c7a0*/  LEA.HI.X.SX32 R17, R32, R0, 0x1, P6 ;  /* 0x0000000020117211 */ /* 0x000fe400030f0eff */
[----:B------:R-:W-:Y:S01]  /*c7b0*/  ISETP.GE.U32.AND P5, PT, R7, 0x7ffffea9, PT ;  /* 0x7ffffea90700780c */ /* 0x000fe20003fa6070 */
[----:B------:R-:W-:Y:S02]  /*c7c0*/  VIADD R7, R6, 0xffffffa9 ;  /* 0xffffffa906077836 */ /* 0x000fe40000000000 */
[----:B0-----:R-:W-:Y:S02]  /*c7d0*/  @!P0 IMAD.MOV.U32 R4, RZ, RZ, R27 ;  /* 0x000000ffff048224 */ /* 0x001fe400078e001b */
[----:B------:R-:W-:Y:S01]  /*c7e0*/  @!P0 IMAD.MOV.U32 R5, RZ, RZ, R17 ;  /* 0x000000ffff058224 */ /* 0x000fe200078e0011 */
[----:B------:R-:W-:Y:S01]  /*c7f0*/  IADD3 R8, P6, PT, R8, R2, RZ ;  /* 0x0000000208087210 */ /* 0x000fe20007fde0ff */
[----:B------:R-:W-:Y:S01]  /*c800*/  IMAD R9, R3, 0x57, RZ ;  /* 0x0000005703097824 */ /* 0x000fe200078e02ff */
[----:B------:R-:W-:Y:S04]  /*c810*/  STL [R1+0x850], R28 ;  /* 0x0008501c01007387 */ /* 0x000fe80000100800 */
[----:B------:R0:W5:Y:S01]  /*c820*/  @!P0 LDG.E.U16 R109, desc[UR38][R4.64] ;  /* 0x00000026046d8981 */ /* 0x000162000c1e1500 */
[----:B------:R-:W-:Y:S01]  /*c830*/  ISETP.GE.U32.AND P0, PT, R7, 0x7ffffeaa, PT ;  /* 0x7ffffeaa0700780c */ /* 0x000fe20003f06070 */
[----:B------:R-:W-:Y:S01]  /*c840*/  IMAD R29, R3, 0x56, RZ ;  /* 0x00000056031d7824 */ /* 0x000fe200078e02ff */
[----:B------:R-:W-:Y:S01]  /*c850*/  LEA.HI.X.SX32 R9, R9, R0, 0x1, P6 ;  /* 0x0000000009097211 */ /* 0x000fe200030f0eff */
[----:B------:R-:W-:Y:S04]  /*c860*/  STL [R1+0x84c], R23 ;  /* 0x00084c1701007387 */ /* 0x000fe80000100800 */
[----:B------:R-:W-:Y:S04]  /*c870*/  STL [R1+0x848], R27 ;  /* 0x0008481b01007387 */ /* 0x000fe80000100800 */
[----:B------:R1:W-:Y:S01]  /*c880*/  STL [R1+0x844], R17 ;  /* 0x0008441101007387 */ /* 0x0003e20000100800 */
[----:B0-----:R-:W-:-:S02]  /*c890*/  @!P5 IMAD.MOV.U32 R4, RZ, RZ, R8 ;  /* 0x000000ffff04d224 */ /* 0x001fc400078e0008 */
[----:B------:R-:W-:Y:S01]  /*c8a0*/  @!P5 IMAD.MOV.U32 R5, RZ, RZ, R9 ;  /* 0x000000ffff05d224 */ /* 0x000fe200078e0009 */
[----:B------:R-:W-:Y:S01]  /*c8b0*/  STL [R1+0x840], R8 ;  /* 0x0008400801007387 */ /* 0x000fe20000100800 */
[----:B------:R-:W-:Y:S01]  /*c8c0*/  VIADD R7, R6, 0xffffffaa ;  /* 0xffffffaa06077836 */ /* 0x000fe20000000000 */
[----:B-1----:R-:W-:Y:S02]  /*c8d0*/  IADD3 R17, P6, PT, R10, R2, RZ ;  /* 0x000000020a117210 */ /* 0x002fe40007fde0ff */
[----:B------:R0:W-:Y:S04]  /*c8e0*/  STL [R1+0x83c], R9 ;  /* 0x00083c0901007387 */ /* 0x0001e80000100800 */
[----:B------:R1:W5:Y:S01]  /*c8f0*/  @!P5 LDG.E.U16 R108, desc[UR38][R4.64] ;  /* 0x00000026046cd981 */ /* 0x000362000c1e1500 */
[----:B------:R-:W-:-:S02]  /*c900*/  ISETP.GE.U32.AND P5, PT, R7, 0x7ffffeab, PT ;  /* 0x7ffffeab0700780c */ /* 0x000fc40003fa6070 */
[----:B0-----:R-:W-:Y:S01]  /*c910*/  LEA.HI.X.SX32 R9, R29, R0, 0x1, P6 ;  /* 0x000000001d097211 */ /* 0x001fe200030f0eff */
[----:B------:R-:W-:Y:S02]  /*c920*/  VIADD R7, R6, 0xffffffab ;  /* 0xffffffab06077836 */ /* 0x000fe40000000000 */
[----:B-1----:R-:W-:Y:S02]  /*c930*/  @!P0 IMAD.MOV.U32 R4, RZ, RZ, R17 ;  /* 0x000000ffff048224 */ /* 0x002fe400078e0011 */
[----:B------:R-:W-:Y:S01]  /*c940*/  @!P0 IMAD.MOV.U32 R5, RZ, RZ, R9 ;  /* 0x000000ffff058224 */ /* 0x000fe200078e0009 */
[----:B------:R-:W-:Y:S01]  /*c950*/  IADD3 R10, P6, PT, R11, R2, RZ ;  /* 0x000000020b0a7210 */ /* 0x000fe20007fde0ff */
[----:B------:R-:W-:-:S03]  /*c960*/  IMAD R8, R3, 0x55, RZ ;  /* 0x0000005503087824 */ /* 0x000fc600078e02ff */
[----:B------:R0:W5:Y:S01]  /*c970*/  @!P0 LDG.E.U16 R107, desc[UR38][R4.64] ;  /* 0x00000026046b8981 */ /* 0x000162000c1e1500 */
[----:B------:R-:W-:Y:S01]  /*c980*/  ISETP.GE.U32.AND P0, PT, R7, 0x7ffffeac, PT ;  /* 0x7ffffeac0700780c */ /* 0x000fe20003f06070 */
[----:B------:R-:W-:Y:S01]  /*c990*/  IMAD R30, R3, 0x54, RZ ;  /* 0x00000054031e7824 */ /* 0x000fe200078e02ff */
[----:B------:R-:W-:Y:S01]  /*c9a0*/  LEA.HI.X.SX32 R8, R8, R0, 0x1, P6 ;  /* 0x0000000008087211 */ /* 0x000fe200030f0eff */
[----:B------:R-:W-:Y:S04]  /*c9b0*/  STL [R1+0x838], R17 ;  /* 0x0008381101007387 */ /* 0x000fe80000100800 */
[----:B------:R1:W-:Y:S01]  /*c9c0*/  STL [R1+0x834], R9 ;  /* 0x0008340901007387 */ /* 0x0003e20000100800 */
[----:B------:R-:W-:Y:S02]  /*c9d0*/  VIADD R7, R6, 0xffffffac ;  /* 0xffffffac06077836 */ /* 0x000fe40000000000 */
[----:B0-----:R-:W-:-:S02]  /*c9e0*/  @!P5 IMAD.MOV.U32 R4, RZ, RZ, R10 ;  /* 0x000000ffff04d224 */ /* 0x001fc400078e000a */
[----:B------:R-:W-:Y:S01]  /*c9f0*/  @!P5 IMAD.MOV.U32 R5, RZ, RZ, R8 ;  /* 0x000000ffff05d224 */ /* 0x000fe200078e0008 */
[----:B-1----:R-:W-:-:S04]  /*ca00*/  IADD3 R9, P6, PT, R12, R2, RZ ;  /* 0x000000020c097210 */ /* 0x002fc80007fde0ff */
[----:B------:R0:W5:Y:S01]  /*ca10*/  @!P5 LDG.E.U16 R106, desc[UR38][R4.64] ;  /* 0x00000026046ad981 */ /* 0x000162000c1e1500 */
[----:B------:R-:W-:-:S03]  /*ca20*/  LEA.HI.X.SX32 R11, R30, R0, 0x1, P6 ;  /* 0x000000001e0b7211 */ /* 0x000fc600030f0eff */
[----:B------:R1:W-:Y:S01]  /*ca30*/  STL [R1+0x830], R10 ;  /* 0x0008300a01007387 */ /* 0x0003e20000100800 */
[----:B------:R-:W-:Y:S01]  /*ca40*/  ISETP.GE.U32.AND P5, PT, R7, 0x7ffffead, PT ;  /* 0x7ffffead0700780c */ /* 0x000fe20003fa6070 */
[----:B------:R-:W-:Y:S02]  /*ca50*/  VIADD R7, R6, 0xffffffad ;  /* 0xffffffad06077836 */ /* 0x000fe40000000000 */
[----:B------:R2:W-:Y:S01]  /*ca60*/  STL [R1+0x82c], R8 ;  /* 0x00082c0801007387 */ /* 0x0005e20000100800 */
[----:B0-----:R-:W-:Y:S02]  /*ca70*/  @!P0 IMAD.MOV.U32 R4, RZ, RZ, R9 ;  /* 0x000000ffff048224 */ /* 0x001fe400078e0009 */
[----:B------:R-:W-:Y:S01]  /*ca80*/  @!P0 IMAD.MOV.U32 R5, RZ, RZ, R11 ;  /* 0x000000ffff058224 */ /* 0x000fe200078e000b */
[----:B-1----:R-:W-:-:S04]  /*ca90*/  IADD3 R10, P6, PT, R14, R2, RZ ;  /* 0x000000020e0a7210 */ /* 0x002fc80007fde0ff */
[----:B------:R0:W5:Y:S01]  /*caa0*/  @!P0 LDG.E.U16 R105, desc[UR38][R4.64] ;  /* 0x0000002604698981 */ /* 0x000162000c1e1500 */
[----:B--2---:R-:W-:Y:S01]  /*cab0*/  IMAD R8, R3, 0x53, RZ ;  /* 0x0000005303087824 */ /* 0x004fe200078e02ff */
[----:B------:R-:W-:Y:S01]  /*cac0*/  ISETP.GE.U32.AND P0, PT, R7, 0x7ffffeae, PT ;  /* 0x7ffffeae0700780c */ /* 0x000fe20003f06070 */
[----:B------:R-:W-:Y:S01]  /*cad0*/  IMAD R27, R3, 0x52, RZ ;  /* 0x00000052031b7824 */ /* 0x000fe200078e02ff */
[----:B------:R1:W-:Y:S02]  /*cae0*/  STL [R1+0x828], R9 ;  /* 0x0008280901007387 */ /* 0x0003e40000100800 */
[----:B------:R-:W-:Y:S01]  /*caf0*/  LEA.HI.X.SX32 R8, R8, R0, 0x1, P6 ;  /* 0x0000000008087211 */ /* 0x000fe200030f0eff */
[----:B------:R-:W-:Y:S01]  /*cb00*/  VIADD R7, R6, 0xffffffae ;  /* 0xffffffae06077836 */ /* 0x000fe20000000000 */
[----:B------:R2:W-:Y:S01]  /*cb10*/  STL [R1+0x824], R11 ;  /* 0x0008240b01007387 */ /* 0x0005e20000100800 */
[----:B0-----:R-:W-:Y:S01]  /*cb20*/  @!P5 IMAD.MOV.U32 R4, RZ, RZ, R10 ;  /* 0x000000ffff04d224 */ /* 0x001fe200078e000a */
[----:B-1----:R-:W-:Y:S01]  /*cb30*/  IADD3 R9, P6, PT, R13, R2, RZ ;  /* 0x000000020d097210 */ /* 0x002fe20007fde0ff */
[----:B------:R-:W-:-:S03]  /*cb40*/  @!P5 IMAD.MOV.U32 R5, RZ, RZ, R8 ;  /* 0x000000ffff05d224 */ /* 0x000fc600078e0008 */
[----:B--2---:R-:W-:Y:S02]  /*cb50*/  LEA.HI.X.SX32 R11, R27, R0, 0x1, P6 ;  /* 0x000000001b0b7211 */ /* 0x004fe400030f0eff */
[----:B------:R0:W5:Y:S01]  /*cb60*/  @!P5 LDG.E.U16 R104, desc[UR38][R4.64] ;  /* 0x000000260468d981 */ /* 0x000162000c1e1500 */
[----:B------:R-:W-:Y:S01]  /*cb70*/  ISETP.GE.U32.AND P5, PT, R7, 0x7ffffeaf, PT ;  /* 0x7ffffeaf0700780c */ /* 0x000fe20003fa6070 */
[----:B------:R-:W-:Y:S02]  /*cb80*/  VIADD R7, R6, 0xffffffaf ;  /* 0xffffffaf06077836 */ /* 0x000fe40000000000 */
[----:B------:R1:W-:Y:S04]  /*cb90*/  STL [R1+0x820], R10 ;  /* 0x0008200a01007387 */ /* 0x0003e80000100800 */
[----:B------:R2:W-:Y:S01]  /*cba0*/  STL [R1+0x81c], R8 ;  /* 0x00081c0801007387 */ /* 0x0005e20000100800 */
[----:B0-----:R-:W-:-:S02]  /*cbb0*/  @!P0 IMAD.MOV.U32 R4, RZ, RZ, R9 ;  /* 0x000000ffff048224 */ /* 0x001fc400078e0009 */
        /* <DEDUP_REMOVED lines=15> */
[----:B------:R-:W-:Y:S02]  /*ccb0*/  PRMT R101, RZ, 0x7610, R101 ;  /* 0x00007610ff657816 */ /* 0x000fe40000000065 */
[----:B------:R-:W-:Y:S01]  /*ccc0*/  ISETP.GE.U32.AND P5, PT, R7, 0x7ffffeb1, PT ;  /* 0x7ffffeb10700780c */ /* 0x000fe20003fa6070 */
[----:B------:R1:W-:Y:S01]  /*ccd0*/  STL [R1+0x810], R10 ;  /* 0x0008100a01007387 */ /* 0x0003e20000100800 */
[----:B------:R-:W-:-:S03]  /*cce0*/  VIADD R7, R6, 0xffffffb1 ;  /* 0xffffffb106077836 */ /* 0x000fc60000000000 */
        /* <DEDUP_REMOVED lines=9> */
[----:B------:R-:W-:Y:S02]  /*cd80*/  LEA.HI.X.SX32 R8, R8, R0, 0x1, P6 ;  /* 0x0000000008087211 */ /* 0x000fe400030f0eff */
[----:B------:R-:W-:Y:S01]  /*cd90*/  PRMT R100, RZ, 0x7610, R100 ;  /* 0x00007610ff647816 */ /* 0x000fe20000000064 */
[----:B------:R2:W-:Y:S01]  /*cda0*/  STL [R1+0x804], R11 ;  /* 0x0008040b01007387 */ /* 0x0005e20000100800 */
[----:B0-----:R-:W-:Y:S01]  /*cdb0*/  @!P5 IMAD.MOV.U32 R4, RZ, RZ, R10 ;  /* 0x000000ffff04d224 */ /* 0x001fe200078e000a */
[----:B-1----:R-:W-:Y:S01]  /*cdc0*/  IADD3 R9, P6, PT, R20, R2, RZ ;  /* 0x0000000214097210 */ /* 0x002fe20007fde0ff */
[----:B------:R-:W-:-:S02]  /*cdd0*/  @!P5 IMAD.MOV.U32 R5, RZ, RZ, R8 ;  /* 0x000000ffff05d224 */ /* 0x000fc400078e0008 */
[C---:B------:R-:W-:Y:S01]  /*cde0*/  VIADD R7, R6.reuse, 0xffffffb2 ;  /* 0xffffffb206077836 */ /* 0x040fe20000000000 */
        /* <DEDUP_REMOVED lines=21> */
[----:B------:R-:W-:Y:S01]  /*cf40*/  VIADD R7, R6, 0xffffffb4 ;  /* 0xffffffb406077836 */ /* 0x000fe20000000000 */
        /* <DEDUP_REMOVED lines=16> */
[----:B------:R-:W-:Y:S01]  /*d050*/  STL [R1+0x7e4], R11 ;  /* 0x0007e40b01007387 */ /* 0x000fe20000100800 */
[----:B------:R-:W-:Y:S01]  /*d060*/  PRMT R96, RZ, 0x7610, R96 ;  /* 0x00007610ff607816 */ /* 0x000fe20000000060 */
[----:B0-----:R-:W-:Y:S01]  /*d070*/  @!P5 IMAD.MOV.U32 R4, RZ, RZ, R10 ;  /* 0x000000ffff04d224 */ /* 0x001fe200078e000a */
[----:B-1----:R-:W-:Y:S01]  /*d080*/  IADD3 R9, P6, PT, R24, R2, RZ ;  /* 0x0000000218097210 */ /* 0x002fe20007fde0ff */
[----:B------:R0:W-:Y:S01]  /*d090*/  STL [R1+0x7e0], R10 ;  /* 0x0007e00a01007387 */ /* 0x0001e20000100800 */
[----:B------:R-:W-:-:S02]  /*d0a0*/  @!P5 IMAD.MOV.U32 R5, RZ, RZ, R8 ;  /* 0x000000ffff05d224 */ /* 0x000fc400078e0008 */
[----:B------:R-:W-:Y:S01]  /*d0b0*/  VIADD R7, R6, 0xffffffb6 ;  /* 0xffffffb606077836 */ /* 0x000fe20000000000 */
[----:B------:R-:W-:Y:S02]  /*d0c0*/  PRMT R95, RZ, 0x7610, R95 ;  /* 0x00007610ff5f7816 */ /* 0x000fe4000000005f */
[----:B------:R1:W5:Y:S01]  /*d0d0*/  @!P5 LDG.E.U16 R96, desc[UR38][R4.64] ;  /* 0x000000260460d981 */ /* 0x000362000c1e1500 */
[----:B0-----:R-:W-:Y:S02]  /*d0e0*/  LEA.HI.X.SX32 R10, R16, R0, 0x1, P6 ;  /* 0x00000000100a7211 */ /* 0x001fe400030f0eff */
[----:B------:R-:W-:Y:S01]  /*d0f0*/  ISETP.GE.U32.AND P5, PT, R7, 0x7ffffeb7, PT ;  /* 0x7ffffeb70700780c */ /* 0x000fe20003fa6070 */
[----:B------:R-:W-:Y:S01]  /*d100*/  VIADD R7, R6, 0xffffffb7 ;  /* 0xffffffb706077836 */ /* 0x000fe20000000000 */
[----:B------:R0:W-:Y:S01]  /*d110*/  STL [R1+0x7dc], R8 ;  /* 0x0007dc0801007387 */ /* 0x0001e20000100800 */
[----:B-1----:R-:W-:Y:S02]  /*d120*/  @!P0 IMAD.MOV.U32 R4, RZ, RZ, R9 ;  /* 0x000000ffff048224 */ /* 0x002fe400078e0009 */
[----:B------:R-:W-:Y:S01]  /*d130*/  @!P0 IMAD.MOV.U32 R5, RZ, RZ, R10 ;  /* 0x000000ffff058224 */ /* 0x000fe200078e000a */
[----:B------:R-:W-:Y:S01]  /*d140*/  IADD3 R11, P6, PT, R25, R2, RZ ;  /* 0x00000002190b7210 */ /* 0x000fe20007fde0ff */
[----:B0-----:R-:W-:-:S03]  /*d150*/  IMAD R8, R3, 0x49, RZ ;  /* 0x0000004903087824 */ /* 0x001fc600078e02ff */
[----:B------:R0:W5:Y:S01]  /*d160*/  @!P0 LDG.E.U16 R95, desc[UR38][R4.64] ;  /* 0x00000026045f8981 */ /* 0x000162000c1e1500 */
[----:B------:R-:W-:-:S03]  /*d170*/  ISETP.GE.U32.AND P0, PT, R7, 0x7ffffeb8, PT ;  /* 0x7ffffeb80700780c */ /* 0x000fc60003f06070 */
[----:B------:R1:W-:Y:S01]  /*d180*/  STL [R1+0x7d8], R9 ;  /* 0x0007d80901007387 */ /* 0x0003e20000100800 */
[----:B------:R-:W-:-:S03]  /*d190*/  LEA.HI.X.SX32 R8, R8, R0, 0x1, P6 ;  /* 0x0000000008087211 */ /* 0x000fc600030f0eff */
[----:B------:R2:W-:Y:S01]  /*d1a0*/  STL [R1+0x7d4], R10 ;  /* 0x0007d40a01007387 */ /* 0x0005e20000100800 */
[----:B------:R-:W-:Y:S01]  /*d1b0*/  PRMT R94, RZ, 0x7610, R94 ;  /* 0x00007610ff5e7816 */ /* 0x000fe2000000005e */
[----:B0-----:R-:W-:Y:S02]  /*d1c0*/  @!P5 IMAD.MOV.U32 R4, RZ, RZ, R11 ;  /* 0x000000ffff04d224 */ /* 0x001fe400078e000b */
[----:B-1----:R-:W-:Y:S01]  /*d1d0*/  IMAD R9, R3, 0x48, RZ ;  /* 0x0000004803097824 */ /* 0x002fe200078e02ff */
[----:B--2---:R-:W-:Y:S01]  /*d1e0*/  IADD3 R10, P6, PT, R26, R2, RZ ;  /* 0x000000021a0a7210 */ /* 0x004fe20007fde0ff */
[----:B------:R-:W-:Y:S02]  /*d1f0*/  @!P5 IMAD.MOV.U32 R5, RZ, RZ, R8 ;  /* 0x000000ffff05d224 */ /* 0x000fe400078e0008 */
[----:B------:R-:W-:Y:S01]  /*d200*/  VIADD R7, R6, 0xffffffb8 ;  /* 0xffffffb806077836 */ /* 0x000fe20000000000 */
[----:B------:R-:W-:Y:S01]  /*d210*/  LEA.HI.X.SX32 R12, R9, R0, 0x1, P6 ;  /* 0x00000000090c7211 */ /* 0x000fe200030f0eff */
[----:B------:R-:W-:Y:S01]  /*d220*/  IMAD R68, R3, 0x8e, RZ ;  /* 0x0000008e03447824 */ /* 0x000fe200078e02ff */
[----:B------:R0:W5:Y:S01]  /*d230*/  @!P5 LDG.E.U16 R94, desc[UR38][R4.64] ;  /* 0x00000026045ed981 */ /* 0x000162000c1e1500 */
[----:B------:R-:W-:-:S02]  /*d240*/  PRMT R93, RZ, 0x7610, R93 ;  /* 0x00007610ff5d7816 */ /* 0x000fc4000000005d */
[----:B------:R-:W-:Y:S01]  /*d250*/  ISETP.GE.U32.AND P5, PT, R7, 0x7ffffeb9, PT ;  /* 0x7ffffeb90700780c */ /* 0x000fe20003fa6070 */
[----:B------:R1:W-:Y:S01]  /*d260*/  STL [R1+0x7d0], R11 ;  /* 0x0007d00b01007387 */ /* 0x0003e20000100800 */
[----:B------:R-:W-:-:S03]  /*d270*/  VIADD R7, R6, 0xffffffb9 ;  /* 0xffffffb906077836 */ /* 0x000fc60000000000 */
[----:B------:R2:W-:Y:S01]  /*d280*/  STL [R1+0x7cc], R8 ;  /* 0x0007cc0801007387 */ /* 0x0005e20000100800 */
[----:B0-----:R-:W-:Y:S02]  /*d290*/  @!P0 IMAD.MOV.U32 R4, RZ, RZ, R10 ;  /* 0x000000ffff048224 */ /* 0x001fe400078e000a */
[----:B------:R-:W-:Y:S01]  /*d2a0*/  @!P0 IMAD.MOV.U32 R5, RZ, RZ, R12 ;  /* 0x000000ffff058224 */ /* 0x000fe200078e000c */
[----:B-1----:R-:W-:Y:S01]  /*d2b0*/  IADD3 R11, P6, PT, R68, R2, RZ ;  /* 0x00000002440b7210 */ /* 0x002fe20007fde0ff */
[----:B------:R-:W-:-:S03]  /*d2c0*/  IMAD R69, R3, 0x8c, RZ ;  /* 0x0000008c03457824 */ /* 0x000fc600078e02ff */
[----:B------:R0:W5:Y:S01]  /*d2d0*/  @!P0 LDG.E.U16 R93, desc[UR38][R4.64] ;  /* 0x00000026045d8981 */ /* 0x000162000c1e1500 */
[----:B--2---:R-:W-:Y:S01]  /*d2e0*/  IMAD R8, R3, 0x47, RZ ;  /* 0x0000004703087824 */ /* 0x004fe200078e02ff */
[----:B------:R-:W-:Y:S02]  /*d2f0*/  ISETP.GE.U32.AND P0, PT, R7, 0x7ffffeba, PT ;  /* 0x7ffffeba0700780c */ /* 0x000fe40003f06070 */
[----:B------:R1:W-:Y:S02]  /*d300*/  STL [R1+0x7c8], R10 ;  /* 0x0007c80a01007387 */ /* 0x0003e40000100800 */
[----:B------:R-:W-:Y:S02]  /*d310*/  LEA.HI.X.SX32 R8, R8, R0, 0x1, P6 ;  /* 0x0000000008087211 */ /* 0x000fe400030f0eff */
[----:B------:R2:W-:Y:S01]  /*d320*/  STL [R1+0x7c4], R12 ;  /* 0x0007c40c01007387 */ /* 0x0005e20000100800 */
[----:B------:R-:W-:Y:S01]  /*d330*/  PRMT R92, RZ, 0x7610, R92 ;  /* 0x00007610ff5c7816 */ /* 0x000fe2000000005c */
[----:B0-----:R-:W-:-:S02]  /*d340*/  @!P5 IMAD.MOV.U32 R4, RZ, RZ, R11 ;  /* 0x000000ffff04d224 */ /* 0x001fc400078e000b */
[----:B-1----:R-:W-:Y:S01]  /*d350*/  IMAD R10, R3, 0x46, RZ ;  /* 0x00000046030a7824 */ /* 0x002fe200078e02ff */
[----:B--2---:R-:W-:Y:S01]  /*d360*/  IADD3 R12, P6, PT, R69, R2, RZ ;  /* 0x00000002450c7210 */ /* 0x004fe20007fde0ff */
[----:B------:R-:W-:Y:S02]  /*d370*/  @!P5 IMAD.MOV.U32 R5, RZ, RZ, R8 ;  /* 0x000000ffff05d224 */ /* 0x000fe400078e0008 */
[----:B------:R-:W-:Y:S01]  /*d380*/  VIADD R7, R6, 0xffffffba ;  /* 0xffffffba06077836 */ /* 0x000fe20000000000 */
[----:B------:R-:W-:Y:S01]  /*d390*/  LEA.HI.X.SX32 R13, R10, R0, 0x1, P6 ;  /* 0x000000000a0d7211 */ /* 0x000fe200030f0eff */
[----:B------:R-:W-:Y:S01]  /*d3a0*/  IMAD R70, R3, 0x8a, RZ ;  /* 0x0000008a03467824 */ /* 0x000fe200078e02ff */
        /* <DEDUP_REMOVED lines=24> */
[----:B------:R-:W-:Y:S01]  /*d530*/  IMAD R72, R3, 0x86, RZ ;  /* 0x0000008603487824 */ /* 0x000fe200078e02ff */
[----:B------:R-:W-:Y:S02]  /*d540*/  PRMT R89, RZ, 0x7610, R89 ;  /* 0x00007610ff597816 */ /* 0x000fe40000000059 */
[----:B------:R-:W-:Y:S01]  /*d550*/  ISETP.GE.U32.AND P5, PT, R7, 0x7ffffebd, PT ;  /* 0x7ffffebd0700780c */ /* 0x000fe20003fa6070 */
[----:B------:R1:W-:Y:S01]  /*d560*/  STL [R1+0x7b0], R11 ;  /* 0x0007b00b01007387 */ /* 0x0003e20000100800 */
[----:B------:R-:W-:Y:S02]  /*d570*/  VIADD R7, R6, 0xffffffbd ;  /* 0xffffffbd06077836 */ /* 0x000fe40000000000 */
[----:B0-----:R-:W-:-:S02]  /*d580*/  @!P0 IMAD.MOV.U32 R4, RZ, RZ, R12 ;  /* 0x000000ffff048224 */ /* 0x001fc400078e000c */
[----:B------:R-:W-:Y:S01]  /*d590*/  @!P0 IMAD.MOV.U32 R5, RZ, RZ, R13 ;  /* 0x000000ffff058224 */ /* 0x000fe200078e000d */
[----:B------:R0:W-:Y:S01]  /*d5a0*/  STL [R1+0x7ac], R8 ;  /* 0x0007ac0801007387 */ /* 0x0001e20000100800 */
[----:B------:R-:W-:Y:S01]  /*d5b0*/  IMAD R73, R3, 0x84, RZ ;  /* 0x0000008403497824 */ /* 0x000fe200078e02ff */
[----:B-1----:R-:W-:Y:S02]  /*d5c0*/  IADD3 R11, P6, PT, R72, R2, RZ ;  /* 0x00000002480b7210 */ /* 0x002fe40007fde0ff */
[----:B------:R1:W5:Y:S01]  /*d5d0*/  @!P0 LDG.E.U16 R89, desc[UR38][R4.64] ;  /* 0x0000002604598981 */ /* 0x000362000c1e1500 */
[----:B------:R-:W-:Y:S01]  /*d5e0*/  ISETP.GE.U32.AND P0, PT, R7, 0x7ffffebe, PT ;  /* 0x7ffffebe0700780c */ /* 0x000fe20003f06070 */
[C---:B0-----:R-:W-:Y:S02]  /*d5f0*/  IMAD R8, R3.reuse, 0x43, RZ ;  /* 0x0000004303087824 */ /* 0x041fe400078e02ff */
[----:B------:R0:W-:Y:S01]  /*d600*/  STL [R1+0x7a8], R12 ;  /* 0x0007a80c01007387 */ /* 0x0001e20000100800 */
[----:B------:R-:W-:-:S02]  /*d610*/  IMAD R25, R3, 0x42, RZ ;  /* 0x0000004203197824 */ /* 0x000fc400078e02ff */
[----:B------:R-:W-:Y:S01]  /*d620*/  LEA.HI.X.SX32 R8, R8, R0, 0x1, P6 ;  /* 0x0000000008087211 */ /* 0x000fe200030f0eff */
[----:B------:R2:W-:Y:S01]  /*d630*/  STL [R1+0x7a4], R13 ;  /* 0x0007a40d01007387 */ /* 0x0005e20000100800 */
[----:B------:R-:W-:Y:S01]  /*d640*/  PRMT R88, RZ, 0x7610, R88 ;  /* 0x00007610ff587816 */ /* 0x000fe20000000058 */
[----:B-1----:R-:W-:Y:S01]  /*d650*/  @!P5 IMAD.MOV.U32 R4, RZ, RZ, R11 ;  /* 0x000000ffff04d224 */ /* 0x002fe200078e000b */
[----:B0-----:R-:W-:Y:S01]  /*d660*/  IADD3 R12, P6, PT, R73, R2, RZ ;  /* 0x00000002490c7210 */ /* 0x001fe20007fde0ff */
[----:B------:R-:W-:Y:S02]  /*d670*/  @!P5 IMAD.MOV.U32 R5, RZ, RZ, R8 ;  /* 0x000000ffff05d224 */ /* 0x000fe400078e0008 */
[----:B------:R-:W-:Y:S01]  /*d680*/  VIADD R7, R6, 0xffffffbe ;  /* 0xffffffbe06077836 */ /* 0x000fe20000000000 */
[----:B--2---:R-:W-:Y:S02]  /*d690*/  LEA.HI.X.SX32 R13, R25, R0, 0x1, P6 ;  /* 0x00000000190d7211 */ /* 0x004fe400030f0eff */
[----:B------:R0:W5:Y:S01]  /*d6a0*/  @!P5 LDG.E.U16 R88, desc[UR38][R4.64] ;  /* 0x000000260458d981 */ /* 0x000162000c1e1500 */
[----:B------:R-:W-:Y:S01]  /*d6b0*/  IMAD R132, R3, 0x82, RZ ;  /* 0x0000008203847824 */ /* 0x000fe200078e02ff */
[----:B------:R-:W-:-:S02]  /*d6c0*/  PRMT R87, RZ, 0x7610, R87 ;  /* 0x00007610ff577816 */ /* 0x000fc40000000057 */
[----:B------:R-:W-:Y:S01]  /*d6d0*/  ISETP.GE.U32.AND P5, PT, R7, 0x7ffffebf, PT ;  /* 0x7ffffebf0700780c */ /* 0x000fe20003fa6070 */
[----:B------:R1:W-:Y:S01]  /*d6e0*/  STL [R1+0x7a0], R11 ;  /* 0x0007a00b01007387 */ /* 0x0003e20000100800 */
[----:B------:R-:W-:Y:S02]  /*d6f0*/  VIADD R7, R6, 0xffffffc0 ;  /* 0xffffffc006077836 */ /* 0x000fe40000000000 */
[----:B0-----:R-:W-:Y:S02]  /*d700*/  @!P0 IMAD.MOV.U32 R4, RZ, RZ, R12 ;  /* 0x000000ffff048224 */ /* 0x001fe400078e000c */
[----:B------:R-:W-:Y:S01]  /*d710*/  @!P0 IMAD.MOV.U32 R5, RZ, RZ, R13 ;  /* 0x000000ffff058224 */ /* 0x000fe200078e000d */
[----:B------:R0:W-:Y:S01]  /*d720*/  STL [R1+0x79c], R8 ;  /* 0x00079c0801007387 */ /* 0x0001e20000100800 */
[----:B-1----:R-:W-:-:S03]  /*d730*/  IADD3 R11, P6, PT, R132, R2, RZ ;  /* 0x00000002840b7210 */ /* 0x002fc60007fde0ff */
[----:B------:R1:W5:Y:S01]  /*d740*/  @!P0 LDG.E.U16 R87, desc[UR38][R4.64] ;  /* 0x0000002604578981 */ /* 0x000362000c1e1500 */
[----:B------:R-:W-:Y:S01]  /*d750*/  ISETP.GE.U32.AND P0, PT, R7, 0x7ffffec1, PT ;  /* 0x7ffffec10700780c */ /* 0x000fe20003f06070 */
[----:B0-----:R-:W-:Y:S02]  /*d760*/  IMAD R8, R3, 0x41, RZ ;  /* 0x0000004103087824 */ /* 0x001fe400078e02ff */
[----:B------:R-:W-:Y:S04]  /*d770*/  STL [R1+0x798], R12 ;  /* 0x0007980c01007387 */ /* 0x000fe80000100800 */
[----:B------:R0:W-:Y:S01]  /*d780*/  STL [R1+0x794], R13 ;  /* 0x0007940d01007387 */ /* 0x0001e20000100800 */
[----:B------:R-:W-:Y:S01]  /*d790*/  PRMT R86, RZ, 0x7610, R86 ;  /* 0x00007610ff567816 */ /* 0x000fe20000000056 */
[----:B-1----:R-:W-:-:S02]  /*d7a0*/  @!P5 IMAD.MOV.U32 R4, RZ, RZ, R11 ;  /* 0x000000ffff04d224 */ /* 0x002fc400078e000b */
[----:B------:R-:W-:Y:S01]  /*d7b0*/  VIADD R7, R6, 0xffffffc1 ;  /* 0xffffffc106077836 */ /* 0x000fe20000000000 */
[----:B0-----:R-:W-:Y:S01]  /*d7c0*/  LEA.HI.X.SX32 R13, R8, R0, 0x1, P6 ;  /* 0x00000000080d7211 */ /* 0x001fe200030f0eff */
[----:B------:R-:W-:Y:S01]  /*d7d0*/  IMAD R8, R3, 0x3f, RZ ;  /* 0x0000003f03087824 */ /* 0x000fe200078e02ff */
[----:B------:R-:W-:-:S03]  /*d7e0*/  IADD3 R12, P6, PT, R33, R2, RZ ;  /* 0x00000002210c7210 */ /* 0x000fc60007fde0ff */
[----:B------:R-:W-:Y:S01]  /*d7f0*/  @!P5 IMAD.MOV.U32 R5, RZ, RZ, R13 ;  /* 0x000000ffff05d224 */ /* 0x000fe200078e000d */
[----:B------:R-:W-:Y:S02]  /*d800*/  LEA.HI.X.SX32 R8, R8, R0, 0x1, P6 ;  /* 0x0000000008087211 */ /* 0x000fe400030f0eff */
[----:B------:R-:W-:Y:S02]  /*d810*/  PRMT R85, RZ, 0x7610, R85 ;  /* 0x00007610ff557816 */ /* 0x000fe40000000055 */
[----:B------:R0:W5:Y:S01]  /*d820*/  @!P5 LDG.E.U16 R86, desc[UR38][R4.64] ;  /* 0x000000260456d981 */ /* 0x000162000c1e1500 */
[----:B------:R-:W-:Y:S01]  /*d830*/  ISETP.GE.U32.AND P5, PT, R7, 0x7ffffec2, PT ;  /* 0x7ffffec20700780c */ /* 0x000fe20003fa6070 */
[----:B------:R-:W-:Y:S02]  /*d840*/  VIADD R7, R6, 0xffffffc2 ;  /* 0xffffffc206077836 */ /* 0x000fe40000000000 */
[----:B------:R1:W-:Y:S01]  /*d850*/  STL [R1+0x790], R11 ;  /* 0x0007900b01007387 */ /* 0x0003e20000100800 */
[----:B0-----:R-:W-:-:S02]  /*d860*/  @!P0 IMAD.MOV.U32 R4, RZ, RZ, R12 ;  /* 0x000000ffff048224 */ /* 0x001fc400078e000c */
[----:B------:R-:W-:Y:S01]  /*d870*/  @!P0 IMAD.MOV.U32 R5, RZ, RZ, R8 ;  /* 0x000000ffff058224 */ /* 0x000fe200078e0008 */
[----:B------:R0:W-:Y:S01]  /*d880*/  STL [R1+0x78c], R13 ;  /* 0x00078c0d01007387 */ /* 0x0001e20000100800 */
[----:B-1----:R-:W-:-:S03]  /*d890*/  IMAD R11, R3, 0x3e, RZ ;  /* 0x0000003e030b7824 */ /* 0x002fc600078e02ff */
[----:B------:R1:W5:Y:S01]  /*d8a0*/  @!P0 LDG.E.U16 R85, desc[UR38][R4.64] ;  /* 0x0000002604558981 */ /* 0x000362000c1e1500 */
[----:B------:R-:W-:Y:S02]  /*d8b0*/  ISETP.GE.U32.AND P0, PT, R7, 0x7ffffec3, PT ;  /* 0x7ffffec30700780c */ /* 0x000fe40003f06070 */
[----:B0-----:R-:W-:Y:S01]  /*d8c0*/  IADD3 R13, P6, PT, R34, R2, RZ ;  /* 0x00000002220d7210 */ /* 0x001fe20007fde0ff */
[----:B------:R0:W-:Y:S03]  /*d8d0*/  STL [R1+0x780], R12 ;  /* 0x0007800c01007387 */ /* 0x0001e60000100800 */
[----:B------:R-:W-:Y:S01]  /*d8e0*/  LEA.HI.X.SX32 R14, R11, R0, 0x1, P6 ;  /* 0x000000000b0e7211 */ /* 0x000fe200030f0eff */
[----:B------:R2:W-:Y:S01]  /*d8f0*/  STL [R1+0x77c], R8 ;  /* 0x00077c0801007387 */ /* 0x0005e20000100800 */
[----:B------:R-:W-:Y:S01]  /*d900*/  PRMT R84, RZ, 0x7610, R84 ;  /* 0x00007610ff547816 */ /* 0x000fe20000000054 */
[----:B-1----:R-:W-:Y:S01]  /*d910*/  @!P5 IMAD.MOV.U32 R4, RZ, RZ, R13 ;  /* 0x000000ffff04d224 */ /* 0x002fe200078e000d */
[----:B0-----:R-:W-:Y:S01]  /*d920*/  IADD3 R12, P6, PT, R35, R2, RZ ;  /* 0x00000002230c7210 */ /* 0x001fe20007fde0ff */
[----:B--2---:R-:W-:Y:S01]  /*d930*/  IMAD R8, R3, 0x3d, RZ ;  /* 0x0000003d03087824 */ /* 0x004fe200078e02ff */
[----:B------:R0:W-:Y:S01]  /*d940*/  STL [R1+0x778], R13 ;  /* 0x0007780d01007387 */ /* 0x0001e20000100800 */
[----:B------:R-:W-:-:S02]  /*d950*/  @!P5 IMAD.MOV.U32 R5, RZ, RZ, R14 ;  /* 0x000000ffff05d224 */ /* 0x000fc400078e000e */
[----:B------:R-:W-:Y:S01]  /*d960*/  VIADD R7, R6, 0xffffffc3 ;  /* 0xffffffc306077836 */ /* 0x000fe20000000000 */
[----:B------:R-:W-:Y:S02]  /*d970*/  PRMT R67, RZ, 0x7610, R67 ;  /* 0x00007610ff437816 */ /* 0x000fe40000000043 */
[----:B------:R1:W5:Y:S01]  /*d980*/  @!P5 LDG.E.U16 R84, desc[UR38][R4.64] ;  /* 0x000000260454d981 */ /* 0x000362000c1e1500 */
[----:B0-----:R-:W-:Y:S01]  /*d990*/  LEA.HI.X.SX32 R13, R8, R0, 0x1, P6 ;  /* 0x00000000080d7211 */ /* 0x001fe200030f0eff */
[----:B------:R-:W-:Y:S01]  /*d9a0*/  VIADD R8, R6, 0xffffffc4 ;  /* 0xffffffc406087836 */ /* 0x000fe20000000000 */
[----:B------:R-:W-:Y:S01]  /*d9b0*/  ISETP.GE.U32.AND P5, PT, R7, 0x7ffffec4, PT ;  /* 0x7ffffec40700780c */ /* 0x000fe20003fa6070 */
[----:B------:R0:W-:Y:S01]  /*d9c0*/  STL [R1+0x774], R14 ;  /* 0x0007740e01007387 */ /* 0x0001e20000100800 */
[----:B-1----:R-:W-:Y:S02]  /*d9d0*/  @!P0 IMAD.MOV.U32 R4, RZ, RZ, R12 ;  /* 0x000000ffff048224 */ /* 0x002fe400078e000c */
[----:B------:R-:W-:-:S02]  /*d9e0*/  @!P0 IMAD.MOV.U32 R5, RZ, RZ, R13 ;  /* 0x000000ffff058224 */ /* 0x000fc400078e000d */
[----:B------:R-:W-:Y:S01]  /*d9f0*/  IMAD R7, R3, 0x3c, RZ ;  /* 0x0000003c03077824 */ /* 0x000fe200078e02ff */
[----:B0-----:R-:W-:Y:S02]  /*da00*/  IADD3 R14, P6, PT, R36, R2, RZ ;  /* 0x00000002240e7210 */ /* 0x001fe40007fde0ff */
[----:B------:R0:W5:Y:S01]  /*da10*/  @!P0 LDG.E.U16 R67, desc[UR38][R4.64] ;  /* 0x0000002604438981 */ /* 0x000162000c1e1500 */
[----:B------:R-:W-:Y:S02]  /*da20*/  ISETP.GE.U32.AND P0, PT, R8, 0x7ffffec5, PT ;  /* 0x7ffffec50800780c */ /* 0x000fe40003f06070 */
[----:B------:R-:W-:Y:S01]  /*da30*/  LEA.HI.X.SX32 R15, R7, R0, 0x1, P6 ;  /* 0x00000000070f7211 */ /* 0x000fe200030f0eff */
[----:B------:R1:W-:Y:S01]  /*da40*/  STL [R1+0x770], R12 ;  /* 0x0007700c01007387 */ /* 0x0003e20000100800 */
[----:B------:R-:W-:-:S03]  /*da50*/  PRMT R66, RZ, 0x7610, R66 ;  /* 0x00007610ff427816 */ /* 0x000fc60000000042 */
[----:B------:R2:W-:Y:S01]  /*da60*/  STL [R1+0x76c], R13 ;  /* 0x00076c0d01007387 */ /* 0x0005e20000100800 */
[----:B------:R-:W-:Y:S02]  /*da70*/  VIADD R8, R6, 0xffffffc5 ;  /* 0xffffffc506087836 */ /* 0x000fe40000000000 */
[----:B-1----:R-:W-:Y:S01]  /*da80*/  IMAD R12, R3, 0x3b, RZ ;  /* 0x0000003b030c7824 */ /* 0x002fe200078e02ff */
[----:B------:R1:W-:Y:S01]  /*da90*/  STL [R1+0x768], R14 ;  /* 0x0007680e01007387 */ /* 0x0003e20000100800 */
[----:B--2---:R-:W-:Y:S01]  /*daa0*/  IADD3 R13, P6, PT, R38, R2, RZ ;  /* 0x00000002260d7210 */ /* 0x004fe20007fde0ff */
[----:B0-----:R-:W-:Y:S02]  /*dab0*/  @!P5 IMAD.MOV.U32 R4, RZ, RZ, R14 ;  /* 0x000000ffff04d224 */ /* 0x001fe400078e000e */
[----:B------:R-:W-:Y:S01]  /*dac0*/  @!P5 IMAD.MOV.U32 R5, RZ, RZ, R15 ;  /* 0x000000ffff05d224 */ /* 0x000fe200078e000f */
[----:B-1----:R-:W-:-:S04]  /*dad0*/  LEA.HI.X.SX32 R14, R12, R0, 0x1, P6 ;  /* 0x000000000c0e7211 */ /* 0x002fc800030f0eff */
[----:B------:R0:W5:Y:S01]  /*dae0*/  @!P5 LDG.E.U16 R66, desc[UR38][R4.64] ;  /* 0x000000260442d981 */ /* 0x000162000c1e1500 */
[----:B------:R-:W-:Y:S01]  /*daf0*/  PRMT R65, RZ, 0x7610, R65 ;  /* 0x00007610ff417816 */ /* 0x000fe20000000041 */
[----:B------:R-:W-:Y:S01]  /*db00*/  VIADD R12, R6, 0xffffffc6 ;  /* 0xffffffc6060c7836 */ /* 0x000fe20000000000 */
[----:B------:R-:W-:Y:S01]  /*db10*/  ISETP.GE.U32.AND P5, PT, R8, 0x7ffffec6, PT ;  /* 0x7ffffec60800780c */ /* 0x000fe20003fa6070 */
[----:B------:R1:W-:Y:S01]  /*db20*/  STL [R1+0x764], R15 ;  /* 0x0007640f01007387 */ /* 0x0003e20000100800 */
[----:B------:R-:W-:Y:S02]  /*db30*/  IMAD R8, R3, 0x3a, RZ ;  /* 0x0000003a03087824 */ /* 0x000fe400078e02ff */
[----:B0-----:R-:W-:Y:S02]  /*db40*/  @!P0 IMAD.MOV.U32 R4, RZ, RZ, R13 ;  /* 0x000000ffff048224 */ /* 0x001fe400078e000d */
[----:B------:R-:W-:Y:S01]  /*db50*/  @!P0 IMAD.MOV.U32 R5, RZ, RZ, R14 ;  /* 0x000000ffff058224 */ /* 0x000fe200078e000e */
[----:B-1----:R-:W-:-:S04]  /*db60*/  IADD3 R15, P6, PT, R39, R2, RZ ;  /* 0x00000002270f7210 */ /* 0x002fc80007fde0ff */
        /* <DEDUP_REMOVED lines=162> */
[----:B------:R-:W-:Y:S01]  /*e590*/  STL [R1+0x6e8], R139 ;  /* 0x0006e88b01007387 */ /* 0x000fe20000100800 */
[----:B--2---:R-:W-:-:S03]  /*e5a0*/  IADD3 R26, P6, PT, R29, R2, RZ ;  /* 0x000000021d1a7210 */ /* 0x004fc60007fde0ff */
[----:B------:R1:W-:Y:S01]  /*e5b0*/  STL [R1+0x6e4], R159 ;  /* 0x0006e49f01007387 */ /* 0x0003e20000100800 */
[----:B0-----:R-:W-:Y:S02]  /*e5c0*/  @!P5 IMAD.MOV.U32 R4, RZ, RZ, R139 ;  /* 0x000000ffff04d224 */ /* 0x001fe400078e008b */
[----:B------:R-:W-:Y:S01]  /*e5d0*/  @!P5 IMAD.MOV.U32 R5, RZ, RZ, R159 ;  /* 0x000000ffff05d224 */ /* 0x000fe200078e009f */
[----:B------:R-:W-:-:S04]  /*e5e0*/  PRMT R47, RZ, 0x7610, R47 ;  /* 0x00007610ff2f7816 */ /* 0x000fc8000000002f */
[----:B------:R0:W5:Y:S01]  /*e5f0*/  @!P5 LDG.E.U16 R50, desc[UR38][R4.64] ;  /* 0x000000260432d981 */ /* 0x000162000c1e1500 */
[----:B-1----:R-:W-:Y:S01]  /*e600*/  LEA.HI.X.SX32 R159, R22, R0, 0x1, P6 ;  /* 0x00000000169f7211 */ /* 0x002fe200030f0eff */
[----:B------:R-:W-:Y:S01]  /*e610*/  VIADD R22, R6, 0xffffffd6 ;  /* 0xffffffd606167836 */ /* 0x000fe20000000000 */
[----:B------:R-:W-:Y:S01]  /*e620*/  ISETP.GE.U32.AND P5, PT, R21, 0x7ffffed6, PT ;  /* 0x7ffffed61500780c */ /* 0x000fe20003fa6070 */
[----:B------:R-:W-:Y:S01]  /*e630*/  IMAD R21, R3, 0x2a, RZ ;  /* 0x0000002a03157824 */ /* 0x000fe200078e02ff */
[----:B------:R-:W-:Y:S01]  /*e640*/  IADD3 R139, P6, PT, R30, R2, RZ ;  /* 0x000000021e8b7210 */ /* 0x000fe20007fde0ff */
[----:B0-----:R-:W-:Y:S02]  /*e650*/  @!P0 IMAD.MOV.U32 R4, RZ, RZ, R26 ;  /* 0x000000ffff048224 */ /* 0x001fe400078e001a */
[----:B------:R-:W-:Y:S01]  /*e660*/  @!P0 IMAD.MOV.U32 R5, RZ, RZ, R159 ;  /* 0x000000ffff058224 */ /* 0x000fe200078e009f */
[----:B------:R0:W-:Y:S04]  /*e670*/  STL [R1+0x6e0], R26 ;  /* 0x0006e01a01007387 */ /* 0x0001e80000100800 */
[----:B------:R1:W5:Y:S01]  /*e680*/  @!P0 LDG.E.U16 R47, desc[UR38][R4.64] ;  /* 0x00000026042f8981 */ /* 0x000362000c1e1500 */
[----:B------:R-:W-:-:S03]  /*e690*/  ISETP.GE.U32.AND P0, PT, R22, 0x7ffffed7, PT ;  /* 0x7ffffed71600780c */ /* 0x000fc60003f06070 */
[----:B------:R2:W-:Y:S01]  /*e6a0*/  STL [R1+0x6dc], R159 ;  /* 0x0006dc9f01007387 */ /* 0x0005e20000100800 */
[----:B0-----:R-:W-:Y:S01]  /*e6b0*/  IMAD R26, R3, 0x29, RZ ;  /* 0x00000029031a7824 */ /* 0x001fe200078e02ff */
[----:B------:R-:W-:Y:S02]  /*e6c0*/  PRMT R48, RZ, 0x7610, R48 ;  /* 0x00007610ff307816 */ /* 0x000fe40000000030 */
[----:B------:R0:W-:Y:S01]  /*e6d0*/  STL [R1+0x6d8], R139 ;  /* 0x0006d88b01007387 */ /* 0x0001e20000100800 */
[----:B--2---:R-:W-:Y:S02]  /*e6e0*/  LEA.HI.X.SX32 R159, R21, R0, 0x1, P6 ;  /* 0x00000000159f7211 */ /* 0x004fe400030f0eff */
[----:B------:R-:W-:Y:S01]  /*e6f0*/  IADD3 R27, P6, PT, R27, R2, RZ ;  /* 0x000000021b1b7210 */ /* 0x000fe20007fde0ff */
[----:B-1----:R-:W-:Y:S02]  /*e700*/  @!P5 IMAD.MOV.U32 R4, RZ, RZ, R139 ;  /* 0x000000ffff04d224 */ /* 0x002fe400078e008b */
[----:B------:R-:W-:Y:S01]  /*e710*/  @!P5 IMAD.MOV.U32 R5, RZ, RZ, R159 ;  /* 0x000000ffff05d224 */ /* 0x000fe200078e009f */
[----:B0-----:R-:W-:Y:S01]  /*e720*/  LEA.HI.X.SX32 R139, R26, R0, 0x1, P6 ;  /* 0x000000001a8b7211 */ /* 0x001fe200030f0eff */
[----:B------:R-:W-:Y:S01]  /*e730*/  VIADD R22, R6, 0xffffffd7 ;  /* 0xffffffd706167836 */ /* 0x000fe20000000000 */
[----:B------:R-:W-:-:S02]  /*e740*/  PRMT R45, RZ, 0x7610, R45 ;  /* 0x00007610ff2d7816 */ /* 0x000fc4000000002d */
[----:B------:R0:W5:Y:S01]  /*e750*/  @!P5 LDG.E.U16 R48, desc[UR38][R4.64] ;  /* 0x000000260430d981 */ /* 0x000162000c1e1500 */
[----:B------:R-:W-:Y:S01]  /*e760*/  VIADD R26, R6, 0xffffffd8 ;  /* 0xffffffd8061a7836 */ /* 0x000fe20000000000 */
[----:B------:R-:W-:Y:S01]  /*e770*/  ISETP.GE.U32.AND P5, PT, R22, 0x7ffffed8, PT ;  /* 0x7ffffed81600780c */ /* 0x000fe20003fa6070 */
[----:B------:R-:W-:Y:S01]  /*e780*/  IMAD R22, R3, 0x28, RZ ;  /* 0x0000002803167824 */ /* 0x000fe200078e02ff */
[----:B------:R1:W-:Y:S01]  /*e790*/  STL [R1+0x6d4], R159 ;  /* 0x0006d49f01007387 */ /* 0x0003e20000100800 */
        /* <DEDUP_REMOVED lines=18> */
[----:B-1----:R-:W-:Y:S02]  /*e8c0*/  LEA.HI.X.SX32 R160, R27, R0, 0x1, P6 ;  /* 0x000000001ba07211 */ /* 0x002fe400030f0eff */
[----:B------:R-:W-:Y:S01]  /*e8d0*/  ISETP.GE.U32.AND P5, PT, R26, 0x7ffffeda, PT ;  /* 0x7ffffeda1a00780c */ /* 0x000fe20003fa6070 */
[----:B------:R-:W-:Y:S01]  /*e8e0*/  VIADD R26, R6, 0xffffffda ;  /* 0xffffffda061a7836 */ /* 0x000fe20000000000 */
[----:B------:R-:W-:Y:S01]  /*e8f0*/  IADD3 R159, P6, PT, R20, R2, RZ ;  /* 0x00000002149f7210 */ /* 0x000fe20007fde0ff */
[C---:B------:R-:W-:Y:S02]  /*e900*/  IMAD R23, R3.reuse, 0x26, RZ ;  /* 0x0000002603177824 */ /* 0x040fe400078e02ff */
[----:B0-----:R-:W-:Y:S02]  /*e910*/  @!P0 IMAD.MOV.U32 R4, RZ, RZ, R139 ;  /* 0x000000ffff048224 */ /* 0x001fe400078e008b */
[----:B------:R-:W-:Y:S01]  /*e920*/  @!P0 IMAD.MOV.U32 R5, RZ, RZ, R160 ;  /* 0x000000ffff058224 */ /* 0x000fe200078e00a0 */
[----:B------:R-:W-:Y:S04]  /*e930*/  STL [R1+0x6c0], R139 ;  /* 0x0006c08b01007387 */ /* 0x000fe80000100800 */
[----:B------:R0:W5:Y:S01]  /*e940*/  @!P0 LDG.E.U16 R43, desc[UR38][R4.64] ;  /* 0x00000026042b8981 */ /* 0x000162000c1e1500 */
[----:B------:R-:W-:Y:S01]  /*e950*/  ISETP.GE.U32.AND P0, PT, R26, 0x7ffffedb, PT ;  /* 0x7ffffedb1a00780c */ /* 0x000fe20003f06070 */
[----:B------:R-:W-:-:S02]  /*e960*/  IMAD R26, R3, 0x25, RZ ;  /* 0x00000025031a7824 */ /* 0x000fc400078e02ff */
[----:B------:R1:W-:Y:S01]  /*e970*/  STL [R1+0x6bc], R160 ;  /* 0x0006bca001007387 */ /* 0x0003e20000100800 */
[----:B------:R-:W-:Y:S01]  /*e980*/  PRMT R44, RZ, 0x7610, R44 ;  /* 0x00007610ff2c7816 */ /* 0x000fe2000000002c */
[----:B------:R-:W-:Y:S02]  /*e990*/  VIADD R20, R6, 0xffffffdb ;  /* 0xffffffdb06147836 */ /* 0x000fe40000000000 */
[----:B------:R-:W-:Y:S01]  /*e9a0*/  STL [R1+0x6b8], R159 ;  /* 0x0006b89f01007387 */ /* 0x000fe20000100800 */
[----:B-1----:R-:W-:Y:S02]  /*e9b0*/  LEA.HI.X.SX32 R160, R23, R0, 0x1, P6 ;  /* 0x0000000017a07211 */ /* 0x002fe400030f0eff */
[----:B------:R-:W-:Y:S01]  /*e9c0*/  IADD3 R139, P6, PT, R16, R2, RZ ;  /* 0x00000002108b7210 */ /* 0x000fe20007fde0ff */
[----:B0-----:R-:W-:Y:S02]  /*e9d0*/  @!P5 IMAD.MOV.U32 R4, RZ, RZ, R159 ;  /* 0x000000ffff04d224 */ /* 0x001fe400078e009f */
[----:B------:R0:W-:Y:S01]  /*e9e0*/  STL [R1+0x6b4], R160 ;  /* 0x0006b4a001007387 */ /* 0x0001e20000100800 */
[----:B------:R-:W-:Y:S01]  /*e9f0*/  @!P5 IMAD.MOV.U32 R5, RZ, RZ, R160 ;  /* 0x000000ffff05d224 */ /* 0x000fe200078e00a0 */
[----:B------:R-:W-:-:S04]  /*ea00*/  PRMT R41, RZ, 0x7610, R41 ;  /* 0x00007610ff297816 */ /* 0x000fc80000000029 */
        /* <DEDUP_REMOVED lines=13> */
[----:B------:R-:W-:Y:S01]  /*eae0*/  PRMT R42, RZ, 0x7610, R42 ;  /* 0x00007610ff2a7816 */ /* 0x000fe2000000002a */
[----:B------:R-:W-:Y:S01]  /*eaf0*/  VIADD R9, R6, 0xffffffdd ;  /* 0xffffffdd06097836 */ /* 0x000fe20000000000 */
[----:B-1----:R-:W-:Y:S02]  /*eb00*/  LEA.HI.X.SX32 R160, R16, R0, 0x1, P6 ;  /* 0x0000000010a07211 */ /* 0x002fe400030f0eff */
[----:B------:R-:W-:Y:S01]  /*eb10*/  IADD3 R139, P6, PT, R10, R2, RZ ;  /* 0x000000020a8b7210 */ /* 0x000fe20007fde0ff */
[----:B0-----:R-:W-:Y:S02]  /*eb20*/  @!P5 IMAD.MOV.U32 R4, RZ, RZ, R159 ;  /* 0x000000ffff04d224 */ /* 0x001fe400078e009f */
[----:B------:R-:W-:Y:S01]  /*eb30*/  @!P5 IMAD.MOV.U32 R5, RZ, RZ, R160 ;  /* 0x000000ffff05d224 */ /* 0x000fe200078e00a0 */
[----:B------:R-:W-:Y:S02]  /*eb40*/  LEA.HI.X.SX32 R20, R20, R0, 0x1, P6 ;  /* 0x0000000014147211 */ /* 0x000fe400030f0eff */
[----:B------:R-:W-:-:S02]  /*eb50*/  PRMT R39, RZ, 0x7610, R39 ;  /* 0x00007610ff277816 */ /* 0x000fc40000000027 */
        /* <DEDUP_REMOVED lines=10> */
[----:B------:R-:W-:-:S03]  /*ec00*/  ISETP.GE.U32.AND P0, PT, R10, 0x7ffffedf, PT ;  /* 0x7ffffedf0a00780c */ /* 0x000fc60003f06070 */
[----:B------:R2:W-:Y:S01]  /*ec10*/  STL [R1+0x6a0], R139 ;  /* 0x0006a08b01007387 */ /* 0x0005e20000100800 */
[----:B0-----:R-:W-:-:S03]  /*ec20*/  LEA.HI.X.SX32 R160, R9, R0, 0x1, P6 ;  /* 0x0000000009a07211 */ /* 0x001fc600030f0eff */
[----:B------:R0:W-:Y:S01]  /*ec30*/  STL [R1+0x69c], R20 ;  /* 0x00069c1401007387 */ /* 0x0001e20000100800 */
[----:B------:R-:W-:Y:S01]  /*ec40*/  PRMT R40, RZ, 0x7610, R40 ;  /* 0x00007610ff287816 */ /* 0x000fe20000000028 */
[----:B-1----:R-:W-:Y:S02]  /*ec50*/  @!P5 IMAD.MOV.U32 R4, RZ, RZ, R159 ;  /* 0x000000ffff04d224 */ /* 0x002fe400078e009f */
[----:B------:R-:W-:Y:S01]  /*ec60*/  STL [R1+0x698], R159 ;  /* 0x0006989f01007387 */ /* 0x000fe20000100800 */
[----:B--2---:R-:W-:Y:S01]  /*ec70*/  IADD3 R139, P6, PT, R25, R2, RZ ;  /* 0x00000002198b7210 */ /* 0x004fe20007fde0ff */
[----:B0-----:R-:W-:Y:S02]  /*ec80*/  IMAD R20, R3, 0x21, RZ ;  /* 0x0000002103147824 */ /* 0x001fe400078e02ff */
[----:B------:R0:W-:Y:S01]  /*ec90*/  STL [R1+0x694], R160 ;  /* 0x000694a001007387 */ /* 0x0001e20000100800 */
[----:B------:R-:W-:Y:S02]  /*eca0*/  @!P5 IMAD.MOV.U32 R5, RZ, RZ, R160 ;  /* 0x000000ffff05d224 */ /* 0x000fe400078e00a0 */
[----:B------:R-:W-:Y:S01]  /*ecb0*/  VIADD R10, R6, 0xffffffe0 ;  /* 0xffffffe0060a7836 */ /* 0x000fe20000000000 */
[----:B------:R-:W-:-:S02]  /*ecc0*/  PRMT R38, RZ, 0x7610, R38 ;  /* 0x00007610ff267816 */ /* 0x000fc40000000026 */
        /* <DEDUP_REMOVED lines=21> */
[----:B------:R-:W-:Y:S01]  /*ee20*/  PRMT R37, RZ, 0x7610, R37 ;  /* 0x00007610ff257816 */ /* 0x000fe20000000025 */
        /* <DEDUP_REMOVED lines=13> */
[----:B------:R-:W-:Y:S01]  /*ef00*/  PRMT R34, RZ, 0x7610, R34 ;  /* 0x00007610ff227816 */ /* 0x000fe20000000022 */
[----:B------:R-:W-:Y:S02]  /*ef10*/  VIADD R8, R6, 0xffffffe4 ;  /* 0xffffffe406087836 */ /* 0x000fe40000000000 */
[----:B------:R-:W-:Y:S01]  /*ef20*/  STL [R1+0x674], R160 ;  /* 0x000674a001007387 */ /* 0x000fe20000100800 */
[----:B0-----:R-:W-:Y:S01]  /*ef30*/  @!P5 IMAD.MOV.U32 R4, RZ, RZ, R159 ;  /* 0x000000ffff04d224 */ /* 0x001fe200078e009f */
[----:B-1----:R-:W-:-:S02]  /*ef40*/  IADD3 R139, P6, PT, R12, R2, RZ ;  /* 0x000000020c8b7210 */ /* 0x002fc40007fde0ff */
[----:B------:R0:W-:Y:S01]  /*ef50*/  STL [R1+0x670], R159 ;  /* 0x0006709f01007387 */ /* 0x0001e20000100800 */
[----:B------:R-:W-:Y:S01]  /*ef60*/  @!P5 IMAD.MOV.U32 R5, RZ, RZ, R11 ;  /* 0x000000ffff05d224 */ /* 0x000fe200078e000b */
[----:B------:R-:W-:-:S04]  /*ef70*/  PRMT R35, RZ, 0x7610, R35 ;  /* 0x00007610ff237816 */ /* 0x000fc80000000023 */
[----:B------:R1:W5:Y:S01]  /*ef80*/  @!P5 LDG.E.U16 R34, desc[UR38][R4.64] ;  /* 0x000000260422d981 */ /* 0x000362000c1e1500 */
[----:B0-----:R-:W-:Y:S02]  /*ef90*/  LEA.HI.X.SX32 R159, R7, R0, 0x1, P6 ;  /* 0x00000000079f7211 */ /* 0x001fe400030f0eff */
[----:B------:R-:W-:Y:S01]  /*efa0*/  ISETP.GE.U32.AND P5, PT, R8, 0x7ffffee5, PT ;  /* 0x7ffffee50800780c */ /* 0x000fe20003fa6070 */
[----:B------:R-:W-:Y:S01]  /*efb0*/  VIADD R8, R6, 0xffffffe5 ;  /* 0xffffffe506087836 */ /* 0x000fe20000000000 */
[----:B------:R0:W-:Y:S01]  /*efc0*/  STL [R1+0x66c], R11 ;  /* 0x00066c0b01007387 */ /* 0x0001e20000100800 */
[----:B-1----:R-:W-:Y:S02]  /*efd0*/  @!P0 IMAD.MOV.U32 R4, RZ, RZ, R139 ;  /* 0x000000ffff048224 */ /* 0x002fe400078e008b */
[----:B------:R-:W-:Y:S01]  /*efe0*/  @!P0 IMAD.MOV.U32 R5, RZ, RZ, R159 ;  /* 0x000000ffff058224 */ /* 0x000fe200078e009f */
[----:B------:R-:W-:-:S04]  /*eff0*/  IADD3 R12, P6, PT, R13, R2, RZ ;  /* 0x000000020d0c7210 */ /* 0x000fc80007fde0ff */
[----:B------:R1:W5:Y:S01]  /*f000*/  @!P0 LDG.E.U16 R35, desc[UR38][R4.64] ;  /* 0x0000002604238981 */ /* 0x000362000c1e1500 */
[C---:B0-----:R-:W-:Y:S01]  /*f010*/  IMAD R11, R3.reuse, 0x1b, RZ ;  /* 0x0000001b030b7824 */ /* 0x041fe200078e02ff */
[----:B------:R-:W-:Y:S01]  /*f020*/  ISETP.GE.U32.AND P0, PT, R8, 0x7ffffee6, PT ;  /* 0x7ffffee60800780c */ /* 0x000fe20003f06070 */
[----:B------:R-:W-:-:S03]  /*f030*/  IMAD R8, R3, 0x1a, RZ ;  /* 0x0000001a03087824 */ /* 0x000fc600078e02ff */
[----:B------:R-:W-:Y:S02]  /*f040*/  LEA.HI.X.SX32 R13, R11, R0, 0x1, P6 ;  /* 0x000000000b0d7211 */ /* 0x000fe400030f0eff */
[----:B------:R-:W-:Y:S01]  /*f050*/  IADD3 R14, P6, PT, R14, R2, RZ ;  /* 0x000000020e0e7210 */ /* 0x000fe20007fde0ff */
[----:B------:R0:W-:Y:S01]  /*f060*/  STL [R1+0x668], R139 ;  /* 0x0006688b01007387 */ /* 0x0001e20000100800 */
[----:B------:R-:W-:Y:S01]  /*f070*/  PRMT R32, RZ, 0x7610, R32 ;  /* 0x00007610ff207816 */ /* 0x000fe20000000020 */
[----:B-1----:R-:W-:Y:S02]  /*f080*/  @!P5 IMAD.MOV.U32 R4, RZ, RZ, R12 ;  /* 0x000000ffff04d224 */ /* 0x002fe400078e000c */
[----:B------:R-:W-:Y:S02]  /*f090*/  @!P5 IMAD.MOV.U32 R5, RZ, RZ, R13 ;  /* 0x000000ffff05d224 */ /* 0x000fe400078e000d */
[----:B------:R-:W-:Y:S01]  /*f0a0*/  VIADD R11, R6, 0xffffffe6 ;  /* 0xffffffe6060b7836 */ /* 0x000fe20000000000 */
[----:B0-----:R-:W-:-:S02]  /*f0b0*/  LEA.HI.X.SX32 R139, R8, R0, 0x1, P6 ;  /* 0x00000000088b7211 */ /* 0x001fc400030f0eff */
[----:B------:R0:W5:Y:S01]  /*f0c0*/  @!P5 LDG.E.U16 R32, desc[UR38][R4.64] ;  /* 0x000000260420d981 */ /* 0x000162000c1e1500 */
[----:B------:R-:W-:Y:S02]  /*f0d0*/  PRMT R33, RZ, 0x7610, R33 ;  /* 0x00007610ff217816 */ /* 0x000fe40000000021 */
[----:B------:R-:W-:Y:S01]  /*f0e0*/  ISETP.GE.U32.AND P5, PT, R11, 0x7ffffee7, PT ;  /* 0x7ffffee70b00780c */ /* 0x000fe20003fa6070 */
[----:B------:R-:W-:Y:S01]  /*f0f0*/  STL [R1+0x664], R159 ;  /* 0x0006649f01007387 */ /* 0x000fe20000100800 */
[----:B------:R-:W-:-:S03]  /*f100*/  VIADD R11, R6, 0xffffffe7 ;  /* 0xffffffe7060b7836 */ /* 0x000fc60000000000 */
[----:B------:R1:W-:Y:S01]  /*f110*/  STL [R1+0x660], R12 ;  /* 0x0006600c01007387 */ /* 0x0003e20000100800 */
[----:B0-----:R-:W-:Y:S02]  /*f120*/  @!P0 IMAD.MOV.U32 R4, RZ, RZ, R14 ;  /* 0x000000ffff048224 */ /* 0x001fe400078e000e */
[----:B------:R-:W-:Y:S01]  /*f130*/  @!P0 IMAD.MOV.U32 R5, RZ, RZ, R139 ;  /* 0x000000ffff058224 */ /* 0x000fe200078e008b */
[----:B------:R0:W-:Y:S04]  /*f140*/  STL [R1+0x65c], R13 ;  /* 0x00065c0d01007387 */ /* 0x0001e80000100800 */
[----:B------:R2:W5:Y:S01]  /*f150*/  @!P0 LDG.E.U16 R33, desc[UR38][R4.64] ;  /* 0x0000002604218981 */ /* 0x000562000c1e1500 */
[----:B-1----:R-:W-:Y:S01]  /*f160*/  IMAD R12, R3, 0x19, RZ ;  /* 0x00000019030c7824 */ /* 0x002fe200078e02ff */
[----:B------:R-:W-:-:S02]  /*f170*/  ISETP.GE.U32.AND P0, PT, R11, 0x7ffffee8, PT ;  /* 0x7ffffee80b00780c */ /* 0x000fc40003f06070 */
[----:B0-----:R-:W-:Y:S01]  /*f180*/  IADD3 R13, P6, PT, R15, R2, RZ ;  /* 0x000000020f0d7210 */ /* 0x001fe20007fde0ff */
[----:B------:R0:W-:Y:S01]  /*f190*/  STL [R1+0x658], R14 ;  /* 0x0006580e01007387 */ /* 0x0001e20000100800 */
[----:B------:R-:W-:Y:S01]  /*f1a0*/  IMAD R11, R3, 0x18, RZ ;  /* 0x00000018030b7824 */ /* 0x000fe200078e02ff */
[----:B------:R-:W-:Y:S02]  /*f1b0*/  PRMT R30, RZ, 0x7610, R30 ;  /* 0x00007610ff1e7816 */ /* 0x000fe4000000001e */
[----:B--2---:R-:W-:Y:S01]  /*f1c0*/  @!P5 IMAD.MOV.U32 R4, RZ, RZ, R13 ;  /* 0x000000ffff04d224 */ /* 0x004fe200078e000d */
[----:B0-----:R-:W-:Y:S02]  /*f1d0*/  LEA.HI.X.SX32 R14, R12, R0, 0x1, P6 ;  /* 0x000000000c0e7211 */ /* 0x001fe400030f0eff */
[----:B------:R-:W-:Y:S01]  /*f1e0*/  IADD3 R15, P6, PT, R17, R2, RZ ;  /* 0x00000002110f7210 */ /* 0x000fe20007fde0ff */
[----:B------:R-:W-:Y:S02]  /*f1f0*/  VIADD R12, R6, 0xffffffe8 ;  /* 0xffffffe8060c7836 */ /* 0x000fe40000000000 */
[----:B------:R-:W-:Y:S01]  /*f200*/  @!P5 IMAD.MOV.U32 R5, RZ, RZ, R14 ;  /* 0x000000ffff05d224 */ /* 0x000fe200078e000e */
[----:B------:R-:W-:-:S02]  /*f210*/  LEA.HI.X.SX32 R17, R11, R0, 0x1, P6 ;  /* 0x000000000b117211 */ /* 0x000fc400030f0eff */
[----:B------:R-:W-:Y:S02]  /*f220*/  PRMT R31, RZ, 0x7610, R31 ;  /* 0x00007610ff1f7816 */ /* 0x000fe4000000001f */
[----:B------:R0:W5:Y:S01]  /*f230*/  @!P5 LDG.E.U16 R30, desc[UR38][R4.64] ;  /* 0x00000026041ed981 */ /* 0x000162000c1e1500 */
[----:B------:R-:W-:Y:S01]  /*f240*/  ISETP.GE.U32.AND P5, PT, R12, 0x7ffffee9, PT ;  /* 0x7ffffee90c00780c */ /* 0x000fe20003fa6070 */
[----:B------:R-:W-:Y:S02]  /*f250*/  VIADD R12, R6, 0xffffffe9 ;  /* 0xffffffe9060c7836 */ /* 0x000fe40000000000 */
[----:B------:R-:W-:Y:S04]  /*f260*/  STL [R1+0x654], R139 ;  /* 0x0006548b01007387 */ /* 0x000fe80000100800 */
[----:B------:R1:W-:Y:S01]  /*f270*/  STL [R1+0x650], R13 ;  /* 0x0006500d01007387 */ /* 0x0003e20000100800 */
[----:B0-----:R-:W-:-:S02]  /*f280*/  @!P0 IMAD.MOV.U32 R4, RZ, RZ, R15 ;  /* 0x000000ffff048224 */ /* 0x001fc400078e000f */
[----:B------:R-:W-:Y:S01]  /*f290*/  @!P0 IMAD.MOV.U32 R5, RZ, RZ, R17 ;  /* 0x000000ffff058224 */ /* 0x000fe200078e0011 */
[----:B------:R0:W-:Y:S04]  /*f2a0*/  STL [R1+0x64c], R14 ;  /* 0x00064c0e01007387 */ /* 0x0001e80000100800 */
[----:B------:R2:W5:Y:S01]  /*f2b0*/  @!P0 LDG.E.U16 R31, desc[UR38][R4.64] ;  /* 0x00000026041f8981 */ /* 0x000562000c1e1500 */
[C---:B-1----:R-:W-:Y:S01]  /*f2c0*/  IMAD R13, R3.reuse, 0x17, RZ ;  /* 0x00000017030d7824 */ /* 0x042fe200078e02ff */
[----:B------:R-:W-:Y:S02]  /*f2d0*/  ISETP.GE.U32.AND P0, PT, R12, 0x7ffffeea, PT ;  /* 0x7ffffeea0c00780c */ /* 0x000fe40003f06070 */
[----:B0-----:R-:W-:Y:S01]  /*f2e0*/  IADD3 R14, P6, PT, R18, R2, RZ ;  /* 0x00000002120e7210 */ /* 0x001fe20007fde0ff */
[----:B------:R0:W-:Y:S01]  /*f2f0*/  STL [R1+0x648], R15 ;  /* 0x0006480f01007387 */ /* 0x0001e20000100800 */
[----:B------:R-:W-:-:S03]  /*f300*/  IMAD R12, R3, 0x16, RZ ;  /* 0x00000016030c7824 */ /* 0x000fc600078e02ff */
[----:B------:R1:W-:Y:S01]  /*f310*/  STL [R1+0x644], R17 ;  /* 0x0006441101007387 */ /* 0x0003e20000100800 */
[----:B------:R-:W-:Y:S02]  /*f320*/  PRMT R28, RZ, 0x7610, R28 ;  /* 0x00007610ff1c7816 */ /* 0x000fe4000000001c */
[----:B0-----:R-:W-:Y:S01]  /*f330*/  LEA.HI.X.SX32 R15, R13, R0, 0x1, P6 ;  /* 0x000000000d0f7211 */ /* 0x001fe200030f0eff */
[----:B--2---:R-:W-:Y:S01]  /*f340*/  @!P5 IMAD.MOV.U32 R4, RZ, RZ, R14 ;  /* 0x000000ffff04d224 */ /* 0x004fe200078e000e */
[----:B-1----:R-:W-:-:S03]  /*f350*/  IADD3 R17, P6, PT, R19, R2, RZ ;  /* 0x0000000213117210 */ /* 0x002fc60007fde0ff */
[----:B------:R-:W-:Y:S02]  /*f360*/  @!P5 IMAD.MOV.U32 R5, RZ, RZ, R15 ;  /* 0x000000ffff05d224 */ /* 0x000fe400078e000f */
[----:B------:R-:W-:Y:S01]  /*f370*/  VIADD R13, R6, 0xffffffea ;  /* 0xffffffea060d7836 */ /* 0x000fe20000000000 */
[----:B------:R-:W-:Y:S02]  /*f380*/  LEA.HI.X.SX32 R139, R12, R0, 0x1, P6 ;  /* 0x000000000c8b7211 */ /* 0x000fe400030f0eff */
[----:B------:R0:W5:Y:S01]  /*f390*/  @!P5 LDG.E.U16 R28, desc[UR38][R4.64] ;  /* 0x00000026041cd981 */ /* 0x000162000c1e1500 */
[----:B------:R-:W-:Y:S02]  /*f3a0*/  PRMT R29, RZ, 0x7610, R29 ;  /* 0x00007610ff1d7816 */ /* 0x000fe4000000001d */
[----:B------:R-:W-:Y:S01]  /*f3b0*/  ISETP.GE.U32.AND P5, PT, R13, 0x7ffffeeb, PT ;  /* 0x7ffffeeb0d00780c */ /* 0x000fe20003fa6070 */
[----:B------:R-:W-:Y:S01]  /*f3c0*/  VIADD R13, R6, 0xffffffeb ;  /* 0xffffffeb060d7836 */ /* 0x000fe20000000000 */
        /* <DEDUP_REMOVED lines=8> */
[----:B------:R0:W-:Y:S01]  /*f450*/  STL [R1+0x638], R17 ;  /* 0x0006381101007387 */ /* 0x0001e20000100800 */
[----:B------:R-:W-:-:S03]  /*f460*/  IMAD R13, R3, 0x14, RZ ;  /* 0x00000014030d7824 */ /* 0x000fc600078e02ff */
[----:B------:R2:W-:Y:S01]  /*f470*/  STL [R1+0x634], R139 ;  /* 0x0006348b01007387 */ /* 0x0005e20000100800 */
[----:B------:R-:W-:Y:S02]  /*f480*/  PRMT R26, RZ, 0x7610, R26 ;  /* 0x00007610ff1a7816 */ /* 0x000fe4000000001a */
[----:B0-----:R-:W-:Y:S01]  /*f490*/  LEA.HI.X.SX32 R17, R14, R0, 0x1, P6 ;  /* 0x000000000e117211 */ /* 0x001fe200030f0eff */
[----:B-1----:R-:W-:Y:S01]  /*f4a0*/  @!P5 IMAD.MOV.U32 R4, RZ, RZ, R15 ;  /* 0x000000ffff04d224 */ /* 0x002fe200078e000f */
[----:B--2---:R-:W-:-:S03]  /*f4b0*/  IADD3 R139, P6, PT, R22, R2, RZ ;  /* 0x00000002168b7210 */ /* 0x004fc60007fde0ff */
        /* <DEDUP_REMOVED lines=13> */
[----:B------:R-:W-:-:S03]  /*f590*/  ISETP.GE.U32.AND P0, PT, R14, 0x7ffffeee, PT ;  /* 0x7ffffeee0e00780c */ /* 0x000fc60003f06070 */
[----:B------:R-:W-:Y:S01]  /*f5a0*/  STL [R1+0x628], R139 ;  /* 0x0006288b01007387 */ /* 0x000fe20000100800 */
[----:B0-----:R-:W-:-:S03]  /*f5b0*/  IADD3 R17, P6, PT, R23, R2, RZ ;  /* 0x0000000217117210 */ /* 0x001fc60007fde0ff */
[----:B------:R0:W-:Y:S01]  /*f5c0*/  STL [R1+0x624], R159 ;  /* 0x0006249f01007387 */ /* 0x0001e20000100800 */
[----:B------:R-:W-:Y:S01]  /*f5d0*/  IMAD R14, R3, 0x12, RZ ;  /* 0x00000012030e7824 */ /* 0x000fe200078e02ff */
[----:B------:R-:W-:Y:S01]  /*f5e0*/  PRMT R24, RZ, 0x7610, R24 ;  /* 0x00007610ff187816 */ /* 0x000fe20000000018 */
[----:B-1----:R-:W-:Y:S01]  /*f5f0*/  @!P5 IMAD.MOV.U32 R4, RZ, RZ, R17 ;  /* 0x000000ffff04d224 */ /* 0x002fe200078e0011 */
[----:B0-----:R-:W-:Y:S02]  /*f600*/  LEA.HI.X.SX32 R159, R15, R0, 0x1, P6 ;  /* 0x000000000f9f7211 */ /* 0x001fe400030f0eff */
[----:B------:R-:W-:Y:S01]  /*f610*/  IADD3 R139, P6, PT, R16, R2, RZ ;  /* 0x00000002108b7210 */ /* 0x000fe20007fde0ff */
[----:B------:R-:W-:Y:S02]  /*f620*/  VIADD R15, R6, 0xffffffee ;  /* 0xffffffee060f7836 */ /* 0x000fe40000000000 */
[----:B------:R-:W-:Y:S01]  /*f630*/  @!P5 IMAD.MOV.U32 R5, RZ, RZ, R159 ;  /* 0x000000ffff05d224 */ /* 0x000fe200078e009f */
[----:B------:R-:W-:Y:S01]  /*f640*/  LEA.HI.X.SX32 R160, R14, R0, 0x1, P6 ;  /* 0x000000000ea07211 */ /* 0x000fe200030f0eff */
[----:B------:R0:W-:Y:S01]  /*f650*/  STL [R1+0x620], R17 ;  /* 0x0006201101007387 */ /* 0x0001e20000100800 */
[----:B------:R-:W-:-:S03]  /*f660*/  PRMT R25, RZ, 0x7610, R25 ;  /* 0x00007610ff197816 */ /* 0x000fc60000000019 */
[----:B------:R1:W5:Y:S01]  /*f670*/  @!P5 LDG.E.U16 R24, desc[UR38][R4.64] ;  /* 0x000000260418d981 */ /* 0x000362000c1e1500 */
[----:B------:R-:W-:Y:S01]  /*f680*/  ISETP.GE.U32.AND P5, PT, R15, 0x7ffffeef, PT ;  /* 0x7ffffeef0f00780c */ /* 0x000fe20003fa6070 */
[----:B------:R-:W-:Y:S01]  /*f690*/  VIADD R15, R6, 0xffffffef ;  /* 0xffffffef060f7836 */ /* 0x000fe20000000000 */
[----:B0-----:R-:W0:Y:S01]  /*f6a0*/  LDC R17, c[0x0][0x3a8] ;  /* 0x0000ea00ff117b82 */ /* 0x001e220000000800 */
[----:B------:R2:W-:Y:S01]  /*f6b0*/  STL [R1+0x61c], R159 ;  /* 0x00061c9f01007387 */ /* 0x0005e20000100800 */
[----:B-1----:R-:W-:Y:S02]  /*f6c0*/  @!P0 IMAD.MOV.U32 R4, RZ, RZ, R139 ;  /* 0x000000ffff048224 */ /* 0x002fe400078e008b */
[----:B------:R-:W-:Y:S02]  /*f6d0*/  @!P0 IMAD.MOV.U32 R5, RZ, RZ, R160 ;  /* 0x000000ffff058224 */ /* 0x000fe400078e00a0 */
[----:B------:R-:W-:Y:S01]  /*f6e0*/  IMAD R16, R3, 0x11, RZ ;  /* 0x0000001103107824 */ /* 0x000fe200078e02ff */
[----:B------:R-:W-:Y:S01]  /*f6f0*/  STL [R1+0x618], R139 ;  /* 0x0006188b01007387 */ /* 0x000fe20000100800 */
[----:B--2---:R-:W-:-:S03]  /*f700*/  IADD3 R159, P6, PT, R9, R2, RZ ;  /* 0x00000002099f7210 */ /* 0x004fc60007fde0ff */
[----:B------:R1:W5:Y:S01]  /*f710*/  @!P0 LDG.E.U16 R25, desc[UR38][R4.64] ;  /* 0x0000002604198981 */ /* 0x000362000c1e1500 */
[----:B------:R-:W-:Y:S01]  /*f720*/  ISETP.GE.U32.AND P0, PT, R15, 0x7ffffef0, PT ;  /* 0x7ffffef00f00780c */ /* 0x000fe20003f06070 */
[C---:B------:R-:W-:Y:S02]  /*f730*/  IMAD.SHL.U32 R15, R3.reuse, 0x10, RZ ;  /* 0x00000010030f7824 */ /* 0x040fe400078e00ff */
[----:B------:R2:W-:Y:S01]  /*f740*/  STL [R1+0x614], R160 ;  /* 0x000614a001007387 */ /* 0x0005e20000100800 */
[----:B------:R-:W-:Y:S01]  /*f750*/  PRMT R22, RZ, 0x7610, R22 ;  /* 0x00007610ff167816 */ /* 0x000fe20000000016 */
[----:B------:R-:W-:Y:S02]  /*f760*/  VIADD R9, R6, 0xffffff73 ;  /* 0xffffff7306097836 */ /* 0x000fe40000000000 */
[----:B------:R3:W-:Y:S01]  /*f770*/  STL [R1+0x610], R159 ;  /* 0x0006109f01007387 */ /* 0x0007e20000100800 */
[----:B--2---:R-:W-:Y:S02]  /*f780*/  LEA.HI.X.SX32 R160, R16, R0, 0x1, P6 ;  /* 0x0000000010a07211 */ /* 0x004fe400030f0eff */
[----:B------:R-:W-:Y:S01]  /*f790*/  LEA R139, P6, R3, R2, 0x5 ;  /* 0x00000002038b7211 */ /* 0x000fe200078c28ff */
[----:B-1----:R-:W-:-:S02]  /*f7a0*/  @!P5 IMAD.MOV.U32 R4, RZ, RZ, R159 ;  /* 0x000000ffff04d224 */ /* 0x002fc400078e009f */
[----:B------:R-:W-:Y:S01]  /*f7b0*/  @!P5 IMAD.MOV.U32 R5, RZ, RZ, R160 ;  /* 0x000000ffff05d224 */ /* 0x000fe200078e00a0 */
[----:B---3--:R-:W-:Y:S02]  /*f7c0*/  LEA.HI.X.SX32 R159, R15, R0, 0x1, P6 ;  /* 0x000000000f9f7211 */ /* 0x008fe400030f0eff */
[----:B------:R-:W-:Y:S01]  /*f7d0*/  PRMT R23, RZ, 0x7610, R23 ;  /* 0x00007610ff177816 */ /* 0x000fe20000000017 */
[----:B------:R-:W-:Y:S01]  /*f7e0*/  VIADD R16, R6, 0xfffffff0 ;  /* 0xfffffff006107836 */ /* 0x000fe20000000000 */
[----:B------:R1:W5:Y:S01]  /*f7f0*/  @!P5 LDG.E.U16 R22, desc[UR38][R4.64] ;  /* 0x000000260416d981 */ /* 0x000362000c1e1500 */
[----:B------:R-:W-:Y:S01]  /*f800*/  ISETP.GE.U32.AND P5, PT, R9, 0x7ffffe74, PT ;  /* 0x7ffffe740900780c */ /* 0x000fe20003fa6070 */
[----:B0-----:R-:W-:Y:S01]  /*f810*/  IMAD R9, R17, 0x11c, RZ ;  /* 0x0000011c11097824 */ /* 0x001fe200078e02ff */
[----:B------:R-:W0:Y:S01]  /*f820*/  LDC R15, c[0x0][0x3a8] ;  /* 0x0000ea00ff0f7b82 */ /* 0x000e220000000800 */
[----:B-1----:R-:W-:Y:S02]  /*f830*/  @!P0 IMAD.MOV.U32 R4, RZ, RZ, R139 ;  /* 0x000000ffff048224 */ /* 0x002fe400078e008b */
[----:B------:R-:W-:Y:S01]  /*f840*/  @!P0 IMAD.MOV.U32 R5, RZ, RZ, R159 ;  /* 0x000000ffff058224 */ /* 0x000fe200078e009f */
[----:B------:R-:W-:-:S04]  /*f850*/  ISETP.GE.U32.AND P6, PT, R16, 0x7ffffef1, PT ;  /* 0x7ffffef11000780c */ /* 0x000fc80003fc6070 */
[----:B------:R1:W5:Y:S01]  /*f860*/  @!P0 LDG.E.U16 R23, desc[UR38][R4.64] ;  /* 0x0000002604178981 */ /* 0x000362000c1e1500 */
[----:B------:R-:W-:Y:S01]  /*f870*/  PRMT R82, RZ, 0x7610, R82 ;  /* 0x00007610ff527816 */ /* 0x000fe20000000052 */
[----:B-1----:R-:W-:Y:S01]  /*f880*/  @!P4 IMAD.MOV.U32 R4, RZ, RZ, R133 ;  /* 0x000000ffff04c224 */ /* 0x002fe200078e0085 */
[----:B------:R-:W-:Y:S01]  /*f890*/  IADD3 R133, P0, PT, R9, R2, RZ ;  /* 0x0000000209857210 */ /* 0x000fe20007f1e0ff */
[----:B------:R-:W-:Y:S02]  /*f8a0*/  @!P4 IMAD.MOV.U32 R5, RZ, RZ, R138 ;  /* 0x000000ffff05c224 */ /* 0x000fe400078e008a */
[----:B------:R-:W-:Y:S01]  /*f8b0*/  IMAD R9, R3, 0xf, RZ ;  /* 0x0000000f03097824 */ /* 0x000fe200078e02ff */
[----:B------:R-:W-:Y:S02]  /*f8c0*/  LEA.HI.X.SX32 R68, R68, R0, 0x1, P0 ;  /* 0x0000000044447211 */ /* 0x000fe400000f0eff */
[----:B------:R-:W-:Y:S01]  /*f8d0*/  IADD3 R138, P0, PT, R10, R2, RZ ;  /* 0x000000020a8a7210 */ /* 0x000fe20007f1e0ff */
[----:B------:R-:W-:Y:S01]  /*f8e0*/  STL [R1+0x60c], R160 ;  /* 0x00060ca001007387 */ /* 0x000fe20000100800 */
[----:B------:R-:W-:Y:S01]  /*f8f0*/  PRMT R20, RZ, 0x7610, R20 ;  /* 0x00007610ff147816 */ /* 0x000fe20000000014 */
[----:B------:R-:W1:Y:S02]  /*f900*/  LDC R10, c[0x0][0x3a8] ;  /* 0x0000ea00ff0a7b82 */ /* 0x000e640000000800 */
[----:B------:R2:W5:Y:S04]  /*f910*/  @!P4 LDG.E.U16 R82, desc[UR38][R4.64] ;  /* 0x000000260452c981 */ /* 0x000568000c1e1500 */
[----:B------:R3:W-:Y:S01]  /*f920*/  STL [R1+0x608], R139 ;  /* 0x0006088b01007387 */ /* 0x0007e20000100800 */
[----:B--2---:R-:W-:-:S02]  /*f930*/  VIADD R5, R6, 0xffffff74 ;  /* 0xffffff7406057836 */ /* 0x004fc40000000000 */
[----:B------:R-:W-:Y:S01]  /*f940*/  VIADD R4, R6, 0xfffffff1 ;  /* 0xfffffff106047836 */ /* 0x000fe20000000000 */
[----:B---3--:R-:W-:Y:S02]  /*f950*/  LEA.HI.X.SX32 R139, R9, R0, 0x1, P0 ;  /* 0x00000000098b7211 */ /* 0x008fe400000f0eff */
[----:B------:R-:W-:Y:S02]  /*f960*/  ISETP.GE.U32.AND P4, PT, R5, 0x7ffffe75, PT ;  /* 0x7ffffe750500780c */ /* 0x000fe40003f86070 */
[----:B------:R-:W-:Y:S01]  /*f970*/  ISETP.GE.U32.AND P0, PT, R4, 0x7ffffef2, PT ;  /* 0x7ffffef20400780c */ /* 0x000fe20003f06070 */
[----:B------:R-:W-:Y:S02]  /*f980*/  @!P6 IMAD.MOV.U32 R4, RZ, RZ, R138 ;  /* 0x000000ffff04e224 */ /* 0x000fe400078e008a */
[----:B------:R-:W-:Y:S01]  /*f990*/  @!P6 IMAD.MOV.U32 R5, RZ, RZ, R139 ;  /* 0x000000ffff05e224 */ /* 0x000fe200078e008b */
[----:B------:R-:W-:Y:S01]  /*f9a0*/  PRMT R83, RZ, 0x7610, R83 ;  /* 0x00007610ff537816 */ /* 0x000fe20000000053 */
[----:B0-----:R-:W-:Y:S01]  /*f9b0*/  IMAD R9, R15, 0x11a, RZ ;  /* 0x0000011a0f097824 */ /* 0x001fe200078e02ff */
[----:B------:R-:W-:Y:S01]  /*f9c0*/  STL [R1+0x604], R159 ;  /* 0x0006049f01007387 */ /* 0x000fe20000100800 */
[----:B------:R-:W-:Y:S01]  /*f9d0*/  PRMT R21, RZ, 0x7610, R21 ;  /* 0x00007610ff157816 */ /* 0x000fe20000000015 */
[----:B------:R-:W0:Y:S02]  /*f9e0*/  LDC R15, c[0x0][0x3a8] ;  /* 0x0000ea00ff0f7b82 */ /* 0x000e240000000800 */
[----:B------:R2:W5:Y:S04]  /*f9f0*/  @!P6 LDG.E.U16 R20, desc[UR38][R4.64] ;  /* 0x000000260414e981 */ /* 0x000568000c1e1500 */
[----:B------:R-:W-:Y:S01]  /*fa00*/  STL [R1+0x9f8], R133 ;  /* 0x0009f88501007387 */ /* 0x000fe20000100800 */
[----:B--2---:R-:W-:-:S02]  /*fa10*/  @!P1 IMAD.MOV.U32 R4, RZ, RZ, R133 ;  /* 0x000000ffff049224 */ /* 0x004fc400078e0085 */
[----:B------:R-:W-:Y:S01]  /*fa20*/  @!P1 IMAD.MOV.U32 R5, RZ, RZ, R68 ;  /* 0x000000ffff059224 */ /* 0x000fe200078e0044 */
[----:B------:R2:W-:Y:S04]  /*fa30*/  STL [R1+0x9f4], R68 ;  /* 0x0009f44401007387 */ /* 0x0005e80000100800 */
[----:B------:R3:W5:Y:S04]  /*fa40*/  @!P1 LDG.E.U16 R83, desc[UR38][R4.64] ;  /* 0x0000002604539981 */ /* 0x000768000c1e1500 */
[----:B------:R4:W-:Y:S01]  /*fa50*/  STL [R1+0x600], R138 ;  /* 0x0006008a01007387 */ /* 0x0009e20000100800 */
[----:B--2---:R-:W-:Y:S01]  /*fa60*/  IADD3 R68, P1, PT, R9, R2, RZ ;  /* 0x0000000209447210 */ /* 0x004fe20007f3e0ff */
[----:B------:R-:W-:-:S02]  /*fa70*/  IMAD R9, R3, 0xe, RZ ;  /* 0x0000000e03097824 */ /* 0x000fc400078e02ff */
[----:B---3--:R-:W-:Y:S01]  /*fa80*/  IMAD R4, R3, 0x8d, RZ ;  /* 0x0000008d03047824 */ /* 0x008fe200078e02ff */
[----:B------:R2:W-:Y:S01]  /*fa90*/  STL [R1+0x5fc], R139 ;  /* 0x0005fc8b01007387 */ /* 0x0005e20000100800 */
[----:B----4-:R-:W-:Y:S01]  /*faa0*/  IADD3 R138, P6, PT, R7, R2, RZ ;  /* 0x00000002078a7210 */ /* 0x010fe20007fde0ff */
[----:B------:R-:W-:Y:S02]  /*fab0*/  VIADD R5, R6, 0xffffff75 ;  /* 0xffffff7506057836 */ /* 0x000fe40000000000 */
[-C--:B------:R-:W-:Y:S01]  /*fac0*/  LEA.HI.X.SX32 R133, R4, R0.reuse, 0x1, P1 ;  /* 0x0000000004857211 */ /* 0x080fe200008f0eff */
[----:B------:R-:W-:Y:S01]  /*fad0*/  VIADD R4, R6, 0xfffffff2 ;  /* 0xfffffff206047836 */ /* 0x000fe20000000000 */
[----:B--2---:R-:W-:Y:S02]  /*fae0*/  LEA.HI.X.SX32 R139, R9, R0, 0x1, P6 ;  /* 0x00000000098b7211 */ /* 0x004fe400030f0eff */
[----:B------:R-:W-:Y:S02]  /*faf0*/  ISETP.GE.U32.AND P1, PT, R5, 0x7ffffe76, PT ;  /* 0x7ffffe760500780c */ /* 0x000fe40003f26070 */
[----:B------:R-:W-:Y:S01]  /*fb00*/  ISETP.GE.U32.AND P6, PT, R4, 0x7ffffef3, PT ;  /* 0x7ffffef30400780c */ /* 0x000fe20003fc6070 */
[----:B------:R-:W-:-:S02]  /*fb10*/  @!P0 IMAD.MOV.U32 R4, RZ, RZ, R138 ;  /* 0x000000ffff048224 */ /* 0x000fc400078e008a */
[----:B------:R-:W-:Y:S02]  /*fb20*/  @!P0 IMAD.MOV.U32 R5, RZ, RZ, R139 ;  /* 0x000000ffff058224 */ /* 0x000fe400078e008b */
[----:B-1----:R-:W-:Y:S01]  /*fb30*/  IMAD R7, R10, 0x118, RZ ;  /* 0x000001180a077824 */ /* 0x002fe200078e02ff */
[----:B------:R-:W-:Y:S02]  /*fb40*/  PRMT R80, RZ, 0x7610, R80 ;  /* 0x00007610ff507816 */ /* 0x000fe40000000050 */
[----:B------:R1:W5:Y:S02]  /*fb50*/  @!P0 LDG.E.U16 R21, desc[UR38][R4.64] ;  /* 0x0000002604158981 */ /* 0x000364000c1e1500 */
[----:B------:R-:W-:Y:S01]  /*fb60*/  IADD3 R10, P0, PT, R7, R2, RZ ;  /* 0x00000002070a7210 */ /* 0x000fe20007f1e0ff */
[----:B------:R-:W-:Y:S01]  /*fb70*/  IMAD R7, R3, 0xd, RZ ;  /* 0x0000000d03077824 */ /* 0x000fe200078e02ff */
[----:B------:R2:W-:Y:S04]  /*fb80*/  STL [R1+0x9f0], R68 ;  /* 0x0009f04401007387 */ /* 0x0005e80000100800 */
[----:B------:R3:W-:Y:S01]  /*fb90*/  STL [R1+0x9ec], R133 ;  /* 0x0009ec8501007387 */ /* 0x0007e20000100800 */
[----:B-1----:R-:W-:-:S02]  /*fba0*/  @!P3 IMAD.MOV.U32 R4, RZ, RZ, R68 ;  /* 0x000000ffff04b224 */ /* 0x002fc400078e0044 */
[----:B------:R-:W-:Y:S01]  /*fbb0*/  @!P3 IMAD.MOV.U32 R5, RZ, RZ, R133 ;  /* 0x000000ffff05b224 */ /* 0x000fe200078e0085 */
[----:B--2---:R-:W-:Y:S01]  /*fbc0*/  LEA.HI.X.SX32 R68, R69, R0, 0x1, P0 ;  /* 0x0000000045447211 */ /* 0x004fe200000f0eff */
[----:B------:R1:W-:Y:S01]  /*fbd0*/  STL [R1+0x5f8], R138 ;  /* 0x0005f88a01007387 */ /* 0x0003e20000100800 */
[----:B---3--:R-:W-:-:S03]  /*fbe0*/  IADD3 R133, P0, PT, R8, R2, RZ ;  /* 0x0000000208857210 */ /* 0x008fc60007f1e0ff */
[----:B------:R2:W5:Y:S01]  /*fbf0*/  @!P3 LDG.E.U16 R80, desc[UR38][R4.64] ;  /* 0x000000260450b981 */ /* 0x000562000c1e1500 */
[----:B------:R-:W-:Y:S01]  /*fc00*/  PRMT R18, RZ, 0x7610, R18 ;  /* 0x00007610ff127816 */ /* 0x000fe20000000012 */
[----:B------:R-:W3:Y:S01]  /*fc10*/  LDC R8, c[0x0][0x3a8] ;  /* 0x0000ea00ff087b82 */ /* 0x000ee20000000800 */
[----:B-1----:R-:W-:Y:S01]  /*fc20*/  LEA.HI.X.SX32 R138, R7, R0, 0x1, P0 ;  /* 0x00000000078a7211 */ /* 0x002fe200000f0eff */
[C---:B--2---:R-:W-:Y:S02]  /*fc30*/  VIADD R5, R6.reuse, 0xffffff76 ;  /* 0xffffff7606057836 */ /* 0x044fe40000000000 */
[----:B------:R-:W-:-:S03]  /*fc40*/  VIADD R4, R6, 0xfffffff3 ;  /* 0xfffffff306047836 */ /* 0x000fc60000000000 */
[----:B------:R-:W-:Y:S01]  /*fc50*/  ISETP.GE.U32.AND P3, PT, R5, 0x7ffffe77, PT ;  /* 0x7ffffe770500780c */ /* 0x000fe20003f66070 */
[----:B------:R-:W-:Y:S01]  /*fc60*/  @!P6 IMAD.MOV.U32 R5, RZ, RZ, R138 ;  /* 0x000000ffff05e224 */ /* 0x000fe200078e008a */
[----:B------:R-:W-:Y:S01]  /*fc70*/  ISETP.GE.U32.AND P0, PT, R4, 0x7ffffef4, PT ;  /* 0x7ffffef40400780c */ /* 0x000fe20003f06070 */
[----:B------:R-:W-:Y:S01]  /*fc80*/  @!P6 IMAD.MOV.U32 R4, RZ, RZ, R133 ;  /* 0x000000ffff04e224 */ /* 0x000fe200078e0085 */
[----:B------:R-:W-:Y:S01]  /*fc90*/  PRMT R81, RZ, 0x7610, R81 ;  /* 0x00007610ff517816 */ /* 0x000fe20000000051 */
[----:B0-----:R-:W-:-:S03]  /*fca0*/  IMAD R7, R15, 0x116, RZ ;  /* 0x000001160f077824 */ /* 0x001fc600078e02ff */
[----:B------:R0:W5:Y:S04]  /*fcb0*/  @!P6 LDG.E.U16 R18, desc[UR38][R4.64] ;  /* 0x000000260412e981 */ /* 0x000168000c1e1500 */
[----:B------:R-:W-:Y:S01]  /*fcc0*/  STL [R1+0x5f4], R139 ;  /* 0x0005f48b01007387 */ /* 0x000fe20000100800 */
[----:B0-----:R-:W-:Y:S02]  /*fcd0*/  @!P5 IMAD.MOV.U32 R4, RZ, RZ, R10 ;  /* 0x000000ffff04d224 */ /* 0x001fe400078e000a */
[----:B------:R-:W-:Y:S01]  /*fce0*/  @!P5 IMAD.MOV.U32 R5, RZ, RZ, R68 ;  /* 0x000000ffff05d224 */ /* 0x000fe200078e0044 */
[----:B------:R0:W-:Y:S04]  /*fcf0*/  STL [R1+0x9e8], R10 ;  /* 0x0009e80a01007387 */ /* 0x0001e80000100800 */
[----:B------:R1:W5:Y:S01]  /*fd00*/  @!P5 LDG.E.U16 R81, desc[UR38][R4.64] ;  /* 0x000000260451d981 */ /* 0x000362000c1e1500 */
[----:B------:R-:W-:-:S03]  /*fd10*/  IADD3 R11, P6, PT, R11, R2, RZ ;  /* 0x000000020b0b7210 */ /* 0x000fc60007fde0ff */
[----:B------:R2:W-:Y:S01]  /*fd20*/  STL [R1+0x9e4], R68 ;  /* 0x0009e44401007387 */ /* 0x0005e20000100800 */
[----:B------:R-:W-:Y:S01]  /*fd30*/  PRMT R19, RZ, 0x7610, R19 ;  /* 0x00007610ff137816 */ /* 0x000fe20000000013 */
[----:B---3--:R-:W-:Y:S01]  /*fd40*/  IMAD R8, R8, 0x114, RZ ;  /* 0x0000011408087824 */ /* 0x008fe200078e02ff */
[----:B0-----:R-:W0:Y:S01]  /*fd50*/  LDC R10, c[0x0][0x3a8] ;  /* 0x0000ea00ff0a7b82 */ /* 0x001e220000000800 */
[----:B-1----:R-:W-:Y:S01]  /*fd60*/  IMAD R4, R3, 0x8b, RZ ;  /* 0x0000008b03047824 */ /* 0x002fe200078e02ff */
[----:B--2---:R-:W-:Y:S01]  /*fd70*/  IADD3 R68, P5, PT, R7, R2, RZ ;  /* 0x0000000207447210 */ /* 0x004fe20007fbe0ff */
[----:B------:R-:W-:Y:S01]  /*fd80*/  IMAD R7, R3, 0xc, RZ ;  /* 0x0000000c03077824 */ /* 0x000fe200078e02ff */
[----:B------:R1:W-:Y:S01]  /*fd90*/  STL [R1+0x5f0], R133 ;  /* 0x0005f08501007387 */ /* 0x0003e20000100800 */
[----:B------:R-:W-:Y:S01]  /*fda0*/  VIADD R5, R6, 0xffffff77 ;  /* 0xffffff7706057836 */ /* 0x000fe20000000000 */
[----:B------:R-:W-:Y:S01]  /*fdb0*/  LEA.HI.X.SX32 R69, R4, R0, 0x1, P5 ;  /* 0x0000000004457211 */ /* 0x000fe200028f0eff */
[----:B------:R-:W-:-:S03]  /*fdc0*/  VIADD R4, R6, 0xfffffff4 ;  /* 0xfffffff406047836 */ /* 0x000fc60000000000 */
[----:B------:R-:W-:Y:S02]  /*fdd0*/  ISETP.GE.U32.AND P5, PT, R5, 0x7ffffe78, PT ;  /* 0x7ffffe780500780c */ /* 0x000fe40003fa6070 */
[----:B-1----:R-:W-:Y:S02]  /*fde0*/  LEA.HI.X.SX32 R133, R7, R0, 0x1, P6 ;  /* 0x0000000007857211 */ /* 0x002fe400030f0eff */
[----:B------:R-:W-:Y:S01]  /*fdf0*/  ISETP.GE.U32.AND P6, PT, R4, 0x7ffffef5, PT ;  /* 0x7ffffef50400780c */ /* 0x000fe20003fc6070 */
[----:B------:R-:W-:Y:S02]  /*fe00*/  @!P0 IMAD.MOV.U32 R4, RZ, RZ, R11 ;  /* 0x000000ffff048224 */ /* 0x000fe400078e000b */
[----:B------:R-:W-:Y:S01]  /*fe10*/  @!P0 IMAD.MOV.U32 R5, RZ, RZ, R133 ;  /* 0x000000ffff058224 */ /* 0x000fe200078e0085 */
[----:B------:R-:W-:Y:S01]  /*fe20*/  STL [R1+0x5ec], R138 ;  /* 0x0005ec8a01007387 */ /* 0x000fe20000100800 */
[----:B------:R-:W-:-:S03]  /*fe30*/  PRMT R78, RZ, 0x7610, R78 ;  /* 0x00007610ff4e7816 */ /* 0x000fc6000000004e */
[----:B------:R1:W5:Y:S04]  /*fe40*/  @!P0 LDG.E.U16 R19, desc[UR38][R4.64] ;  /* 0x0000002604138981 */ /* 0x000368000c1e1500 */
[----:B------:R2:W-:Y:S01]  /*fe50*/  STL [R1+0x9e0], R68 ;  /* 0x0009e04401007387 */ /* 0x0005e20000100800 */
[----:B-1----:R-:W-:-:S03]  /*fe60*/  @!P4 IMAD.MOV.U32 R4, RZ, RZ, R68 ;  /* 0x000000ffff04c224 */ /* 0x002fc600078e0044 */
[----:B------:R1:W-:Y:S01]  /*fe70*/  STL [R1+0x9dc], R69 ;  /* 0x0009dc4501007387 */ /* 0x0003e20000100800 */
[----:B------:R-:W-:Y:S01]  /*fe80*/  @!P4 IMAD.MOV.U32 R5, RZ, RZ, R69 ;  /* 0x000000ffff05c224 */ /* 0x000fe200078e0045 */
[----:B--2---:R-:W-:Y:S01]  /*fe90*/  IADD3 R68, P0, PT, R8, R2, RZ ;  /* 0x0000000208447210 */ /* 0x004fe20007f1e0ff */
[----:B------:R-:W-:Y:S01]  /*fea0*/  IMAD R8, R3, 0xb, RZ ;  /* 0x0000000b03087824 */ /* 0x000fe200078e02ff */
[----:B------:R2:W-:Y:S04]  /*feb0*/  STL [R1+0x5e8], R11 ;  /* 0x0005e80b01007387 */ /* 0x0005e80000100800 */
[----:B------:R3:W5:Y:S01]  /*fec0*/  @!P4 LDG.E.U16 R78, desc[UR38][R4.64] ;  /* 0x00000026044ec981 */ /* 0x000762000c1e1500 */
[----:B-1----:R-:W-:Y:S02]  /*fed0*/  LEA.HI.X.SX32 R69, R70, R0, 0x1, P0 ;  /* 0x0000000046457211 */ /* 0x002fe400000f0eff */
[----:B------:R-:W-:Y:S01]  /*fee0*/  IADD3 R12, P0, PT, R12, R2, RZ ;  /* 0x000000020c0c7210 */ /* 0x000fe20007f1e0ff */
[----:B------:R1:W-:Y:S01]  /*fef0*/  STL [R1+0x5e4], R133 ;  /* 0x0005e48501007387 */ /* 0x0003e20000100800 */
[----:B------:R-:W-:Y:S01]  /*ff00*/  PRMT R16, RZ, 0x7610, R16 ;  /* 0x00007610ff107816 */ /* 0x000fe20000000010 */
[----:B--2---:R-:W2:Y:S01]  /*ff10*/  LDC R11, c[0x0][0x3a8] ;  /* 0x0000ea00ff0b7b82 */ /* 0x004ea20000000800 */
[----:B---3--:R-:W-:-:S02]  /*ff20*/  VIADD R5, R6, 0xffffff78 ;  /* 0xffffff7806057836 */ /* 0x008fc40000000000 */
[----:B------:R-:W-:Y:S01]  /*ff30*/  VIADD R4, R6, 0xfffffff5 ;  /* 0xfffffff506047836 */ /* 0x000fe20000000000 */
[----:B-1----:R-:W-:Y:S02]  /*ff40*/  LEA.HI.X.SX32 R133, R8, R0, 0x1, P0 ;  /* 0x0000000008857211 */ /* 0x002fe400000f0eff */
[----:B------:R-:W-:Y:S02]  /*ff50*/  ISETP.GE.U32.AND P4, PT, R5, 0x7ffffe79, PT ;  /* 0x7ffffe790500780c */ /* 0x000fe40003f86070 */
[----:B------:R-:W-:Y:S01]  /*ff60*/  ISETP.GE.U32.AND P0, PT, R4, 0x7ffffef6, PT ;  /* 0x7ffffef60400780c */ /* 0x000fe20003f06070 */
[----:B------:R-:W-:Y:S02]  /*ff70*/  @!P6 IMAD.MOV.U32 R4, RZ, RZ, R12 ;  /* 0x000000ffff04e224 */ /* 0x000fe400078e000c */
[----:B------:R-:W-:Y:S01]  /*ff80*/  @!P6 IMAD.MOV.U32 R5, RZ, RZ, R133 ;  /* 0x000000ffff05e224 */ /* 0x000fe200078e0085 */
[----:B------:R-:W-:Y:S01]  /*ff90*/  PRMT R79, RZ, 0x7610, R79 ;  /* 0x00007610ff4f7816 */ /* 0x000fe2000000004f */
[----:B0-----:R-:W-:-:S03]  /*ffa0*/  IMAD R8, R10, 0x112, RZ ;  /* 0x000001120a087824 */ /* 0x001fc600078e02ff */
[----:B------:R0:W5:Y:S01]  /*ffb0*/  @!P6 LDG.E.U16 R16, desc[UR38][R4.64] ;  /* 0x000000260410e981 */ /* 0x000162000c1e1500 */
[----:B------:R-:W-:-:S03]  /*ffc0*/  IADD3 R13, P6, PT, R13, R2, RZ ;  /* 0x000000020d0d7210 */ /* 0x000fc60007fde0ff */
[----:B------:R1:W-:Y:S01]  /*ffd0*/  STL [R1+0x9d8], R68 ;  /* 0x0009d84401007387 */ /* 0x0003e20000100800 */
[----:B0-----:R-:W-:Y:S02]  /*ffe0*/  @!P1 IMAD.MOV.U32 R4, RZ, RZ, R68 ;  /* 0x000000ffff049224 */ /* 0x001fe400078e0044 */
[----:B------:R-:W-:-:S05]  /*fff0*/  @!P1 IMAD.MOV.U32 R5, RZ, RZ, R69 ;  /* 0x000000ffff059224 */ /* 0x000fca00078e0045 */
[----:B------:R0:W5:Y:S01]  /*10000*/  @!P1 LDG.E.U16 R79, desc[UR38][R4.64] ;  /* 0x00000026044f9981 */ /* 0x000162000c1e1500 */
[----:B-1----:R-:W-:Y:S01]  /*10010*/  IADD3 R68, P1, PT, R8, R2, RZ ;  /* 0x0000000208447210 */ /* 0x002fe20007f3e0ff */
[C---:B------:R-:W-:Y:S02]  /*10020*/  IMAD R8, R3.reuse, 0xa, RZ ;  /* 0x0000000a03087824 */ /* 0x040fe400078e02ff */
[----:B------:R1:W-:Y:S01]  /*10030*/  STL [R1+0x9d4], R69 ;  /* 0x0009d44501007387 */ /* 0x0003e20000100800 */
[----:B0-----:R-:W-:-:S03]  /*10040*/  IMAD R4, R3, 0x89, RZ ;  /* 0x0000008903047824 */ /* 0x001fc600078e02ff */
[----:B------:R0:W-:Y:S01]  /*10050*/  STL [R1+0x5e0], R12 ;  /* 0x0005e00c01007387 */ /* 0x0001e20000100800 */
[----:B------:R-:W-:Y:S01]  /*10060*/  VIADD R5, R6, 0xffffff79 ;  /* 0xffffff7906057836 */ /* 0x000fe20000000000 */
[-C--:B-1----:R-:W-:Y:S02]  /*10070*/  LEA.HI.X.SX32 R69, R4, R0.reuse, 0x1, P1 ;  /* 0x0000000004457211 */ /* 0x082fe400008f0eff */
[----:B------:R1:W-:Y:S01]  /*10080*/  STL [R1+0x5dc], R133 ;  /* 0x0005dc8501007387 */ /* 0x0003e20000100800 */
[----:B------:R-:W-:Y:S01]  /*10090*/  VIADD R4, R6, 0xfffffff6 ;  /* 0xfffffff606047836 */ /* 0x000fe20000000000 */
[----:B------:R-:W-:Y:S02]  /*100a0*/  ISETP.GE.U32.AND P1, PT, R5, 0x7ffffe7a, PT ;  /* 0x7ffffe7a0500780c */ /* 0x000fe40003f26070 */
[----:B------:R-:W-:Y:S01]  /*100b0*/  PRMT R17, RZ, 0x7610, R17 ;  /* 0x00007610ff117816 */ /* 0x000fe20000000011 */
[----:B--2---:R-:W-:Y:S01]  /*100c0*/  IMAD R10, R11, 0x110, RZ ;  /* 0x000001100b0a7824 */ /* 0x004fe200078e02ff */
[----:B0-----:R-:W0:Y:S01]  /*100d0*/  LDC R12, c[0x0][0x3a8] ;  /* 0x0000ea00ff0c7b82 */ /* 0x001e220000000800 */
[----:B-1----:R-:W-:-:S02]  /*100e0*/  LEA.HI.X.SX32 R133, R8, R0, 0x1, P6 ;  /* 0x0000000008857211 */ /* 0x002fc400030f0eff */
[----:B------:R-:W-:Y:S01]  /*100f0*/  ISETP.GE.U32.AND P6, PT, R4, 0x7ffffef7, PT ;  /* 0x7ffffef70400780c */ /* 0x000fe20003fc6070 */
[----:B------:R-:W-:Y:S01]  /*10100*/  @!P0 IMAD.MOV.U32 R4, RZ, RZ, R13 ;  /* 0x000000ffff048224 */ /* 0x000fe200078e000d */
[----:B------:R-:W-:Y:S01]  /*10110*/  STL [R1+0x9d0], R68 ;  /* 0x0009d04401007387 */ /* 0x000fe20000100800 */
[----:B------:R-:W-:Y:S01]  /*10120*/  @!P0 IMAD.MOV.U32 R5, RZ, RZ, R133 ;  /* 0x000000ffff058224 */ /* 0x000fe200078e0085 */
[----:B------:R-:W-:Y:S01]  /*10130*/  PRMT R76, RZ, 0x7610, R76 ;  /* 0x00007610ff4c7816 */ /* 0x000fe2000000004c */
[----:B------:R-:W1:Y:S01]  /*10140*/  LDC R11, c[0x0][0x3a8] ;  /* 0x0000ea00ff0b7b82 */ /* 0x000e620000000800 */
[----:B------:R-:W-:Y:S04]  /*10150*/  STL [R1+0x9cc], R69 ;  /* 0x0009cc4501007387 */ /* 0x000fe80000100800 */
[----:B------:R2:W-:Y:S04]  /*10160*/  STL [R1+0x5d8], R13 ;  /* 0x0005d80d01007387 */ /* 0x0005e80000100800 */
[----:B------:R3:W5:Y:S01]  /*10170*/  @!P0 LDG.E.U16 R17, desc[UR38][R4.64] ;  /* 0x0000002604118981 */ /* 0x000762000c1e1500 */
[----:B--2---:R-:W-:Y:S01]  /*10180*/  IADD3 R13, P0, PT, R10, R2, RZ ;  /* 0x000000020a0d7210 */ /* 0x004fe20007f1e0ff */
[----:B------:R-:W-:-:S02]  /*10190*/  IMAD R10, R3, 0x9, RZ ;  /* 0x00000009030a7824 */ /* 0x000fc400078e02ff */
[----:B---3--:R-:W-:Y:S02]  /*101a0*/  @!P3 IMAD.MOV.U32 R4, RZ, RZ, R68 ;  /* 0x000000ffff04b224 */ /* 0x008fe400078e0044 */
[----:B------:R-:W-:Y:S01]  /*101b0*/  @!P3 IMAD.MOV.U32 R5, RZ, RZ, R69 ;  /* 0x000000ffff05b224 */ /* 0x000fe200078e0045 */
[----:B------:R-:W-:Y:S02]  /*101c0*/  LEA.HI.X.SX32 R68, R71, R0, 0x1, P0 ;  /* 0x0000000047447211 */ /* 0x000fe400000f0eff */
[----:B------:R-:W-:Y:S01]  /*101d0*/  IADD3 R69, P0, PT, R14, R2, RZ ;  /* 0x000000020e457210 */ /* 0x000fe20007f1e0ff */
[----:B------:R2:W-:Y:S04]  /*101e0*/  STL [R1+0x5d4], R133 ;  /* 0x0005d48501007387 */ /* 0x0005e80000100800 */
[----:B------:R3:W5:Y:S01]  /*101f0*/  @!P3 LDG.E.U16 R76, desc[UR38][R4.64] ;  /* 0x00000026044cb981 */ /* 0x000762000c1e1500 */
[----:B------:R-:W-:-:S02]  /*10200*/  PRMT R14, RZ, 0x7610, R14 ;  /* 0x00007610ff0e7816 */ /* 0x000fc4000000000e */
[----:B--2---:R-:W-:Y:S01]  /*10210*/  LEA.HI.X.SX32 R133, R10, R0, 0x1, P0 ;  /* 0x000000000a857211 */ /* 0x004fe200000f0eff */
[C---:B---3--:R-:W-:Y:S02]  /*10220*/  VIADD R5, R6.reuse, 0xffffff7a ;  /* 0xffffff7a06057836 */ /* 0x048fe40000000000 */
        /* <DEDUP_REMOVED lines=8> */
[----:B------:R2:W-:Y:S01]  /*102b0*/  STL [R1+0x9c8], R13 ;  /* 0x0009c80d01007387 */ /* 0x0005e20000100800 */
[----:B0-----:R-:W-:Y:S02]  /*102c0*/  @!P5 IMAD.MOV.U32 R4, RZ, RZ, R13 ;  /* 0x000000ffff04d224 */ /* 0x001fe400078e000d */
[----:B------:R-:W-:Y:S01]  /*102d0*/  @!P5 IMAD.MOV.U32 R5, RZ, RZ, R68 ;  /* 0x000000ffff05d224 */ /* 0x000fe200078e0044 */
[----:B------:R0:W-:Y:S01]  /*102e0*/  STL [R1+0x9c4], R68 ;  /* 0x0009c44401007387 */ /* 0x0001e20000100800 */
[----:B------:R-:W-:Y:S01]  /*102f0*/  PRMT R15, RZ, 0x7610, R15 ;  /* 0x00007610ff0f7816 */ /* 0x000fe2000000000f */
[----:B--2---:R-:W2:Y:S02]  /*10300*/  LDC R13, c[0x0][0x3a8] ;  /* 0x0000ea00ff0d7b82 */ /* 0x004ea40000000800 */
[----:B------:R3:W5:Y:S04]  /*10310*/  @!P5 LDG.E.U16 R77, desc[UR38][R4.64] ;  /* 0x00000026044dd981 */ /* 0x000768000c1e1500 */
[----:B------:R4:W-:Y:S01]  /*10320*/  STL [R1+0x5d0], R69 ;  /* 0x0005d04501007387 */ /* 0x0009e20000100800 */
[----:B0-----:R-:W-:Y:S01]  /*10330*/  IADD3 R68, P5, PT, R10, R2, RZ ;  /* 0x000000020a447210 */ /* 0x001fe20007fbe0ff */
[----:B------:R-:W-:-:S02]  /*10340*/  IMAD.SHL.U32 R10, R3, 0x8, RZ ;  /* 0x00000008030a7824 */ /* 0x000fc400078e00ff */
[----:B------:R0:W-:Y:S01]  /*10350*/  STL [R1+0x5cc], R133 ;  /* 0x0005cc8501007387 */ /* 0x0001e20000100800 */
[----:B---3--:R-:W-:Y:S02]  /*10360*/  IMAD R4, R3, 0x87, RZ ;  /* 0x0000008703047824 */ /* 0x008fe400078e02ff */
[----:B------:R-:W-:-:S03]  /*10370*/  VIADD R5, R6, 0xffffff7b ;  /* 0xffffff7b06057836 */ /* 0x000fc60000000000 */
[----:B----4-:R-:W-:Y:S02]  /*10380*/  LEA.HI.X.SX32 R69, R4, R0, 0x1, P5 ;  /* 0x0000000004457211 */ /* 0x010fe400028f0eff */
[----:B0-----:R-:W-:Y:S01]  /*10390*/  LEA R133, P6, R3, R2, 0x4 ;  /* 0x0000000203857211 */ /* 0x001fe200078c20ff */
[----:B------:R-:W-:-:S03]  /*103a0*/  VIADD R4, R6, 0xfffffff8 ;  /* 0xfffffff806047836 */ /* 0x000fc60000000000 */
[----:B------:R-:W-:Y:S02]  /*103b0*/  LEA.HI.X.SX32 R138, R10, R0, 0x1, P6 ;  /* 0x000000000a8a7211 */ /* 0x000fe400030f0eff */
[----:B------:R-:W-:Y:S02]  /*103c0*/  ISETP.GE.U32.AND P5, PT, R5, 0x7ffffe7c, PT ;  /* 0x7ffffe7c0500780c */ /* 0x000fe40003fa6070 */
[----:B------:R-:W-:Y:S01]  /*103d0*/  ISETP.GE.U32.AND P6, PT, R4, 0x7ffffef9, PT ;  /* 0x7ffffef90400780c */ /* 0x000fe20003fc6070 */
[----:B------:R-:W-:Y:S02]  /*103e0*/  @!P0 IMAD.MOV.U32 R4, RZ, RZ, R133 ;  /* 0x000000ffff048224 */ /* 0x000fe400078e0085 */
[----:B------:R-:W-:Y:S02]  /*103f0*/  @!P0 IMAD.MOV.U32 R5, RZ, RZ, R138 ;  /* 0x000000ffff058224 */ /* 0x000fe400078e008a */
[----:B-1----:R-:W-:Y:S01]  /*10400*/  IMAD R10, R11, 0x10c, RZ ;  /* 0x0000010c0b0a7824 */ /* 0x002fe200078e02ff */
[----:B------:R-:W-:-:S02]  /*10410*/  PRMT R74, RZ, 0x7610, R74 ;  /* 0x00007610ff4a7816 */ /* 0x000fc4000000004a */
[----:B------:R0:W5:Y:S02]  /*10420*/  @!P0 LDG.E.U16 R15, desc[UR38][R4.64] ;  /* 0x00000026040f8981 */ /* 0x000164000c1e1500 */
[----:B------:R-:W-:Y:S01]  /*10430*/  IADD3 R11, P0, PT, R10, R2, RZ ;  /* 0x000000020a0b7210 */ /* 0x000fe20007f1e0ff */
[----:B------:R-:W-:Y:S01]  /*10440*/  IMAD R10, R3, 0x7, RZ ;  /* 0x00000007030a7824 */ /* 0x000fe200078e02ff */
[----:B------:R1:W-:Y:S01]  /*10450*/  STL [R1+0x9c0], R68 ;  /* 0x0009c04401007387 */ /* 0x0003e20000100800 */
[----:B0-----:R-:W-:Y:S02]  /*10460*/  @!P4 IMAD.MOV.U32 R4, RZ, RZ, R68 ;  /* 0x000000ffff04c224 */ /* 0x001fe400078e0044 */
[----:B------:R-:W-:Y:S01]  /*10470*/  @!P4 IMAD.MOV.U32 R5, RZ, RZ, R69 ;  /* 0x000000ffff05c224 */ /* 0x000fe200078e0045 */
[----:B-1----:R-:W-:Y:S02]  /*10480*/  LEA.HI.X.SX32 R68, R72, R0, 0x1, P0 ;  /* 0x0000000048447211 */ /* 0x002fe400000f0eff */
[----:B------:R-:W-:-:S02]  /*10490*/  IADD3 R9, P0, PT, R9, R2, RZ ;  /* 0x0000000209097210 */ /* 0x000fc40007f1e0ff */
[----:B------:R0:W5:Y:S04]  /*104a0*/  @!P4 LDG.E.U16 R74, desc[UR38][R4.64] ;  /* 0x00000026044ac981 */ /* 0x000168000c1e1500 */
[----:B------:R1:W-:Y:S01]  /*104b0*/  STL [R1+0x9bc], R69 ;  /* 0x0009bc4501007387 */ /* 0x0003e20000100800 */
[----:B------:R-:W-:Y:S01]  /*104c0*/  PRMT R12, RZ, 0x7610, R12 ;  /* 0x00007610ff0c7816 */ /* 0x000fe2000000000c */
[C---:B0-----:R-:W-:Y:S02]  /*104d0*/  VIADD R5, R6.reuse, 0xffffff7c ;  /* 0xffffff7c06057836 */ /* 0x041fe40000000000 */
[----:B------:R-:W-:Y:S01]  /*104e0*/  VIADD R4, R6, 0xfffffff9 ;  /* 0xfffffff906047836 */ /* 0x000fe20000000000 */
[----:B-1----:R-:W-:Y:S02]  /*104f0*/  LEA.HI.X.SX32 R69, R10, R0, 0x1, P0 ;  /* 0x000000000a457211 */ /* 0x002fe400000f0eff */
[----:B------:R-:W-:Y:S01]  /*10500*/  ISETP.GE.U32.AND P4, PT, R5, 0x7ffffe7d, PT ;  /* 0x7ffffe7d0500780c */ /* 0x000fe20003f86070 */
[----:B------:R-:W0:Y:S01]  /*10510*/  LDC R10, c[0x0][0x3a8] ;  /* 0x0000ea00ff0a7b82 */ /* 0x000e220000000800 */
[----:B------:R-:W-:Y:S01]  /*10520*/  ISETP.GE.U32.AND P0, PT, R4, 0x7ffffefa, PT ;  /* 0x7ffffefa0400780c */ /* 0x000fe20003f06070 */
[----:B------:R-:W-:-:S02]  /*10530*/  @!P6 IMAD.MOV.U32 R4, RZ, RZ, R9 ;  /* 0x000000ffff04e224 */ /* 0x000fc400078e0009 */
[----:B------:R-:W-:Y:S01]  /*10540*/  @!P6 IMAD.MOV.U32 R5, RZ, RZ, R69 ;  /* 0x000000ffff05e224 */ /* 0x000fe200078e0045 */
[----:B------:R-:W-:Y:S01]  /*10550*/  STL [R1+0x5c8], R133 ;  /* 0x0005c88501007387 */ /* 0x000fe20000100800 */
[----:B------:R-:W-:-:S03]  /*10560*/  PRMT R75, RZ, 0x7610, R75 ;  /* 0x00007610ff4b7816 */ /* 0x000fc6000000004b */
[----:B------:R-:W-:Y:S04]  /*10570*/  STL [R1+0x5c4], R138 ;  /* 0x0005c48a01007387 */ /* 0x000fe80000100800 */
[----:B------:R-:W-:Y:S04]  /*10580*/  STL [R1+0x9b8], R11 ;  /* 0x0009b80b01007387 */ /* 0x000fe80000100800 */
[----:B------:R1:W5:Y:S04]  /*10590*/  @!P6 LDG.E.U16 R12, desc[UR38][R4.64] ;  /* 0x00000026040ce981 */ /* 0x000368000c1e1500 */
[----:B------:R-:W-:Y:S04]  /*105a0*/  STL [R1+0x9b4], R68 ;  /* 0x0009b44401007387 */ /* 0x000fe80000100800 */
[----:B------:R2:W-:Y:S01]  /*105b0*/  STL [R1+0x5c0], R9 ;  /* 0x0005c00901007387 */ /* 0x0005e20000100800 */
[----:B-1----:R-:W-:-:S02]  /*105c0*/  @!P1 IMAD.MOV.U32 R4, RZ, RZ, R11 ;  /* 0x000000ffff049224 */ /* 0x002fc400078e000b */
[----:B------:R-:W-:Y:S02]  /*105d0*/  @!P1 IMAD.MOV.U32 R5, RZ, RZ, R68 ;  /* 0x000000ffff059224 */ /* 0x000fe400078e0044 */
[----:B--2---:R-:W-:-:S03]  /*105e0*/  IMAD R9, R13, 0x10a, RZ ;  /* 0x0000010a0d097824 */ /* 0x004fc600078e02ff */
[----:B------:R1:W5:Y:S01]  /*105f0*/  @!P1 LDG.E.U16 R75, desc[UR38][R4.64] ;  /* 0x00000026044b9981 */ /* 0x000362000c1e1500 */
[-C--:B------:R-:W-:Y:S01]  /*10600*/  IADD3 R133, P6, PT, R7, R2.reuse, RZ ;  /* 0x0000000207857210 */ /* 0x080fe20007fde0ff */
[----:B------:R-:W2:Y:S01]  /*10610*/  LDC R11, c[0x0][0x3a8] ;  /* 0x0000ea00ff0b7b82 */ /* 0x000ea20000000800 */
[----:B------:R-:W-:Y:S01]  /*10620*/  IADD3 R68, P1, PT, R9, R2, RZ ;  /* 0x0000000209447210 */ /* 0x000fe20007f3e0ff */
[C---:B------:R-:W-:Y:S01]  /*10630*/  IMAD R9, R3.reuse, 0x6, RZ ;  /* 0x0000000603097824 */ /* 0x040fe200078e02ff */
[----:B------:R3:W-:Y:S01]  /*10640*/  STL [R1+0x5bc], R69 ;  /* 0x0005bc4501007387 */ /* 0x0007e20000100800 */
[----:B-1----:R-:W-:-:S03]  /*10650*/  IMAD R4, R3, 0x85, RZ ;  /* 0x0000008503047824 */ /* 0x002fc600078e02ff */
[-C--:B------:R-:W-:Y:S01]  /*10660*/  LEA.HI.X.SX32 R138, R9, R0.reuse, 0x1, P6 ;  /* 0x00000000098a7211 */ /* 0x080fe200030f0eff */
[----:B------:R-:W-:Y:S01]  /*10670*/  VIADD R5, R6, 0xffffff7d ;  /* 0xffffff7d06057836 */ /* 0x000fe20000000000 */
[----:B---3--:R-:W-:Y:S01]  /*10680*/  LEA.HI.X.SX32 R69, R4, R0, 0x1, P1 ;  /* 0x0000000004457211 */ /* 0x008fe200008f0eff */
[----:B------:R-:W-:-:S03]  /*10690*/  VIADD R4, R6, 0xfffffffa ;  /* 0xfffffffa06047836 */ /* 0x000fc60000000000 */
[----:B------:R-:W-:Y:S01]  /*106a0*/  ISETP.GE.U32.AND P1, PT, R5, 0x7ffffe7e, PT ;  /* 0x7ffffe7e0500780c */ /* 0x000fe20003f26070 */
[----:B------:R-:W-:Y:S01]  /*106b0*/  @!P0 IMAD.MOV.U32 R5, RZ, RZ, R138 ;  /* 0x000000ffff058224 */ /* 0x000fe200078e008a */
[----:B------:R-:W-:Y:S02]  /*106c0*/  PRMT R13, RZ, 0x7610, R13 ;  /* 0x00007610ff0d7816 */ /* 0x000fe4000000000d */
[----:B------:R-:W-:Y:S01]  /*106d0*/  ISETP.GE.U32.AND P6, PT, R4, 0x7ffffefb, PT ;  /* 0x7ffffefb0400780c */ /* 0x000fe20003fc6070 */
[----:B------:R-:W-:Y:S02]  /*106e0*/  @!P0 IMAD.MOV.U32 R4, RZ, RZ, R133 ;  /* 0x000000ffff048224 */ /* 0x000fe400078e0085 */
[----:B0-----:R-:W-:Y:S01]  /*106f0*/  IMAD R7, R10, 0x108, RZ ;  /* 0x000001080a077824 */ /* 0x001fe200078e02ff */
[----:B------:R0:W-:Y:S01]  /*10700*/  STL [R1+0x9b0], R68 ;  /* 0x0009b04401007387 */ /* 0x0001e20000100800 */
[----:B------:R-:W-:-:S03]  /*10710*/  PRMT R72, RZ, 0x7610, R72 ;  /* 0x00007610ff487816 */ /* 0x000fc60000000048 */
[----:B------:R1:W5:Y:S04]  /*10720*/  @!P0 LDG.E.U16 R13, desc[UR38][R4.64] ;  /* 0x00000026040d8981 */ /* 0x000368000c1e1500 */
[----:B------:R3:W-:Y:S01]  /*10730*/  STL [R1+0x9ac], R69 ;  /* 0x0009ac4501007387 */ /* 0x0007e20000100800 */
[----:B-1----:R-:W-:Y:S01]  /*10740*/  @!P3 IMAD.MOV.U32 R4, RZ, RZ, R68 ;  /* 0x000000ffff04b224 */ /* 0x002fe200078e0044 */
[----:B0-----:R-:W-:Y:S01]  /*10750*/  IADD3 R68, P0, PT, R7, R2, RZ ;  /* 0x0000000207447210 */ /* 0x001fe20007f1e0ff */
[----:B------:R-:W-:Y:S01]  /*10760*/  @!P3 IMAD.MOV.U32 R5, RZ, RZ, R69 ;  /* 0x000000ffff05b224 */ /* 0x000fe200078e0045 */
[----:B------:R0:W-:Y:S01]  /*10770*/  STL [R1+0x5b8], R133 ;  /* 0x0005b88501007387 */ /* 0x0001e20000100800 */
[----:B------:R-:W-:Y:S01]  /*10780*/  IMAD R7, R3, 0x5, RZ ;  /* 0x0000000503077824 */ /* 0x000fe200078e02ff */
[----:B---3--:R-:W-:-:S02]  /*10790*/  LEA.HI.X.SX32 R69, R73, R0, 0x1, P0 ;  /* 0x0000000049457211 */ /* 0x008fc400000f0eff */
[----:B------:R1:W5:Y:S01]  /*107a0*/  @!P3 LDG.E.U16 R72, desc[UR38][R4.64] ;  /* 0x000000260448b981 */ /* 0x000362000c1e1500 */
[----:B0-----:R-:W-:-:S03]  /*107b0*/  IADD3 R133, P0, PT, R8, R2, RZ ;  /* 0x0000000208857210 */ /* 0x001fc60007f1e0ff */
[----:B------:R0:W-:Y:S01]  /*107c0*/  STL [R1+0x5b4], R138 ;  /* 0x0005b48a01007387 */ /* 0x0001e20000100800 */
[----:B------:R-:W-:Y:S01]  /*107d0*/  PRMT R10, RZ, 0x7610, R10 ;  /* 0x00007610ff0a7816 */ /* 0x000fe2000000000a */
[----:B------:R-:W3:Y:S01]  /*107e0*/  LDC R8, c[0x0][0x3a8] ;  /* 0x0000ea00ff087b82 */ /* 0x000ee20000000800 */
[C---:B-1----:R-:W-:Y:S02]  /*107f0*/  VIADD R5, R6.reuse, 0xffffff7e ;  /* 0xffffff7e06057836 */ /* 0x042fe40000000000 */
[----:B------:R-:W-:Y:S01]  /*10800*/  VIADD R4, R6, 0xfffffffb ;  /* 0xfffffffb06047836 */ /* 0x000fe20000000000 */
[----:B0-----:R-:W-:Y:S02]  /*10810*/  LEA.HI.X.SX32 R138, R7, R0, 0x1, P0 ;  /* 0x00000000078a7211 */ /* 0x001fe400000f0eff */
[----:B------:R-:W-:Y:S02]  /*10820*/  ISETP.GE.U32.AND P3, PT, R5, 0x7ffffe7f, PT ;  /* 0x7ffffe7f0500780c */ /* 0x000fe40003f66070 */
[----:B------:R-:W-:Y:S01]  /*10830*/  ISETP.GE.U32.AND P0, PT, R4, 0x7ffffefc, PT ;  /* 0x7ffffefc0400780c */ /* 0x000fe20003f06070 */
[----:B------:R-:W-:-:S02]  /*10840*/  @!P6 IMAD.MOV.U32 R4, RZ, RZ, R133 ;  /* 0x000000ffff04e224 */ /* 0x000fc400078e0085 */
[----:B------:R-:W-:Y:S01]  /*10850*/  @!P6 IMAD.MOV.U32 R5, RZ, RZ, R138 ;  /* 0x000000ffff05e224 */ /* 0x000fe200078e008a */
[----:B------:R-:W-:Y:S01]  /*10860*/  PRMT R73, RZ, 0x7610, R73 ;  /* 0x00007610ff497816 */ /* 0x000fe20000000049 */
[----:B--2---:R-:W-:-:S03]  /*10870*/  IMAD R7, R11, 0x106, RZ ;  /* 0x000001060b077824 */ /* 0x004fc600078e02ff */
[----:B------:R0:W5:Y:S04]  /*10880*/  @!P6 LDG.E.U16 R10, desc[UR38][R4.64] ;  /* 0x00000026040ae981 */ /* 0x000168000c1e1500 */
[----:B------:R1:W-:Y:S01]  /*10890*/  STL [R1+0x9a8], R68 ;  /* 0x0009a84401007387 */ /* 0x0003e20000100800 */
[----:B0-----:R-:W-:Y:S02]  /*108a0*/  @!P5 IMAD.MOV.U32 R4, RZ, RZ, R68 ;  /* 0x000000ffff04d224 */ /* 0x001fe400078e0044 */
[----:B------:R-:W-:Y:S01]  /*108b0*/  @!P5 IMAD.MOV.U32 R5, RZ, RZ, R69 ;  /* 0x000000ffff05d224 */ /* 0x000fe200078e0045 */
[----:B------:R0:W-:Y:S01]  /*108c0*/  STL [R1+0x9a4], R69 ;  /* 0x0009a44501007387 */ /* 0x0001e20000100800 */
[----:B-1----:R-:W1:Y:S03]  /*108d0*/  LDC R68, c[0x0][0x3a8] ;  /* 0x0000ea00ff447b82 */ /* 0x002e660000000800 */
[----:B------:R2:W5:Y:S04]  /*108e0*/  @!P5 LDG.E.U16 R73, desc[UR38][R4.64] ;  /* 0x000000260449d981 */ /* 0x000568000c1e1500 */
[----:B------:R4:W-:Y:S01]  /*108f0*/  STL [R1+0x5b0], R133 ;  /* 0x0005b08501007387 */ /* 0x0009e20000100800 */
[----:B0-----:R-:W-:Y:S01]  /*10900*/  IADD3 R69, P5, PT, R7, R2, RZ ;  /* 0x0000000207457210 */ /* 0x001fe20007fbe0ff */
[----:B------:R-:W-:-:S02]  /*10910*/  IMAD.SHL.U32 R7, R3, 0x4, RZ ;  /* 0x0000000403077824 */ /* 0x000fc400078e00ff */
[----:B------:R0:W-:Y:S01]  /*10920*/  STL [R1+0x5ac], R138 ;  /* 0x0005ac8a01007387 */ /* 0x0001e20000100800 */
[----:B--2---:R-:W-:Y:S02]  /*10930*/  IMAD R4, R3, 0x83, RZ ;  /* 0x0000008303047824 */ /* 0x004fe400078e02ff */
[----:B------:R-:W-:-:S03]  /*10940*/  VIADD R5, R6, 0xffffff7f ;  /* 0xffffff7f06057836 */ /* 0x000fc60000000000 */
[----:B----4-:R-:W-:Y:S02]  /*10950*/  LEA.HI.X.SX32 R133, R4, R0, 0x1, P5 ;  /* 0x0000000004857211 */ /* 0x010fe400028f0eff */
[----:B0-----:R-:W-:Y:S01]  /*10960*/  LEA R138, P6, R3, R2, 0x3 ;  /* 0x00000002038a7211 */ /* 0x001fe200078c18ff */
[----:B------:R-:W-:-:S03]  /*10970*/  VIADD R4, R6, 0xfffffffc ;  /* 0xfffffffc06047836 */ /* 0x000fc60000000000 */
[----:B------:R-:W-:Y:S02]  /*10980*/  LEA.HI.X.SX32 R139, R7, R0, 0x1, P6 ;  /* 0x00000000078b7211 */ /* 0x000fe400030f0eff */
[----:B------:R-:W-:Y:S02]  /*10990*/  ISETP.GE.U32.AND P5, PT, R5, 0x7ffffe80, PT ;  /* 0x7ffffe800500780c */ /* 0x000fe40003fa6070 */
[----:B------:R-:W-:Y:S01]  /*109a0*/  ISETP.GE.U32.AND P6, PT, R4, 0x7ffffefd, PT ;  /* 0x7ffffefd0400780c */ /* 0x000fe20003fc6070 */
[----:B------:R-:W-:Y:S01]  /*109b0*/  @!P0 IMAD.MOV.U32 R4, RZ, RZ, R138 ;  /* 0x000000ffff048224 */ /* 0x000fe200078e008a */
[----:B------:R-:W-:Y:S01]  /*109c0*/  PRMT R11, RZ, 0x7610, R11 ;  /* 0x00007610ff0b7816 */ /* 0x000fe2000000000b */
[----:B------:R-:W-:Y:S01]  /*109d0*/  @!P0 IMAD.MOV.U32 R5, RZ, RZ, R139 ;  /* 0x000000ffff058224 */ /* 0x000fe200078e008b */
[----:B------:R-:W-:Y:S01]  /*109e0*/  PRMT R70, RZ, 0x7610, R70 ;  /* 0x00007610ff467816 */ /* 0x000fe20000000046 */
[----:B---3--:R-:W-:-:S03]  /*109f0*/  IMAD R7, R8, 0x104, RZ ;  /* 0x0000010408077824 */ /* 0x008fc600078e02ff */
[----:B------:R0:W5:Y:S04]  /*10a00*/  @!P0 LDG.E.U16 R11, desc[UR38][R4.64] ;  /* 0x00000026040b8981 */ /* 0x000168000c1e1500 */
[----:B------:R2:W-:Y:S01]  /*10a10*/  STL [R1+0x9a0], R69 ;  /* 0x0009a04501007387 */ /* 0x0005e20000100800 */
[----:B0-----:R-:W-:Y:S02]  /*10a20*/  @!P4 IMAD.MOV.U32 R4, RZ, RZ, R69 ;  /* 0x000000ffff04c224 */ /* 0x001fe400078e0045 */
[----:B------:R-:W-:Y:S01]  /*10a30*/  @!P4 IMAD.MOV.U32 R5, RZ, RZ, R133 ;  /* 0x000000ffff05c224 */ /* 0x000fe200078e0085 */
[----:B------:R0:W-:Y:S04]  /*10a40*/  STL [R1+0x99c], R133 ;  /* 0x00099c8501007387 */ /* 0x0001e80000100800 */
[----:B------:R3:W5:Y:S01]  /*10a50*/  @!P4 LDG.E.U16 R70, desc[UR38][R4.64] ;  /* 0x000000260446c981 */ /* 0x000762000c1e1500 */
[----:B--2---:R-:W-:-:S02]  /*10a60*/  IADD3 R69, P4, PT, R9, R2, RZ ;  /* 0x0000000209457210 */ /* 0x004fc40007f9e0ff */
[----:B0-----:R-:W-:Y:S01]  /*10a70*/  IADD3 R133, P0, PT, R7, R2, RZ ;  /* 0x0000000207857210 */ /* 0x001fe20007f1e0ff */
[----:B---3--:R-:W-:Y:S02]  /*10a80*/  VIADD R4, R6, 0xfffffffd ;  /* 0xfffffffd06047836 */ /* 0x008fe40000000000 */
[C---:B------:R-:W-:Y:S01]  /*10a90*/  IMAD R5, R3.reuse, 0x3, RZ ;  /* 0x0000000303057824 */ /* 0x040fe200078e02ff */
[-C--:B------:R-:W-:Y:S01]  /*10aa0*/  LEA.HI.X.SX32 R132, R132, R0.reuse, 0x1, P0 ;  /* 0x0000000084847211 */ /* 0x080fe200000f0eff */
[----:B------:R0:W-:Y:S01]  /*10ab0*/  STL [R1+0x5a8], R138 ;  /* 0x0005a88a01007387 */ /* 0x0001e20000100800 */
[----:B------:R-:W-:Y:S01]  /*10ac0*/  ISETP.GE.U32.AND P0, PT, R4, 0x7ffffefe, PT ;  /* 0x7ffffefe0400780c */ /* 0x000fe20003f06070 */
[----:B-1----:R-:W-:Y:S01]  /*10ad0*/  IMAD R4, R68, 0x102, RZ ;  /* 0x0000010244047824 */ /* 0x002fe200078e02ff */
[----:B------:R-:W-:Y:S01]  /*10ae0*/  PRMT R8, RZ, 0x7610, R8 ;  /* 0x00007610ff087816 */ /* 0x000fe20000000008 */
[----:B------:R-:W-:Y:S01]  /*10af0*/  IMAD.SHL.U32 R7, R3, 0x2, RZ ;  /* 0x0000000203077824 */ /* 0x000fe200078e00ff */
[----:B0-----:R-:W-:-:S02]  /*10b00*/  LEA.HI.X.SX32 R138, R5, R0, 0x1, P4 ;  /* 0x00000000058a7211 */ /* 0x001fc400020f0eff */
[----:B------:R-:W-:Y:S01]  /*10b10*/  IADD3 R159, P4, PT, R4, R2, RZ ;  /* 0x00000002049f7210 */ /* 0x000fe20007f9e0ff */
[----:B------:R-:W-:Y:S02]  /*10b20*/  @!P6 IMAD.MOV.U32 R4, RZ, RZ, R69 ;  /* 0x000000ffff04e224 */ /* 0x000fe400078e0045 */
[----:B------:R-:W-:Y:S01]  /*10b30*/  @!P6 IMAD.MOV.U32 R5, RZ, RZ, R138 ;  /* 0x000000ffff05e224 */ /* 0x000fe200078e008a */
[----:B------:R-:W-:Y:S01]  /*10b40*/  STL [R1+0x5a4], R139 ;  /* 0x0005a48b01007387 */ /* 0x000fe20000100800 */
[----:B------:R-:W-:-:S03]  /*10b50*/  IMAD R9, R3, 0x81, RZ ;  /* 0x0000008103097824 */ /* 0x000fc600078e02ff */
[----:B------:R0:W5:Y:S01]  /*10b60*/  @!P6 LDG.E.U16 R8, desc[UR38][R4.64] ;  /* 0x000000260408e981 */ /* 0x000162000c1e1500 */
[----:B------:R-:W-:-:S03]  /*10b70*/  IADD3 R68, P6, PT, R7, R2, RZ ;  /* 0x0000000207447210 */ /* 0x000fc60007fde0ff */
[----:B------:R-:W-:Y:S01]  /*10b80*/  STL [R1+0x998], R133 ;  /* 0x0009988501007387 */ /* 0x000fe20000100800 */
[----:B------:R-:W-:-:S03]  /*10b90*/  LEA.HI.X.SX32 R160, R9, R0, 0x1, P4 ;  /* 0x0000000009a07211 */ /* 0x000fc600020f0eff */
[----:B------:R-:W-:Y:S01]  /*10ba0*/  STL [R1+0x994], R132 ;  /* 0x0009948401007387 */ /* 0x000fe20000100800 */
[----:B0-----:R-:W-:-:S03]  /*10bb0*/  VIADD R4, R6, 0xfffffffe ;  /* 0xfffffffe06047836 */ /* 0x001fc60000000000 */
[----:B------:R0:W-:Y:S04]  /*10bc0*/  STL [R1+0x5a0], R69 ;  /* 0x0005a04501007387 */ /* 0x0001e80000100800 */
[----:B------:R1:W-:Y:S01]  /*10bd0*/  STL [R1+0x59c], R138 ;  /* 0x00059c8a01007387 */ /* 0x0003e20000100800 */
[C---:B0-----:R-:W-:Y:S02]  /*10be0*/  LEA.HI.X.SX32 R69, R3.reuse, R0, 0x1, P6 ;  /* 0x0000000003457211 */ /* 0x041fe400030f0eff */
[----:B------:R-:W-:Y:S01]  /*10bf0*/  ISETP.GE.U32.AND P6, PT, R4, 0x7ffffeff, PT ;  /* 0x7ffffeff0400780c */ /* 0x000fe20003fc6070 */
[----:B------:R-:W-:Y:S01]  /*10c00*/  VIADD R4, R6, 0xffffffff ;  /* 0xffffffff06047836 */ /* 0x000fe20000000000 */
[----:B-1----:R-:W-:Y:S01]  /*10c10*/  LEA R138, P4, R3, R2, 0x2 ;  /* 0x00000002038a7211 */ /* 0x002fe200078810ff */
[----:B------:R-:W-:Y:S03]  /*10c20*/  STL [R1+0x990], R159 ;  /* 0x0009909f01007387 */ /* 0x000fe60000100800 */
[----:B------:R-:W-:Y:S01]  /*10c30*/  LEA.HI.X.SX32 R139, R7, R0, 0x1, P4 ;  /* 0x00000000078b7211 */ /* 0x000fe200020f0eff */
[----:B------:R-:W-:Y:S01]  /*10c40*/  STL [R1+0x98c], R160 ;  /* 0x00098ca001007387 */ /* 0x000fe20000100800 */
[----:B------:R-:W-:Y:S01]  /*10c50*/  ISETP.GE.U32.AND P4, PT, R4, 0x7fffff00, PT ;  /* 0x7fffff000400780c */ /* 0x000fe20003f86070 */
[----:B------:R-:W-:-:S02]  /*10c60*/  @!P0 IMAD.MOV.U32 R4, RZ, RZ, R138 ;  /* 0x000000ffff048224 */ /* 0x000fc400078e008a */
[----:B------:R-:W-:Y:S01]  /*10c70*/  STL [R1+0x590], R68 ;  /* 0x0005904401007387 */ /* 0x000fe20000100800 */
[----:B------:R-:W-:-:S03]  /*10c80*/  PRMT R9, RZ, 0x7610, R9 ;  /* 0x00007610ff097816 */ /* 0x000fc60000000009 */
[----:B------:R0:W-:Y:S01]  /*10c90*/  STL [R1+0x598], R138 ;  /* 0x0005988a01007387 */ /* 0x0001e20000100800 */
[----:B------:R-:W-:Y:S01]  /*10ca0*/  @!P0 IMAD.MOV.U32 R5, RZ, RZ, R139 ;  /* 0x000000ffff058224 */ /* 0x000fe200078e008b */
[----:B------:R-:W-:Y:S01]  /*10cb0*/  @!P1 LOP3.LUT R133, R133, R132, RZ, 0x3c, !PT ;  /* 0x0000008485859212 */ /* 0x000fe200078e3cff */
[----:B------:R-:W-:-:S03]  /*10cc0*/  VIADD R7, R6, 0xffffffbf ;  /* 0xffffffbf06077836 */ /* 0x000fc60000000000 */
[----:B------:R1:W5:Y:S01]  /*10cd0*/  @!P0 LDG.E.U16 R9, desc[UR38][R4.64] ;  /* 0x0000002604098981 */ /* 0x000362000c1e1500 */
[----:B0-----:R-:W0:Y:S01]  /*10ce0*/  LDC R138, c[0x0][0x3a8] ;  /* 0x0000ea00ff8a7b82 */ /* 0x001e220000000800 */
[----:B------:R-:W-:Y:S02]  /*10cf0*/  @!P1 LOP3.LUT R132, R133, R132, RZ, 0x3c, !PT ;  /* 0x0000008485849212 */ /* 0x000fe400078e3cff */
[----:B-1----:R-:W-:Y:S01]  /*10d00*/  PRMT R5, RZ, 0x7610, R5 ;  /* 0x00007610ff057816 */ /* 0x002fe20000000005 */
[----:B------:R1:W-:Y:S01]  /*10d10*/  STL [R1+0x58c], R69 ;  /* 0x00058c4501007387 */ /* 0x0003e20000100800 */
[----:B------:R-:W-:Y:S02]  /*10d20*/  ISETP.GE.U32.AND P0, PT, R7, 0x7ffffec0, PT ;  /* 0x7ffffec00700780c */ /* 0x000fe40003f06070 */
[----:B------:R-:W-:Y:S02]  /*10d30*/  PRMT R7, RZ, 0x7610, R7 ;  /* 0x00007610ff077816 */ /* 0x000fe40000000007 */
[----:B------:R2:W5:Y:S01]  /*10d40*/  @!P6 LDG.E.U16 R5, desc[UR38][R68.64] ;  /* 0x000000264405e981 */ /* 0x000562000c1e1500 */
[----:B------:R-:W-:-:S02]  /*10d50*/  PRMT R71, RZ, 0x7610, R71 ;  /* 0x00007610ff477816 */ /* 0x000fc40000000047 */
[----:B------:R-:W-:-:S05]  /*10d60*/  @!P1 LOP3.LUT R133, R133, R132, RZ, 0x3c, !PT ;  /* 0x0000008485859212 */ /* 0x000fca00078e3cff */
[----:B------:R3:W5:Y:S01]  /*10d70*/  @!P1 LDG.E.U16 R71, desc[UR38][R132.64] ;  /* 0x0000002684479981 */ /* 0x000762000c1e1500 */
[----:B--2---:R-:W-:Y:S02]  /*10d80*/  @!P4 IMAD.MOV.U32 R68, RZ, RZ, R2 ;  /* 0x000000ffff44c224 */ /* 0x004fe400078e0002 */
[----:B-1----:R-:W-:Y:S01]  /*10d90*/  @!P4 IMAD.MOV.U32 R69, RZ, RZ, R0 ;  /* 0x000000ffff45c224 */ /* 0x002fe200078e0000 */
[----:B0-----:R-:W-:-:S04]  /*10da0*/  LEA R138, P1, R138, R2, 0x8 ;  /* 0x000000028a8a7211 */ /* 0x001fc800078240ff */
[----:B------:R0:W5:Y:S01]  /*10db0*/  @!P4 LDG.E.U16 R7, desc[UR38][R68.64] ;  /* 0x000000264407c981 */ /* 0x000162000c1e1500 */
[----:B---3--:R-:W-:Y:S02]  /*10dc0*/  @!P3 IMAD.MOV.U32 R132, RZ, RZ, R159 ;  /* 0x000000ffff84b224 */ /* 0x008fe400078e009f */
[----:B------:R-:W-:Y:S01]  /*10dd0*/  @!P3 IMAD.MOV.U32 R133, RZ, RZ, R160 ;  /* 0x000000ffff85b224 */ /* 0x000fe200078e00a0 */
[----:B------:R1:W-:Y:S01]  /*10de0*/  STL [R1+0x594], R139 ;  /* 0x0005948b01007387 */ /* 0x0003e20000100800 */
[----:B------:R-:W-:Y:S01]  /*10df0*/  VIADD R4, R6, 0xffffffdf ;  /* 0xffffffdf06047836 */ /* 0x000fe20000000000 */
[----:B------:R-:W2:Y:S01]  /*10e00*/  LDC R160, c[0x0][0x3a8] ;  /* 0x0000ea00ffa07b82 */ /* 0x000ea20000000800 */
[----:B0-----:R-:W-:Y:S01]  /*10e10*/  PRMT R68, RZ, 0x7610, R68 ;  /* 0x00007610ff447816 */ /* 0x001fe20000000044 */
[----:B------:R-:W-:-:S06]  /*10e20*/  IMAD.SHL.U32 R69, R3, 0x80, RZ ;  /* 0x0000008003457824 */ /* 0x000fcc00078e00ff */
[----:B-1----:R-:W0:Y:S01]  /*10e30*/  LDC R139, c[0x0][0x3a8] ;  /* 0x0000ea00ff8b7b82 */ /* 0x002e220000000800 */
[----:B------:R1:W5:Y:S04]  /*10e40*/  @!P3 LDG.E.U16 R68, desc[UR38][R132.64] ;  /* 0x000000268444b981 */ /* 0x000368000c1e1500 */
[----:B------:R-:W-:Y:S01]  /*10e50*/  STL [R1+0x988], R138 ;  /* 0x0009888a01007387 */ /* 0x000fe20000100800 */
[----:B-1----:R-:W-:Y:S02]  /*10e60*/  LEA.HI.X.SX32 R132, R69, R0, 0x1, P1 ;  /* 0x0000000045847211 */ /* 0x002fe400008f0eff */
[----:B------:R-:W-:-:S03]  /*10e70*/  PRMT R69, RZ, 0x7610, R69 ;  /* 0x00007610ff457816 */ /* 0x000fc60000000045 */
[----:B------:R1:W-:Y:S01]  /*10e80*/  STL [R1+0x984], R132 ;  /* 0x0009848401007387 */ /* 0x0003e20000100800 */
[----:B------:R-:W-:Y:S01]  /*10e90*/  @!P5 IMAD.MOV.U32 R133, RZ, RZ, R132 ;  /* 0x000000ffff85d224 */ /* 0x000fe200078e0084 */
[----:B------:R-:W-:Y:S01]  /*10ea0*/  ISETP.GE.U32.AND P6, PT, R4, 0x7ffffee0, PT ;  /* 0x7ffffee00400780c */ /* 0x000fe20003fc6070 */
[----:B-1----:R-:W-:-:S05]  /*10eb0*/  @!P5 IMAD.MOV.U32 R132, RZ, RZ, R138 ;  /* 0x000000ffff84d224 */ /* 0x002fca00078e008a */
[----:B------:R1:W5:Y:S01]  /*10ec0*/  @!P5 LDG.E.U16 R69, desc[UR38][R132.64] ;  /* 0x000000268445d981 */ /* 0x000362000c1e1500 */
[----:B------:R-:W-:Y:S01]  /*10ed0*/  IMAD R4, R158, R53, RZ ;  /* 0x000000359e047224 */ /* 0x000fe200078e02ff */
[----:B-1----:R-:W1:Y:S04]  /*10ee0*/  S2R R133, SR_TID.X ;  /* 0x0000000000857919 */ /* 0x002e680000002100 */
[----:B------:R-:W-:Y:S01]  /*10ef0*/  LEA R158, P1, R4, UR40, 0x1 ;  /* 0x00000028049e7c11 */ /* 0x000fe2000f8208ff */
[----:B------:R-:W-:Y:S01]  /*10f00*/  IMAD.U32 R53, RZ, RZ, UR11 ;  /* 0x0000000bff357e24 */ /* 0x000fe2000f8e00ff */
[----:B------:R-:W-:-:S04]  /*10f10*/  @!UP1 UIADD3 UR42, UPT, UPT, -UR42, 0x100000, URZ ;  /* 0x001000002a2a9890 */ /* 0x000fc8000fffe1ff */
[----:B------:R-:W-:Y:S02]  /*10f20*/  @!UP1 USHF.L.U32 UR43, UR42, 0xb, URZ ;  /* 0x0000000b2a2b9899 */ /* 0x000fe400080006ff */
[----:B------:R-:W-:Y:S01]  /*10f30*/  @!UP1 USHF.L.U32 UR42, UR42, 0x1, URZ ;  /* 0x000000012a2a9899 */ /* 0x000fe200080006ff */
[----:B------:R-:W3:Y:S01]  /*10f40*/  LDCU UR40, c[0x0][0x3b0] ;  /* 0x00007600ff2877ac */ /* 0x000ee20008000800 */
[----:B------:R-:W-:Y:S01]  /*10f50*/  LEA.HI.X.SX32 R159, R4, UR41, 0x1, P1 ;  /* 0x00000029049f7c11 */ /* 0x000fe200088f0eff */
[----:B------:R-:W-:Y:S01]  /*10f60*/  IMAD R132, R53, 0x80, R4 ;  /* 0x0000008035847824 */ /* 0x000fe200078e0204 */
[----:B0-----:R-:W-:Y:S01]  /*10f70*/  LEA R138, P1, R139, R2, 0x7 ;  /* 0x000000028b8a7211 */ /* 0x001fe200078238ff */
[C---:B------:R-:W-:Y:S01]  /*10f80*/  IMAD.SHL.U32 R4, R3.reuse, 0x40, RZ ;  /* 0x0000004003047824 */ /* 0x040fe200078e00ff */
[----:B------:R-:W-:Y:S01]  /*10f90*/  VOTEU.ALL UP1, P2 ;  /* 0x0000000000ff7886 */ /* 0x000fe20001020000 */
[----:B------:R-:W0:Y:S03]  /*10fa0*/  LDCU UR41, c[0x0][0x3b0] ;  /* 0x00007600ff2977ac */ /* 0x000e260008000800 */
[----:B------:R-:W-:Y:S01]  /*10fb0*/  LEA.HI.X.SX32 R139, R4, R0, 0x1, P1 ;  /* 0x00000000048b7211 */ /* 0x000fe200008f0eff */
[----:B------:R-:W-:Y:S01]  /*10fc0*/  VIADD R4, R6, 0xff ;  /* 0x000000ff06047836 */ /* 0x000fe20000000000 */
[----:B------:R4:W-:Y:S01]  /*10fd0*/  STL [R1+0x788], R138 ;  /* 0x0007888a01007387 */ /* 0x0009e20000100800 */
[----:B------:R-:W-:Y:S01]  /*10fe0*/  IMAD.SHL.U32 R3, R3, 0x20, RZ ;  /* 0x0000002003037824 */ /* 0x000fe200078e00ff */
[----:B------:R1:W0:Y:S02]  /*10ff0*/  @!UP1 SYNCS.EXCH.64 URZ, [UR6+0x10008], UR42 ;  /* 0x0100082a06ff95b2 */ /* 0x0002240008000100 */
[----:B------:R-:W-:-:S02]  /*11000*/  ISETP.GT.AND P1, PT, R4, 0xff, PT ;  /* 0x000000ff0400780c */ /* 0x000fc40003f24270 */
[----:B--2---:R-:W-:Y:S02]  /*11010*/  LEA R4, P4, R160, R2, 0x6 ;  /* 0x00000002a0047211 */ /* 0x004fe400078830ff */
[----:B------:R-:W2:Y:S01]  /*11020*/  S2R R160, SR_TID.X ;  /* 0x0000000000a07919 */ /* 0x000ea20000002100 */
[----:B-1----:R-:W-:Y:S01]  /*11030*/  LOP3.LUT R133, R133, 0x7f, RZ, 0xc0, !PT ;  /* 0x0000007f85857812 */ /* 0x002fe200078ec0ff */
[----:B------:R1:W-:Y:S01]  /*11040*/  STL [R1+0x784], R139 ;  /* 0x0007848b01007387 */ /* 0x0003e20000100800 */
[----:B------:R-:W0:Y:S02]  /*11050*/  LDCU.64 UR42, c[0x0][0x388] ;  /* 0x00007100ff2a77ac */ /* 0x000e240008000a00 */
[----:B------:R-:W-:-:S04]  /*11060*/  LOP3.LUT R133, R133, 0x80, RZ, 0xfc, !PT ;  /* 0x0000008085857812 */ /* 0x000fc800078efcff */
[----:B------:R-:W-:Y:S02]  /*11070*/  ISETP.LT.AND P3, PT, R133, R6, P1 ;  /* 0x000000068500720c */ /* 0x000fe40000f61270 */
[----:B------:R-:W-:Y:S01]  /*11080*/  LEA.HI.X.SX32 R133, R3, R0, 0x1, P4 ;  /* 0x0000000003857211 */ /* 0x000fe200020f0eff */
[----:B------:R0:W-:Y:S04]  /*11090*/  STL [R1+0x688], R4 ;  /* 0x0006880401007387 */ /* 0x0001e80000100800 */
[----:B------:R0:W-:Y:S01]  /*110a0*/  STL [R1+0x684], R133 ;  /* 0x0006848501007387 */ /* 0x0001e20000100800 */
[----:B------:R-:W-:Y:S02]  /*110b0*/  PRMT R53, RZ, 0x7610, R53 ;  /* 0x00007610ff357816 */ /* 0x000fe40000000035 */
[----:B------:R-:W-:-:S04]  /*110c0*/  PRMT R3, RZ, 0x7610, R3 ;  /* 0x00007610ff037816 */ /* 0x000fc80000000003 */
[----:B------:R4:W5:Y:S01]  /*110d0*/  @!P0 LDG.E.U16 R53, desc[UR38][R138.64] ;  /* 0x000000268a358981 */ /* 0x000962000c1e1500 */
[----:B--2---:R-:W-:-:S04]  /*110e0*/  LOP3.LUT R160, R160, 0x7f, RZ, 0xc0, !PT ;  /* 0x0000007fa0a07812 */ /* 0x004fc800078ec0ff */
[----:B------:R-:W-:Y:S01]  /*110f0*/  ISETP.LT.AND P0, PT, R160, R6, P1 ;  /* 0x00000006a000720c */ /* 0x000fe20000f01270 */
[----:B----4-:R-:W-:Y:S02]  /*11100*/  @!P6 IMAD.MOV.U32 R138, RZ, RZ, R4 ;  /* 0x000000ffff8ae224 */ /* 0x010fe400078e0004 */
[----:B-1----:R-:W-:Y:S01]  /*11110*/  @!P6 IMAD.MOV.U32 R139, RZ, RZ, R133 ;  /* 0x000000ffff8be224 */ /* 0x002fe200078e0085 */
[----:B0-----:R-:W-:-:S04]  /*11120*/  LEA R160, P4, R132, UR42, 0x1 ;  /* 0x0000002a84a07c11 */ /* 0x001fc8000f8808ff */
[----:B------:R0:W5:Y:S01]  /*11130*/  @!P6 LDG.E.U16 R3, desc[UR38][R138.64] ;  /* 0x000000268a03e981 */ /* 0x000162000c1e1500 */
[----:B---3--:R-:W-:Y:S08]  /*11140*/  @!P1 BRA `(.L_x_6) ;  /* 0x0000000c00a49947 */ /* 0x008ff00003800000 */
[----:B0-----:R-:W2:Y:S01]  /*11150*/  LDL.LU R138, [R1+0x90] ;  /* 0x00009000018a7983 */ /* 0x001ea20000300800 */
[----:B-----5:R-:W-:-:S03]  /*11160*/  PRMT R6, R11, 0x5410, R10 ;  /* 0x000054100b067816 */ /* 0x020fc6000000000a */
[----:B------:R-:W3:Y:S01]  /*11170*/  LDL.LU R139, [R1+0x9c] ;  /* 0x00009c00018b7983 */ /* 0x000ee20000300800 */
[----:B------:R-:W-:Y:S02]  /*11180*/  PRMT R10, R19, 0x5410, R18 ;  /* 0x00005410130a7816 */ /* 0x000fe40000000012 */
[----:B------:R-:W-:Y:S01]  /*11190*/  PRMT R11, R21, 0x5410, R20 ;  /* 0x00005410150b7816 */ /* 0x000fe20000000014 */
[----:B------:R-:W3:Y:S01]  /*111a0*/  LDL.LU R133, [R1+0x98] ;  /* 0x0000980001857983 */ /* 0x000ee20000300800 */
[----:B------:R-:W-:Y:S02]  /*111b0*/  PRMT R18, R35, 0x5410, R34 ;  /* 0x0000541023127816 */ /* 0x000fe40000000022 */
[----:B------:R-:W-:Y:S01]  /*111c0*/  PRMT R20, R3, 0x5410, R38 ;  /* 0x0000541003147816 */ /* 0x000fe20000000026 */
[----:B------:R0:W-:Y:S01]  /*111d0*/  STL [R1+0x102c], R0 ;  /* 0x00102c0001007387 */ /* 0x0001e20000100800 */
[----:B------:R-:W-:Y:S02]  /*111e0*/  PRMT R35, R84, 0x5410, R85 ;  /* 0x0000541054237816 */ /* 0x000fe40000000055 */
[----:B------:R-:W-:-:S02]  /*111f0*/  PRMT R19, R37, 0x5410, R36 ;  /* 0x0000541025137816 */ /* 0x000fc40000000024 */
[----:B------:R-:W-:Y:S01]  /*11200*/  PRMT R36, R53, 0x5410, R86 ;  /* 0x0000541035247816 */ /* 0x000fe20000000056 */
[----:B0-----:R-:W2:Y:S01]  /*11210*/  LDL.LU R0, [R1+0x94] ;  /* 0x0000940001007983 */ /* 0x001ea20000300800 */
[----:B------:R-:W-:Y:S02]  /*11220*/  PRMT R37, R87, 0x5410, R88 ;  /* 0x0000541057257816 */ /* 0x000fe40000000058 */
[----:B------:R-:W-:Y:S01]  /*11230*/  PRMT R4, R7, 0x5410, R5 ;  /* 0x0000541007047816 */ /* 0x000fe20000000005 */
[----:B------:R-:W4:Y:S01]  /*11240*/  LDL.LU R3, [R1+0x88] ;  /* 0x0000880001037983 */ /* 0x000f220000300800 */
[----:B------:R-:W-:Y:S02]  /*11250*/  PRMT R38, R89, 0x5410, R90 ;  /* 0x0000541059267816 */ /* 0x000fe4000000005a */
[----:B------:R-:W-:Y:S01]  /*11260*/  PRMT R21, R40, 0x5410, R39 ;  /* 0x0000541028157816 */ /* 0x000fe20000000027 */
[----:B------:R-:W2:Y:S01]  /*11270*/  LDL.LU R84, [R1+0x18] ;  /* 0x0000180001547983 */ /* 0x000ea20000300800 */
[----:B------:R-:W-:-:S02]  /*11280*/  PRMT R7, R13, 0x5410, R12 ;  /* 0x000054100d077816 */ /* 0x000fc4000000000c */
[----:B------:R-:W-:Y:S01]  /*11290*/  PRMT R39, R91, 0x5410, R92 ;  /* 0x000054105b277816 */ /* 0x000fe2000000005c */
[----:B------:R-:W2:Y:S01]  /*112a0*/  LDL.LU R85, [R1+0x20] ;  /* 0x0000200001557983 */ /* 0x000ea20000300800 */
[----:B------:R-:W-:Y:S02]  /*112b0*/  PRMT R12, R23, 0x5410, R22 ;  /* 0x00005410170c7816 */ /* 0x000fe40000000016 */
[----:B------:R-:W-:Y:S01]  /*112c0*/  PRMT R40, R93, 0x5410, R94 ;  /* 0x000054105d287816 */ /* 0x000fe2000000005e */
[----:B------:R-:W2:Y:S01]  /*112d0*/  LDL.LU R86, [R1+0x28] ;  /* 0x0000280001567983 */ /* 0x000ea20000300800 */
        /* <DEDUP_REMOVED lines=41> */
[----:B------:R-:W3:Y:S04]  /*11570*/  LDL.LU R100, [R1+0x84] ;  /* 0x0000840001647983 */ /* 0x000ee80000300800 */
[----:B------:R-:W3:Y:S04]  /*11580*/  LDL.LU R101, [R1+0x6c] ;  /* 0x00006c0001657983 */ /* 0x000ee80000300800 */
[----:B------:R-:W4:Y:S04]  /*11590*/  LDL.LU R102, [R1+0x74] ;  /* 0x0000740001667983 */ /* 0x000f280000300800 */
[----:B------:R-:W4:Y:S04]  /*115a0*/  LDL.LU R103, [R1+0x5c] ;  /* 0x00005c0001677983 */ /* 0x000f280000300800 */
[----:B------:R-:W4:Y:S04]  /*115b0*/  LDL.LU R104, [R1+0x64] ;  /* 0x0000640001687983 */ /* 0x000f280000300800 */
[----:B------:R-:W4:Y:S04]  /*115c0*/  LDL.LU R105, [R1+0x4c] ;  /* 0x00004c0001697983 */ /* 0x000f280000300800 */
[----:B------:R-:W4:Y:S04]  /*115d0*/  LDL.LU R106, [R1+0x54] ;  /* 0x00005400016a7983 */ /* 0x000f280000300800 */
[----:B------:R-:W4:Y:S04]  /*115e0*/  LDL.LU R107, [R1+0x3c] ;  /* 0x00003c00016b7983 */ /* 0x000f280000300800 */
[----:B------:R-:W4:Y:S01]  /*115f0*/  LDL.LU R108, [R1+0x44] ;  /* 0x00004400016c7983 */ /* 0x000f220000300800 */
[----:B------:R-:W-:-:S03]  /*11600*/  PRMT R49, R111, 0x5410, R112 ;  /* 0x000054106f317816 */ /* 0x000fc60000000070 */
        /* <DEDUP_REMOVED lines=10> */
[----:B------:R-:W4:Y:S04]  /*116b0*/  LDL.LU R116, [R1+0x8] ;  /* 0x0000080001747983 */ /* 0x000f280000300800 */
[----:B------:R-:W4:Y:S04]  /*116c0*/  LDL.LU R117, [R1+0x4] ;  /* 0x0000040001757983 */ /* 0x000f280000300800 */
[----:B------:R-:W4:Y:S01]  /*116d0*/  LDL.LU R118, [R1] ;  /* 0x0000000001767983 */ /* 0x000f220000300800 */
[----:B------:R-:W-:-:S02]  /*116e0*/  PRMT R71, R75, 0x5410, R74 ;  /* 0x000054104b477816 */ /* 0x000fc4000000004a */
[----:B------:R-:W-:Y:S02]  /*116f0*/  PRMT R74, R81, 0x5410, R80 ;  /* 0x00005410514a7816 */ /* 0x000fe40000000050 */
[----:B------:R-:W-:Y:S02]  /*11700*/  PRMT R80, R164, 0x5410, R165 ;  /* 0x00005410a4507816 */ /* 0x000fe400000000a5 */
[----:B--2---:R-:W-:Y:S02]  /*11710*/  PRMT R96, R96, 0x5410, R99 ;  /* 0x0000541060607816 */ /* 0x004fe40000000063 */
[----:B------:R-:W-:Y:S02]  /*11720*/  PRMT R99, R138, 0x5410, R0 ;  /* 0x000054108a637816 */ /* 0x000fe40000000000 */
[----:B------:R-:W2:Y:S01]  /*11730*/  LDL.LU R0, [R1+0xa4] ;  /* 0x0000a40001007983 */ /* 0x000ea20000300800 */
[----:B---3--:R-:W-:-:S03]  /*11740*/  PRMT R94, R94, 0x5410, R101 ;  /* 0x000054105e5e7816 */ /* 0x008fc60000000065 */
[----:B------:R-:W2:Y:S01]  /*11750*/  LDL.LU R101, [R1+0xa0] ;  /* 0x0000a00001657983 */ /* 0x000ea20000300800 */
[----:B------:R-:W-:Y:S02]  /*11760*/  PRMT R70, R73, 0x5410, R72 ;  /* 0x0000541049467816 */ /* 0x000fe40000000048 */
[----:B----4-:R-:W-:Y:S01]  /*11770*/  PRMT R95, R95, 0x5410, R102 ;  /* 0x000054105f5f7816 */ /* 0x010fe20000000066 */
[----:B------:R-:W3:Y:S01]  /*11780*/  LDL.LU R164, [R1+0xac] ;  /* 0x0000ac0001a47983 */ /* 0x000ee20000300800 */
[----:B------:R-:W-:Y:S02]  /*11790*/  PRMT R73, R79, 0x5410, R78 ;  /* 0x000054104f497816 */ /* 0x000fe4000000004e */
[----:B------:R-:W-:Y:S01]  /*117a0*/  PRMT R92, R92, 0x5410, R103 ;  /* 0x000054105c5c7816 */ /* 0x000fe20000000067 */
[----:B------:R-:W3:Y:S01]  /*117b0*/  LDL.LU R102, [R1+0xa8] ;  /* 0x0000a80001667983 */ /* 0x000ee20000300800 */
[----:B------:R-:W-:-:S03]  /*117c0*/  PRMT R79, R162, 0x5410, R163 ;  /* 0x00005410a24f7816 */ /* 0x000fc600000000a3 */
[----:B------:R-:W4:Y:S01]  /*117d0*/  LDL.LU R165, [R1+0xb4] ;  /* 0x0000b40001a57983 */ /* 0x000f220000300800 */
        /* <DEDUP_REMOVED lines=39> */
[----:B------:R-:W4:Y:S04]  /*11a50*/  LDL.LU R150, [R1+0x108] ;  /* 0x0001080001967983 */ /* 0x000f280000300800 */
        /* <DEDUP_REMOVED lines=9> */
[----:B------:R-:W4:Y:S04]  /*11af0*/  LDL.LU R145, [R1+0x120] ;  /* 0x0001200001917983 */ /* 0x000f280000300800 */
[----:B------:R-:W4:Y:S04]  /*11b00*/  LDL.LU R117, [R1+0x124] ;  /* 0x0001240001757983 */ /* 0x000f280000300800 */
[----:B------:R-:W4:Y:S04]  /*11b10*/  LDL.LU R146, [R1+0x128] ;  /* 0x0001280001927983 */ /* 0x000f280000300800 */
        /* <DEDUP_REMOVED lines=39> */
[----:B------:R-:W4:Y:S04]  /*11d90*/  LDL.LU R3, [R1+0x188] ;  /* 0x0001880001037983 */ /* 0x000f280000300800 */
[----:B------:R-:W4:Y:S04]  /*11da0*/  LDL.LU R138, [R1+0x18c] ;  /* 0x00018c00018a7983 */ /* 0x000f280000300800 */
[----:B------:R-:W4:Y:S04]  /*11db0*/  LDL.LU R139, [R1+0x190] ;  /* 0x00019000018b7983 */ /* 0x000f280000300800 */
[----:B------:R-:W4:Y:S01]  /*11dc0*/  LDL.LU R133, [R1+0x194] ;  /* 0x0001940001857983 */ /* 0x000f220000300800 */
[----:B--2---:R-:W-:-:S03]  /*11dd0*/  PRMT R101, R101, 0x5410, R0 ;  /* 0x0000541065657816 */ /* 0x004fc60000000000 */
[----:B------:R1:W5:Y:S01]  /*11de0*/  LDL.LU R0, [R1+0x102c] ;  /* 0x00102c0001007983 */ /* 0x0003620000300800 */
[----:B---3--:R-:W-:Y:S02]  /*11df0*/  PRMT R102, R102, 0x5410, R164 ;  /* 0x0000541066667816 */ /* 0x008fe400000000a4 */
[----:B----4-:R-:W-:Y:S02]  /*11e00*/  PRMT R103, R103, 0x5410, R165 ;  /* 0x0000541067677816 */ /* 0x010fe400000000a5 */
[----:B------:R-:W-:Y:S02]  /*11e10*/  PRMT R104, R104, 0x5410, R162 ;  /* 0x0000541068687816 */ /* 0x000fe400000000a2 */
[----:B------:R-:W-:Y:S02]  /*11e20*/  PRMT R105, R105, 0x5410, R163 ;  /* 0x0000541069697816 */ /* 0x000fe400000000a3 */
[----:B------:R-:W-:Y:S02]  /*11e30*/  PRMT R106, R106, 0x5410, R157 ;  /* 0x000054106a6a7816 */ /* 0x000fe4000000009d */
[----:B------:R-:W-:-:S02]  /*11e40*/  PRMT R107, R107, 0x5410, R156 ;  /* 0x000054106b6b7816 */ /* 0x000fc4000000009c */
[----:B------:R-:W-:Y:S02]  /*11e50*/  PRMT R108, R108, 0x5410, R155 ;  /* 0x000054106c6c7816 */ /* 0x000fe4000000009b */
[----:B------:R-:W-:Y:S02]  /*11e60*/  PRMT R109, R109, 0x5410, R154 ;  /* 0x000054106d6d7816 */ /* 0x000fe4000000009a */
        /* <DEDUP_REMOVED lines=21> */
[----:B------:R-:W-:-:S04]  /*11fc0*/  PRMT R131, R133, 0x5410, R139 ;  /* 0x0000541085837816 */ /* 0x000fc8000000008b */
[----:B------:R1:W-:Y:S03]  /*11fd0*/  STTM.x128 tmem[UR7+0x40], R4 ;  /* 0x00004004000079ed */ /* 0x0003e600083c0007 */
.L_x_6:
[----:B-1---5:R-:W-:Y:S01]  /*11fe0*/  PRMT R118, RZ, 0x7610, R118 ;  /* 0x00007610ff767816 */ /* 0x022fe20000000076 */
[----:B------:R-:W-:Y:S01]  /*11ff0*/  STL [R1+0x1030], R2 ;  /* 0x0010300201007387 */ /* 0x000fe20000100800 */
[----:B------:R-:W-:Y:S01]  /*12000*/  PRMT R117, RZ, 0x7610, R117 ;  /* 0x00007610ff757816 */ /* 0x000fe20000000075 */
[----:B------:R-:W1:Y:S01]  /*12010*/  LDCU UR42, c[0x0][0x3b0] ;  /* 0x00007600ff2a77ac */ /* 0x000e620008000800 */
[----:B------:R-:W-:Y:S01]  /*12020*/  PRMT R116, RZ, 0x7610, R116 ;  /* 0x00007610ff747816 */ /* 0x000fe20000000074 */
[----:B------:R-:W-:Y:S01]  /*12030*/  STL [R1+0x102c], R0 ;  /* 0x00102c0001007387 */ /* 0x000fe20000100800 */
[----:B------:R-:W-:Y:S02]  /*12040*/  PRMT R115, RZ, 0x7610, R115 ;  /* 0x00007610ff737816 */ /* 0x000fe40000000073 */
[----:B------:R-:W-:Y:S01]  /*12050*/  PRMT R114, RZ, 0x7610, R114 ;  /* 0x00007610ff727816 */ /* 0x000fe20000000072 */
[----:B------:R-:W-:Y:S01]  /*12060*/  STL.S16 [R1+0xe4], R118 ;  /* 0x0000e47601007387 */ /* 0x000fe20000100600 */
[----:B------:R-:W-:-:S02]  /*12070*/  PRMT R61, RZ, 0x7610, R61 ;  /* 0x00007610ff3d7816 */ /* 0x000fc4000000003d */
[----:B------:R-:W-:Y:S01]  /*12080*/  PRMT R60, RZ, 0x7610, R60 ;  /* 0x00007610ff3c7816 */ /* 0x000fe2000000003c */
[----:B------:R-:W-:Y:S01]  /*12090*/  STL.S16 [R1+0xe0], R117 ;  /* 0x0000e07501007387 */ /* 0x000fe20000100600 */
[----:B------:R-:W-:Y:S02]  /*120a0*/  PRMT R59, RZ, 0x7610, R59 ;  /* 0x00007610ff3b7816 */ /* 0x000fe4000000003b */
[----:B------:R-:W-:Y:S01]  /*120b0*/  PRMT R58, RZ, 0x7610, R58 ;  /* 0x00007610ff3a7816 */ /* 0x000fe2000000003a */
[----:B------:R-:W-:Y:S01]  /*120c0*/  STL.S16 [R1+0xdc], R116 ;  /* 0x0000dc7401007387 */ /* 0x000fe20000100600 */
        /* <DEDUP_REMOVED lines=8> */
[----:B------:R2:W-:Y:S01]  /*12150*/  STL.64 [R1+0x1188], R60 ;  /* 0x0011883c01007387 */ /* 0x0005e20000100a00 */
[----:B------:R-:W-:Y:S02]  /*12160*/  PRMT R107, RZ, 0x7610, R107 ;  /* 0x00007610ff6b7816 */ /* 0x000fe4000000006b */
[----:B------:R-:W-:Y:S01]  /*12170*/  PRMT R106, RZ, 0x7610, R106 ;  /* 0x00007610ff6a7816 */ /* 0x000fe2000000006a */
[----:B------:R3:W-:Y:S01]  /*12180*/  STL.64 [R1+0x1178], R58 ;  /* 0x0011783a01007387 */ /* 0x0007e20000100a00 */
        /* <DEDUP_REMOVED lines=44> */
[----:B------:R-:W-:Y:S01]  /*12450*/  STL.64 [R1+0x1170], R146 ;  /* 0x0011709201007387 */ /* 0x000fe20000100a00 */
        /* <DEDUP_REMOVED lines=21> */
[----:B--2---:R-:W-:Y:S02]  /*125b0*/  PRMT R61, RZ, 0x7610, R61 ;  /* 0x00007610ff3d7816 */ /* 0x004fe4000000003d */
[----:B------:R-:W-:Y:S01]  /*125c0*/  PRMT R60, RZ, 0x7610, R60 ;  /* 0x00007610ff3c7816 */ /* 0x000fe2000000003c */
[----:B------:R-:W-:Y:S01]  /*125d0*/  STL.S16 [R1+0x158], R92 ;  /* 0x0001585c01007387 */ /* 0x000fe20000100600 */
[----:B---3--:R-:W-:Y:S02]  /*125e0*/  PRMT R59, RZ, 0x7610, R59 ;  /* 0x00007610ff3b7816 */ /* 0x008fe4000000003b */
        /* <DEDUP_REMOVED lines=24> */
[----:B------:R-:W-:Y:S01]  /*12770*/  LEA.HI.X.SX32 R161, R132, UR43, 0x1, P4 ;  /* 0x0000002b84a17c11 */ /* 0x000fe2000a0f0eff */
        /* <DEDUP_REMOVED lines=28> */
[----:B------:R-:W-:-:S03]  /*12940*/  PRMT R44, RZ, 0x7610, R44 ;  /* 0x00007610ff2c7816 */ /* 0x000fc6000000002c */
[----:B------:R-:W-:Y:S04]  /*12950*/  STL.S16 [R1+0x188], R73 ;  /* 0x0001884901007387 */ /* 0x000fe80000100600 */
        /* <DEDUP_REMOVED lines=20> */
[----:B------:R-:W-:Y:S01]  /*12aa0*/  STL.S16 [R1+0x38c], R34 ;  /* 0x00038c2201007387 */ /* 0x000fe20000100600 */
[----:B------:R-:W-:-:S03]  /*12ab0*/  PRMT R29, RZ, 0x7610, R29 ;  /* 0x00007610ff1d7816 */ /* 0x000fc6000000001d */
[----:B------:R-:W-:Y:S01]  /*12ac0*/  STL.S16 [R1+0x388], R33 ;  /* 0x0003882101007387 */ /* 0x000fe20000100600 */
[----:B------:R-:W-:-:S03]  /*12ad0*/  PRMT R28, RZ, 0x7610, R28 ;  /* 0x00007610ff1c7816 */ /* 0x000fc6000000001c */
[----:B------:R-:W-:Y:S01]  /*12ae0*/  STL.S16 [R1+0x384], R32 ;  /* 0x0003842001007387 */ /* 0x000fe20000100600 */
[----:B------:R-:W-:-:S03]  /*12af0*/  PRMT R27, RZ, 0x7610, R27 ;  /* 0x00007610ff1b7816 */ /* 0x000fc6000000001b */
[----:B------:R-:W-:Y:S01]  /*12b00*/  STL.S16 [R1+0x380], R31 ;  /* 0x0003801f01007387 */ /* 0x000fe20000100600 */
[----:B------:R-:W-:-:S03]  /*12b10*/  PRMT R26, RZ, 0x7610, R26 ;  /* 0x00007610ff1a7816 */ /* 0x000fc6000000001a */
[----:B------:R2:W-:Y:S01]  /*12b20*/  STL.S16 [R1+0x3bc], R3 ;  /* 0x0003bc0301007387 */ /* 0x0005e20000100600 */
[----:B------:R-:W-:Y:S02]  /*12b30*/  PRMT R25, RZ, 0x7610, R25 ;  /* 0x00007610ff197816 */ /* 0x000fe40000000019 */
[----:B------:R-:W-:Y:S01]  /*12b40*/  PRMT R24, RZ, 0x7610, R24 ;  /* 0x00007610ff187816 */ /* 0x000fe20000000018 */
[----:B------:R-:W3:Y:S01]  /*12b50*/  FENCE.VIEW.ASYNC.T ;  /* 0x00000000000073c6 */ /* 0x000ee20000000200 */
[----:B------:R-:W-:Y:S01]  /*12b60*/  PRMT R23, RZ, 0x7610, R23 ;  /* 0x00007610ff177816 */ /* 0x000fe20000000017 */
[----:B--2---:R-:W2:Y:S04]  /*12b70*/  LDL.LU R3, [R1+0x1e0] ;  /* 0x0001e00001037983 */ /* 0x004ea80000300800 */
[----:B------:R-:W-:Y:S04]  /*12b80*/  STL.S16 [R1+0x3b8], R30 ;  /* 0x0003b81e01007387 */ /* 0x000fe80000100600 */
[----:B------:R4:W-:Y:S01]  /*12b90*/  STL.S16 [R1+0x3b4], R4 ;  /* 0x0003b40401007387 */ /* 0x0009e20000100600 */
[----:B------:R-:W-:-:S02]  /*12ba0*/  PRMT R22, RZ, 0x7610, R22 ;  /* 0x00007610ff167816 */ /* 0x000fc40000000016 */
[----:B------:R-:W-:Y:S02]  /*12bb0*/  PRMT R21, RZ, 0x7610, R21 ;  /* 0x00007610ff157816 */ /* 0x000fe40000000015 */
[----:B------:R-:W-:Y:S01]  /*12bc0*/  PRMT R20, RZ, 0x7610, R20 ;  /* 0x00007610ff147816 */ /* 0x000fe20000000014 */
[----:B----4-:R-:W4:Y:S01]  /*12bd0*/  LDL.LU R4, [R1+0x1e4] ;  /* 0x0001e40001047983 */ /* 0x010f220000300800 */
        /* <DEDUP_REMOVED lines=28> */
[----:B------:R-:W-:Y:S04]  /*12da0*/  STL.S16 [R1+0x3fc], R14 ;  /* 0x0003fc0e01007387 */ /* 0x000fe80000100600 */
[----:B------:R-:W-:Y:S01]  /*12db0*/  STL.S16 [R1+0x3f8], R13 ;  /* 0x0003f80d01007387 */ /* 0x000fe20000100600 */
[----:B------:R-:W-:-:S03]  /*12dc0*/  PRMT R8, RZ, 0x7610, R8 ;  /* 0x00007610ff087816 */ /* 0x000fc60000000008 */
[----:B------:R-:W-:Y:S01]  /*12dd0*/  STL.S16 [R1+0x3f4], R12 ;  /* 0x0003f40c01007387 */ /* 0x000fe20000100600 */
[----:B------:R-:W-:-:S03]  /*12de0*/  PRMT R7, RZ, 0x7610, R7 ;  /* 0x00007610ff077816 */ /* 0x000fc60000000007 */
[----:B------:R0:W-:Y:S04]  /*12df0*/  STL.S16 [R1+0x3f0], R5 ;  /* 0x0003f00501007387 */ /* 0x0001e80000100600 */
[----:B0-----:R-:W3:Y:S04]  /*12e00*/  LDL.LU R5, [R1+0x1e8] ;  /* 0x0001e80001057983 */ /* 0x001ee80000300800 */
[----:B------:R-:W-:Y:S04]  /*12e10*/  STL.S16 [R1+0x3ec], R11 ;  /* 0x0003ec0b01007387 */ /* 0x000fe80000100600 */
[----:B------:R-:W-:Y:S04]  /*12e20*/  STL.S16 [R1+0x3e8], R10 ;  /* 0x0003e80a01007387 */ /* 0x000fe80000100600 */
[----:B------:R-:W-:Y:S04]  /*12e30*/  STL.S16 [R1+0x3e4], R9 ;  /* 0x0003e40901007387 */ /* 0x000fe80000100600 */
[----:B------:R0:W-:Y:S04]  /*12e40*/  STL.S16 [R1+0x3e0], R6 ;  /* 0x0003e00601007387 */ /* 0x0001e80000100600 */
[----:B0-----:R-:W3:Y:S01]  /*12e50*/  LDL.LU R6, [R1+0x1ec] ;  /* 0x0001ec0001067983 */ /* 0x001ee20000300800 */
[----:B------:R-:W-:-:S02]  /*12e60*/  PRMT R2, RZ, 0x7610, R2 ;  /* 0x00007610ff027816 */ /* 0x000fc40000000002 */
[----:B------:R-:W-:Y:S01]  /*12e70*/  PRMT R0, RZ, 0x7610, R0 ;  /* 0x00007610ff007816 */ /* 0x000fe20000000000 */
[----:B------:R-:W-:Y:S04]  /*12e80*/  STL.S16 [R1+0x3dc], R8 ;  /* 0x0003dc0801007387 */ /* 0x000fe80000100600 */
[----:B------:R0:W-:Y:S04]  /*12e90*/  STL.S16 [R1+0x3d8], R7 ;  /* 0x0003d80701007387 */ /* 0x0001e80000100600 */
[----:B0-----:R-:W3:Y:S04]  /*12ea0*/  LDL.LU R7, [R1+0x1f0] ;  /* 0x0001f00001077983 */ /* 0x001ee80000300800 */
[----:B------:R-:W3:Y:S04]  /*12eb0*/  LDL.LU R8, [R1+0x1f4] ;  /* 0x0001f40001087983 */ /* 0x000ee80000300800 */
        /* <DEDUP_REMOVED lines=36> */
[----:B------:R-:W3:Y:S01]  /*13100*/  LDL.LU R76, [R1+0x288] ;  /* 0x00028800014c7983 */ /* 0x000ee20000300800 */
[----:B--2---:R-:W-:-:S03]  /*13110*/  IMAD R3, R3, UR76, RZ ;  /* 0x0000004c03037c24 */ /* 0x004fc6000f8e02ff */
[----:B------:R-:W2:Y:S04]  /*13120*/  LDL.LU R80, [R1+0x28c] ;  /* 0x00028c0001507983 */ /* 0x000ea80000300800 */
        /* <DEDUP_REMOVED lines=18> */
[----:B------:R-:W2:Y:S01]  /*13250*/  LDL.LU R65, [R1+0x2d8] ;  /* 0x0002d80001417983 */ /* 0x000ea20000300800 */
[----:B----4-:R-:W-:-:S03]  /*13260*/  IMAD R4, R4, UR75, RZ ;  /* 0x0000004b04047c24 */ /* 0x010fc6000f8e02ff */
[----:B------:R-:W1:Y:S01]  /*13270*/  LDL.LU R41, [R1+0x2dc] ;  /* 0x0002dc0001297983 */ /* 0x000e620000300800 */
[----:B------:R-:W-:-:S04]  /*13280*/  IMAD.WIDE R94, R3, 0x2, R158 ;  /* 0x00000002035e7825 */ /* 0x000fc800078e029e */
[----:B------:R-:W-:-:S04]  /*13290*/  IMAD.WIDE R98, R3, 0x2, R160 ;  /* 0x0000000203627825 */ /* 0x000fc800078e02a0 */
[----:B------:R-:W-:-:S04]  /*132a0*/  IMAD.WIDE R60, R4, 0x2, R160 ;  /* 0x00000002043c7825 */ /* 0x000fc800078e02a0 */
[----:B---3--:R-:W-:-:S04]  /*132b0*/  IMAD R5, R5, UR74, RZ ;  /* 0x0000004a05057c24 */ /* 0x008fc8000f8e02ff */
[----:B------:R-:W-:-:S04]  /*132c0*/  IMAD.WIDE R58, R5, 0x2, R158 ;  /* 0x00000002053a7825 */ /* 0x000fc800078e029e */
[----:B------:R-:W-:Y:S02]  /*132d0*/  IMAD R6, R6, UR73, RZ ;  /* 0x0000004906067c24 */ /* 0x000fe4000f8e02ff */
[----:B------:R-:W-:Y:S02]  /*132e0*/  IMAD R7, R7, UR72, RZ ;  /* 0x0000004807077c24 */ /* 0x000fe4000f8e02ff */
[----:B------:R-:W-:Y:S02]  /*132f0*/  IMAD R8, R8, UR71, RZ ;  /* 0x0000004708087c24 */ /* 0x000fe4000f8e02ff */
[----:B------:R-:W-:Y:S02]  /*13300*/  IMAD R9, R9, UR70, RZ ;  /* 0x0000004609097c24 */ /* 0x000fe4000f8e02ff */
[----:B------:R-:W-:Y:S02]  /*13310*/  IMAD R10, R10, UR69, RZ ;  /* 0x000000450a0a7c24 */ /* 0x000fe4000f8e02ff */
[----:B------:R-:W-:-:S02]  /*13320*/  IMAD R11, R11, UR68, RZ ;  /* 0x000000440b0b7c24 */ /* 0x000fc4000f8e02ff */
[----:B------:R-:W-:Y:S02]  /*13330*/  IMAD R12, R12, UR67, RZ ;  /* 0x000000430c0c7c24 */ /* 0x000fe4000f8e02ff */
[----:B------:R-:W-:-:S04]  /*13340*/  IMAD.WIDE R102, R11, 0x2, R158 ;  /* 0x000000020b667825 */ /* 0x000fc800078e029e */
[----:B------:R-:W-:Y:S02]  /*13350*/  IMAD R13, R13, UR66, RZ ;  /* 0x000000420d0d7c24 */ /* 0x000fe4000f8e02ff */
        /* <DEDUP_REMOVED lines=20> */
[----:B------:R-:W-:Y:S02]  /*134a0*/  IMAD R30, R30, UR49, RZ ;  /* 0x000000311e1e7c24 */ /* 0x000fe4000f8e02ff */
[----:B------:R-:W-:-:S04]  /*134b0*/  IMAD.WIDE R146, R29, 0x2, R158 ;  /* 0x000000021d927825 */ /* 0x000fc800078e029e */
[----:B------:R-:W-:Y:S02]  /*134c0*/  IMAD R31, R31, UR48, RZ ;  /* 0x000000301f1f7c24 */ /* 0x000fe4000f8e02ff */
[----:B--2---:R-:W-:-:S05]  /*134d0*/  IMAD R156, R74, UR15, RZ ;  /* 0x0000000f4a9c7c24 */ /* 0x004fca000f8e02ff */
[----:B------:R-:W-:Y:S01]  /*134e0*/  STL [R1+0x1108], R156 ;  /* 0x0011089c01007387 */ /* 0x000fe20000100800 */
[----:B------:R-:W-:Y:S02]  /*134f0*/  IMAD R148, R66, UR40, RZ ;  /* 0x0000002842947c24 */ /* 0x000fe4000f8e02ff */
[----:B------:R-:W-:-:S03]  /*13500*/  IMAD R152, R65, UR41, RZ ;  /* 0x0000002941987c24 */ /* 0x000fc6000f8e02ff */
[----:B------:R-:W-:Y:S04]  /*13510*/  STL.64 [R1+0x1160], R148 ;  /* 0x0011609401007387 */ /* 0x000fe80000100a00 */
[----:B------:R-:W-:Y:S04]  /*13520*/  STL [R1+0x1148], R152 ;  /* 0x0011489801007387 */ /* 0x000fe80000100800 */
[----:B------:R0:W-:Y:S04]  /*13530*/  STL [R1+0x10e0], R2 ;  /* 0x0010e00201007387 */ /* 0x0001e80000100800 */
[----:B------:R-:W-:Y:S01]  /*13540*/  STL.64 [R1+0x370], R94 ;  /* 0x0003705e01007387 */ /* 0x000fe20000100a00 */
[----:B0-----:R-:W-:-:S03]  /*13550*/  IMAD.WIDE R2, R4, 0x2, R158 ;  /* 0x0000000204027825 */ /* 0x001fc600078e029e */
[----:B------:R-:W-:Y:S04]  /*13560*/  STL.64 [R1+0x368], R98 ;  /* 0x0003686201007387 */ /* 0x000fe80000100a00 */
[----:B------:R0:W-:Y:S04]  /*13570*/  STL.64 [R1+0x360], R2 ;  /* 0x0003600201007387 */ /* 0x0001e80000100a00 */
[----:B------:R2:W-:Y:S04]  /*13580*/  STL.64 [R1+0x10d8], R4 ;  /* 0x0010d80401007387 */ /* 0x0005e80000100a00 */
[----:B------:R3:W-:Y:S01]  /*13590*/  STL.64 [R1+0x350], R58 ;  /* 0x0003503a01007387 */ /* 0x0007e20000100a00 */
[----:B0-----:R-:W-:-:S03]  /*135a0*/  IMAD.WIDE R2, R5, 0x2, R160 ;  /* 0x0000000205027825 */ /* 0x001fc600078e02a0 */
[----:B------:R-:W-:Y:S01]  /*135b0*/  STL.64 [R1+0x358], R60 ;  /* 0x0003583c01007387 */ /* 0x000fe20000100a00 */
[----:B--2---:R-:W-:-:S03]  /*135c0*/  IMAD.WIDE R4, R6, 0x2, R160 ;  /* 0x0000000206047825 */ /* 0x004fc600078e02a0 */
[----:B------:R0:W-:Y:S01]  /*135d0*/  STL.64 [R1+0x348], R2 ;  /* 0x0003480201007387 */ /* 0x0001e20000100a00 */
[----:B---3--:R-:W-:-:S04]  /*135e0*/  IMAD.WIDE R58, R6, 0x2, R158 ;  /* 0x00000002063a7825 */ /* 0x008fc800078e029e */
[C---:B------:R-:W-:Y:S01]  /*135f0*/  IMAD.WIDE R152, R7.reuse, 0x2, R160 ;  /* 0x0000000207987825 */ /* 0x040fe200078e02a0 */
[----:B------:R-:W-:Y:S03]  /*13600*/  STL.64 [R1+0x340], R58 ;  /* 0x0003403a01007387 */ /* 0x000fe60000100a00 */
[--C-:B0-----:R-:W-:Y:S01]  /*13610*/  IMAD.WIDE R2, R7, 0x2, R158.reuse ;  /* 0x0000000207027825 */ /* 0x101fe200078e029e */
[----:B------:R0:W-:Y:S03]  /*13620*/  STL.64 [R1+0x338], R4 ;  /* 0x0003380401007387 */ /* 0x0001e60000100a00 */
[C---:B------:R-:W-:Y:S01]  /*13630*/  IMAD.WIDE R6, R8.reuse, 0x2, R158 ;  /* 0x0000000208067825 */ /* 0x040fe200078e029e */
[----:B------:R2:W-:Y:S04]  /*13640*/  STL.64 [R1+0x330], R2 ;  /* 0x0003300201007387 */ /* 0x0005e80000100a00 */
[----:B------:R3:W-:Y:S01]  /*13650*/  STL.64 [R1+0x320], R6 ;  /* 0x0003200601007387 */ /* 0x0007e20000100a00 */
[----:B0-----:R-:W-:-:S03]  /*13660*/  IMAD.WIDE R4, R8, 0x2, R160 ;  /* 0x0000000208047825 */ /* 0x001fc600078e02a0 */
[----:B------:R-:W-:Y:S01]  /*13670*/  STL.64 [R1+0x328], R152 ;  /* 0x0003289801007387 */ /* 0x000fe20000100a00 */
[----:B--2---:R-:W-:-:S03]  /*13680*/  IMAD.WIDE R2, R9, 0x2, R158 ;  /* 0x0000000209027825 */ /* 0x004fc600078e029e */
[----:B------:R0:W-:Y:S01]  /*13690*/  STL.64 [R1+0x318], R4 ;  /* 0x0003180401007387 */ /* 0x0001e20000100a00 */
[----:B---3--:R-:W-:-:S03]  /*136a0*/  IMAD.WIDE R6, R9, 0x2, R160 ;  /* 0x0000000209067825 */ /* 0x008fc600078e02a0 */
[----:B------:R-:W-:Y:S04]  /*136b0*/  STL.64 [R1+0x1150], R152 ;  /* 0x0011509801007387 */ /* 0x000fe80000100a00 */
[----:B------:R2:W-:Y:S01]  /*136c0*/  STL.64 [R1+0x310], R2 ;  /* 0x0003100201007387 */ /* 0x0005e20000100a00 */
[----:B0-----:R-:W-:-:S03]  /*136d0*/  IMAD.WIDE R4, R10, 0x2, R158 ;  /* 0x000000020a047825 */ /* 0x001fc600078e029e */
[----:B------:R-:W-:Y:S04]  /*136e0*/  STL.64 [R1+0x308], R6 ;  /* 0x0003080601007387 */ /* 0x000fe80000100a00 */
[----:B------:R0:W-:Y:S01]  /*136f0*/  STL.64 [R1+0x300], R4 ;  /* 0x0003000401007387 */ /* 0x0001e20000100a00 */
[----:B--2---:R-:W-:-:S05]  /*13700*/  IMAD.WIDE R2, R10, 0x2, R160 ;  /* 0x000000020a027825 */ /* 0x004fca00078e02a0 */
[----:B------:R2:W-:Y:S01]  /*13710*/  STL.64 [R1+0x2f8], R2 ;  /* 0x0002f80201007387 */ /* 0x0005e20000100a00 */
[----:B0-----:R-:W-:-:S03]  /*13720*/  IMAD.WIDE R4, R12, 0x2, R158 ;  /* 0x000000020c047825 */ /* 0x001fc600078e029e */
[----:B------:R-:W-:Y:S01]  /*13730*/  STL.64 [R1+0x2f0], R102 ;  /* 0x0002f06601007387 */ /* 0x000fe20000100a00 */
[----:B------:R-:W-:-:S03]  /*13740*/  IMAD.WIDE R6, R13, 0x2, R158 ;  /* 0x000000020d067825 */ /* 0x000fc600078e029e */
[----:B------:R0:W-:Y:S01]  /*13750*/  STL.64 [R1+0x2e0], R4 ;  /* 0x0002e00401007387 */ /* 0x0001e20000100a00 */
[----:B--2---:R-:W-:-:S03]  /*13760*/  IMAD.WIDE R2, R12, 0x2, R160 ;  /* 0x000000020c027825 */ /* 0x004fc600078e02a0 */
[----:B------:R-:W-:Y:S04]  /*13770*/  STL.64 [R1+0x2e8], R106 ;  /* 0x0002e86a01007387 */ /* 0x000fe80000100a00 */
[----:B------:R2:W-:Y:S01]  /*13780*/  STL.64 [R1+0x2d8], R2 ;  /* 0x0002d80201007387 */ /* 0x0005e20000100a00 */
[----:B0-----:R-:W-:-:S03]  /*13790*/  IMAD.WIDE R4, R13, 0x2, R160 ;  /* 0x000000020d047825 */ /* 0x001fc600078e02a0 */
[----:B------:R0:W-:Y:S04]  /*137a0*/  STL.64 [R1+0x2d0], R6 ;  /* 0x0002d00601007387 */ /* 0x0001e80000100a00 */
[----:B------:R3:W-:Y:S01]  /*137b0*/  STL.64 [R1+0x2c8], R4 ;  /* 0x0002c80401007387 */ /* 0x0007e20000100a00 */
[----:B--2---:R-:W-:-:S04]  /*137c0*/  IMAD.WIDE R2, R14, 0x2, R158 ;  /* 0x000000020e027825 */ /* 0x004fc800078e029e */
[----:B0-----:R-:W-:Y:S01]  /*137d0*/  IMAD.WIDE R6, R14, 0x2, R160 ;  /* 0x000000020e067825 */ /* 0x001fe200078e02a0 */
[----:B------:R0:W-:Y:S03]  /*137e0*/  STL.64 [R1+0x2c0], R2 ;  /* 0x0002c00201007387 */ /* 0x0001e60000100a00 */
[C---:B---3--:R-:W-:Y:S01]  /*137f0*/  IMAD.WIDE R4, R15.reuse, 0x2, R158 ;  /* 0x000000020f047825 */ /* 0x048fe200078e029e */
[----:B------:R2:W-:Y:S04]  /*13800*/  STL.64 [R1+0x2b8], R6 ;  /* 0x0002b80601007387 */ /* 0x0005e80000100a00 */
[----:B------:R3:W-:Y:S01]  /*13810*/  STL.64 [R1+0x2b0], R4 ;  /* 0x0002b00401007387 */ /* 0x0007e20000100a00 */
[----:B0-----:R-:W-:-:S04]  /*13820*/  IMAD.WIDE R2, R15, 0x2, R160 ;  /* 0x000000020f027825 */ /* 0x001fc800078e02a0 */
[C---:B--2---:R-:W-:Y:S01]  /*13830*/  IMAD.WIDE R6, R16.reuse, 0x2, R158 ;  /* 0x0000000210067825 */ /* 0x044fe200078e029e */
[----:B------:R0:W-:Y:S03]  /*13840*/  STL.64 [R1+0x2a8], R2 ;  /* 0x0002a80201007387 */ /* 0x0001e60000100a00 */
[----:B---3--:R-:W-:Y:S01]  /*13850*/  IMAD.WIDE R4, R16, 0x2, R160 ;  /* 0x0000000210047825 */ /* 0x008fe200078e02a0 */
[----:B------:R2:W-:Y:S04]  /*13860*/  STL.64 [R1+0x2a0], R6 ;  /* 0x0002a00601007387 */ /* 0x0005e80000100a00 */
[----:B------:R3:W-:Y:S01]  /*13870*/  STL.64 [R1+0x298], R4 ;  /* 0x0002980401007387 */ /* 0x0007e20000100a00 */
[----:B0-----:R-:W-:-:S04]  /*13880*/  IMAD.WIDE R2, R17, 0x2, R158 ;  /* 0x0000000211027825 */ /* 0x001fc800078e029e */
[----:B--2---:R-:W-:Y:S01]  /*13890*/  IMAD.WIDE R6, R17, 0x2, R160 ;  /* 0x0000000211067825 */ /* 0x004fe200078e02a0 */
[----:B------:R0:W-:Y:S03]  /*138a0*/  STL.64 [R1+0x290], R2 ;  /* 0x0002900201007387 */ /* 0x0001e60000100a00 */
[C---:B---3--:R-:W-:Y:S01]  /*138b0*/  IMAD.WIDE R4, R18.reuse, 0x2, R158 ;  /* 0x0000000212047825 */ /* 0x048fe200078e029e */
[----:B------:R-:W-:Y:S04]  /*138c0*/  STL.64 [R1+0x288], R6 ;  /* 0x0002880601007387 */ /* 0x000fe80000100a00 */
[----:B------:R2:W-:Y:S01]  /*138d0*/  STL.64 [R1+0x280], R4 ;  /* 0x0002800401007387 */ /* 0x0005e20000100a00 */
[----:B0-----:R-:W-:-:S05]  /*138e0*/  IMAD.WIDE R2, R18, 0x2, R160 ;  /* 0x0000000212027825 */ /* 0x001fca00078e02a0 */
[----:B------:R0:W-:Y:S01]  /*138f0*/  STL.64 [R1+0x278], R2 ;  /* 0x0002780201007387 */ /* 0x0001e20000100a00 */
[----:B--2---:R-:W-:-:S03]  /*13900*/  IMAD.WIDE R4, R20, 0x2, R158 ;  /* 0x0000000214047825 */ /* 0x004fc600078e029e */
[----:B------:R-:W-:Y:S01]  /*13910*/  STL.64 [R1+0x270], R110 ;  /* 0x0002706e01007387 */ /* 0x000fe20000100a00 */
[----:B------:R-:W-:-:S03]  /*13920*/  IMAD.WIDE R6, R21, 0x2, R158 ;  /* 0x0000000215067825 */ /* 0x000fc600078e029e */
[----:B------:R2:W-:Y:S01]  /*13930*/  STL.64 [R1+0x260], R4 ;  /* 0x0002600401007387 */ /* 0x0005e20000100a00 */
[----:B0-----:R-:W-:-:S03]  /*13940*/  IMAD.WIDE R2, R20, 0x2, R160 ;  /* 0x0000000214027825 */ /* 0x001fc600078e02a0 */
[----:B------:R-:W-:Y:S04]  /*13950*/  STL.64 [R1+0x268], R114 ;  /* 0x0002687201007387 */ /* 0x000fe80000100a00 */
[----:B------:R0:W-:Y:S01]  /*13960*/  STL.64 [R1+0x258], R2 ;  /* 0x0002580201007387 */ /* 0x0001e20000100a00 */
[----:B--2---:R-:W-:-:S03]  /*13970*/  IMAD.WIDE R4, R21, 0x2, R160 ;  /* 0x0000000215047825 */ /* 0x004fc600078e02a0 */
[----:B------:R-:W-:Y:S04]  /*13980*/  STL.64 [R1+0x250], R6 ;  /* 0x0002500601007387 */ /* 0x000fe80000100a00 */
[----:B------:R2:W-:Y:S01]  /*13990*/  STL.64 [R1+0x248], R4 ;  /* 0x0002480401007387 */ /* 0x0005e20000100a00 */
[----:B0-----:R-:W-:-:S04]  /*139a0*/  IMAD.WIDE R2, R22, 0x2, R158 ;  /* 0x0000000216027825 */ /* 0x001fc800078e029e */
[----:B------:R-:W-:Y:S01]  /*139b0*/  IMAD.WIDE R152, R22, 0x2, R160 ;  /* 0x0000000216987825 */ /* 0x000fe200078e02a0 */
[----:B------:R0:W-:Y:S03]  /*139c0*/  STL.64 [R1+0x240], R2 ;  /* 0x0002400201007387 */ /* 0x0001e60000100a00 */
[----:B--2---:R-:W-:-:S04]  /*139d0*/  IMAD.WIDE R4, R23, 0x2, R158 ;  /* 0x0000000217047825 */ /* 0x004fc800078e029e */
[----:B------:R-:W-:Y:S01]  /*139e0*/  IMAD.WIDE R14, R24, 0x2, R158 ;  /* 0x00000002180e7825 */ /* 0x000fe200078e029e */
[----:B------:R2:W-:Y:S03]  /*139f0*/  STL.64 [R1+0x230], R4 ;  /* 0x0002300401007387 */ /* 0x0005e60000100a00 */
[----:B0-----:R-:W-:Y:S01]  /*13a00*/  IMAD.WIDE R2, R23, 0x2, R160 ;  /* 0x0000000217027825 */ /* 0x001fe200078e02a0 */
[----:B------:R-:W-:Y:S04]  /*13a10*/  STL.64 [R1+0x238], R152 ;  /* 0x0002389801007387 */ /* 0x000fe80000100a00 */
[----:B------:R0:W-:Y:S01]  /*13a20*/  STL.64 [R1+0x228], R2 ;  /* 0x0002280201007387 */ /* 0x0001e20000100a00 */
[----:B--2---:R-:W-:-:S03]  /*13a30*/  IMAD.WIDE R4, R25, 0x2, R158 ;  /* 0x0000000219047825 */ /* 0x004fc600078e029e */
[----:B------:R-:W-:Y:S04]  /*13a40*/  STL.64 [R1+0x1158], R152 ;  /* 0x0011589801007387 */ /* 0x000fe80000100a00 */
[----:B------:R-:W-:Y:S01]  /*13a50*/  STL.64 [R1+0x220], R14 ;  /* 0x0002200e01007387 */ /* 0x000fe20000100a00 */
[----:B0-----:R-:W-:-:S03]  /*13a60*/  IMAD.WIDE R2, R25, 0x2, R160 ;  /* 0x0000000219027825 */ /* 0x001fc600078e02a0 */
[----:B------:R-:W-:Y:S01]  /*13a70*/  STL.64 [R1+0x210], R4 ;  /* 0x0002100401007387 */ /* 0x000fe20000100a00 */
[----:B------:R-:W-:-:S03]  /*13a80*/  IMAD.WIDE R12, R24, 0x2, R160 ;  /* 0x00000002180c7825 */ /* 0x000fc600078e02a0 */
[----:B------:R-:W-:Y:S04]  /*13a90*/  STL.64 [R1+0x1168], R14 ;  /* 0x0011680e01007387 */ /* 0x000fe80000100a00 */
[----:B------:R0:W-:Y:S04]  /*13aa0*/  STL.64 [R1+0x208], R2 ;  /* 0x0002080201007387 */ /* 0x0001e80000100a00 */
[----:B------:R-:W-:Y:S01]  /*13ab0*/  STL.64 [R1+0x218], R12 ;  /* 0x0002180c01007387 */ /* 0x000fe20000100a00 */
[----:B------:R-:W-:-:S03]  /*13ac0*/  IMAD R144, R67, UR9, RZ ;  /* 0x0000000943907c24 */ /* 0x000fc6000f8e02ff */
[----:B------:R2:W-:Y:S01]  /*13ad0*/  STL.64 [R1+0x1180], R12 ;  /* 0x0011800c01007387 */ /* 0x0005e20000100a00 */
[----:B0-----:R-:W-:-:S05]  /*13ae0*/  IMAD.WIDE R2, R26, 0x2, R158 ;  /* 0x000000021a027825 */ /* 0x001fca00078e029e */
[----:B------:R0:W-:Y:S01]  /*13af0*/  STL.64 [R1+0x200], R2 ;  /* 0x0002000201007387 */ /* 0x0001e20000100a00 */
[----:B------:R-:W-:-:S04]  /*13b00*/  IMAD.WIDE R66, R27, 0x2, R160 ;  /* 0x000000021b427825 */ /* 0x000fc800078e02a0 */
[----:B--2---:R-:W-:Y:S01]  /*13b10*/  IMAD.WIDE R12, R28, 0x2, R158 ;  /* 0x000000021c0c7825 */ /* 0x004fe200078e029e */
[----:B------:R-:W-:Y:S03]  /*13b20*/  BAR.SYNC.DEFER_BLOCKING 0x0 ;  /* 0x0000000000007b1d */ /* 0x000fe60000010000 */
[----:B0-----:R-:W-:-:S04]  /*13b30*/  IMAD.WIDE R2, R26, 0x2, R160 ;  /* 0x000000021a027825 */ /* 0x001fc800078e02a0 */
[--C-:B------:R-:W-:Y:S01]  /*13b40*/  IMAD.WIDE R58, R28, 0x2, R160.reuse ;  /* 0x000000021c3a7825 */ /* 0x100fe200078e02a0 */
[----:B------:R-:W-:Y:S03]  /*13b50*/  STL.64 [R1+0x1f8], R2 ;  /* 0x0001f80201007387 */ /* 0x000fe60000100a00 */
[----:B------:R-:W-:Y:S01]  /*13b60*/  IMAD.WIDE R14, R29, 0x2, R160 ;  /* 0x000000021d0e7825 */ /* 0x000fe200078e02a0 */
[----:B------:R-:W-:Y:S03]  /*13b70*/  STL.64 [R1+0x1f0], R118 ;  /* 0x0001f07601007387 */ /* 0x000fe60000100a00 */
[----:B------:R-:W-:Y:S01]  /*13b80*/  IMAD R33, R33, UR46, RZ ;  /* 0x0000002e21217c24 */ /* 0x000fe2000f8e02ff */
[----:B------:R-:W-:Y:S01]  /*13b90*/  STL.64 [R1+0x1e8], R66 ;  /* 0x0001e84201007387 */ /* 0x000fe20000100a00 */
[----:B------:R-:W-:-:S03]  /*13ba0*/  IMAD.WIDE R22, R30, 0x2, R158 ;  /* 0x000000021e167825 */ /* 0x000fc600078e029e */
[----:B------:R0:W-:Y:S01]  /*13bb0*/  STL.64 [R1+0x10e8], R2 ;  /* 0x0010e80201007387 */ /* 0x0001e20000100a00 */
[----:B------:R-:W-:-:S03]  /*13bc0*/  IMAD.WIDE R20, R30, 0x2, R160 ;  /* 0x000000021e147825 */ /* 0x000fc600078e02a0 */
[----:B------:R-:W-:Y:S01]  /*13bd0*/  STL.64 [R1+0x1e0], R12 ;  /* 0x0001e00c01007387 */ /* 0x000fe20000100a00 */
[----:B------:R-:W-:-:S03]  /*13be0*/  IMAD.WIDE R28, R31, 0x2, R158 ;  /* 0x000000021f1c7825 */ /* 0x000fc600078e029e */
[----:B------:R-:W-:Y:S01]  /*13bf0*/  STL.64 [R1+0xc8], R58 ;  /* 0x0000c83a01007387 */ /* 0x000fe20000100a00 */
[----:B------:R-:W-:Y:S02]  /*13c00*/  IMAD R32, R32, UR47, RZ ;  /* 0x0000002f20207c24 */ /* 0x000fe4000f8e02ff */
[----:B------:R-:W-:Y:S01]  /*13c10*/  IMAD.WIDE R150, R31, 0x2, R160 ;  /* 0x000000021f967825 */ /* 0x000fe200078e02a0 */
[----:B------:R-:W-:Y:S03]  /*13c20*/  STL.64 [R1+0xc0], R146 ;  /* 0x0000c09201007387 */ /* 0x000fe60000100a00 */
[--C-:B0-----:R-:W-:Y:S01]  /*13c30*/  IMAD.WIDE R2, R33, 0x2, R158.reuse ;  /* 0x0000000221027825 */ /* 0x101fe200078e029e */
[----:B------:R-:W-:Y:S03]  /*13c40*/  STL.64 [R1+0xb8], R14 ;  /* 0x0000b80e01007387 */ /* 0x000fe60000100a00 */
[----:B------:R-:W-:Y:S01]  /*13c50*/  IMAD R34, R34, UR45, RZ ;  /* 0x0000002d22227c24 */ /* 0x000fe2000f8e02ff */
[----:B------:R-:W-:Y:S01]  /*13c60*/  STL.64 [R1+0xb0], R22 ;  /* 0x0000b01601007387 */ /* 0x000fe20000100a00 */
[----:B------:R-:W-:-:S03]  /*13c70*/  IMAD.WIDE R10, R32, 0x2, R158 ;  /* 0x00000002200a7825 */ /* 0x000fc600078e029e */
[----:B------:R-:W-:Y:S01]  /*13c80*/  STL.64 [R1+0xa8], R20 ;  /* 0x0000a81401007387 */ /* 0x000fe20000100a00 */
[----:B------:R-:W-:Y:S02]  /*13c90*/  IMAD R35, R35, UR44, RZ ;  /* 0x0000002c23237c24 */ /* 0x000fe4000f8e02ff */
[--C-:B------:R-:W-:Y:S01]  /*13ca0*/  IMAD.WIDE R8, R32, 0x2, R160.reuse ;  /* 0x0000000220087825 */ /* 0x100fe200078e02a0 */
[----:B------:R-:W-:Y:S03]  /*13cb0*/  STL.64 [R1+0xa0], R28 ;  /* 0x0000a01c01007387 */ /* 0x000fe60000100a00 */
[----:B------:R-:W-:Y:S01]  /*13cc0*/  IMAD.WIDE R156, R33, 0x2, R160 ;  /* 0x00000002219c7825 */ /* 0x000fe200078e02a0 */
[----:B------:R-:W-:Y:S04]  /*13cd0*/  STL.64 [R1+0x98], R150 ;  /* 0x0000989601007387 */ /* 0x000fe80000100a00 */
[----:B------:R0:W-:Y:S01]  /*13ce0*/  STL.64 [R1+0x80], R2 ;  /* 0x0000800201007387 */ /* 0x0001e20000100a00 */
[----:B------:R-:W-:-:S02]  /*13cf0*/  IMAD R132, R71, UR13, RZ ;  /* 0x0000000d47847c24 */ /* 0x000fc4000f8e02ff */
[----:B------:R-:W-:Y:S01]  /*13d00*/  IMAD R136, R70, UR12, RZ ;  /* 0x0000000c46887c24 */ /* 0x000fe2000f8e02ff */
[----:B------:R-:W-:Y:S01]  /*13d10*/  STL.64 [R1+0x90], R10 ;  /* 0x0000900a01007387 */ /* 0x000fe20000100a00 */
[----:B------:R-:W-:Y:S02]  /*13d20*/  IMAD R36, R36, UR37, RZ ;  /* 0x0000002524247c24 */ /* 0x000fe4000f8e02ff */
[----:B------:R-:W-:Y:S01]  /*13d30*/  IMAD.WIDE R70, R35, 0x2, R158 ;  /* 0x0000000223467825 */ /* 0x000fe200078e029e */
[----:B------:R-:W-:Y:S03]  /*13d40*/  STL.64 [R1+0x88], R8 ;  /* 0x0000880801007387 */ /* 0x000fe60000100a00 */
[C---:B0-----:R-:W-:Y:S01]  /*13d50*/  IMAD.WIDE R2, R34.reuse, 0x2, R160 ;  /* 0x0000000222027825 */ /* 0x041fe200078e02a0 */
[----:B------:R-:W-:Y:S03]  /*13d60*/  STL.64 [R1+0x78], R156 ;  /* 0x0000789c01007387 */ /* 0x000fe60000100a00 */
[----:B------:R-:W-:Y:S01]  /*13d70*/  IMAD.WIDE R4, R34, 0x2, R158 ;  /* 0x0000000222047825 */ /* 0x000fe200078e029e */
[----:B------:R0:W-:Y:S03]  /*13d80*/  STL.64 [R1+0x68], R2 ;  /* 0x0000680201007387 */ /* 0x0001e60000100a00 */
[----:B------:R-:W-:Y:S01]  /*13d90*/  IMAD R37, R37, UR36, RZ ;  /* 0x0000002425257c24 */ /* 0x000fe2000f8e02ff */
[----:B------:R-:W-:Y:S01]  /*13da0*/  STL.64 [R1+0x1110], R156 ;  /* 0x0011109c01007387 */ /* 0x000fe20000100a00 */
[----:B------:R-:W-:-:S03]  /*13db0*/  IMAD.WIDE R142, R35, 0x2, R160 ;  /* 0x00000002238e7825 */ /* 0x000fc600078e02a0 */
[----:B------:R-:W-:Y:S01]  /*13dc0*/  STL.64 [R1+0x60], R70 ;  /* 0x0000604601007387 */ /* 0x000fe20000100a00 */
[----:B------:R-:W-:Y:S02]  /*13dd0*/  IMAD R38, R38, UR35, RZ ;  /* 0x0000002326267c24 */ /* 0x000fe4000f8e02ff */
[C---:B------:R-:W-:Y:S01]  /*13de0*/  IMAD.WIDE R32, R36.reuse, 0x2, R158 ;  /* 0x0000000224207825 */ /* 0x040fe200078e029e */
[----:B------:R-:W-:Y:S03]  /*13df0*/  STL.64 [R1+0x70], R4 ;  /* 0x0000700401007387 */ /* 0x000fe60000100a00 */
[----:B------:R-:W-:Y:S01]  /*13e00*/  IMAD.WIDE R30, R36, 0x2, R160 ;  /* 0x00000002241e7825 */ /* 0x000fe200078e02a0 */
[----:B------:R-:W-:Y:S03]  /*13e10*/  STL.64 [R1+0x10f0], R4 ;  /* 0x0010f00401007387 */ /* 0x000fe60000100a00 */
[----:B------:R-:W-:Y:S01]  /*13e20*/  IMAD R39, R39, UR34, RZ ;  /* 0x0000002227277c24 */ /* 0x000fe2000f8e02ff */
[----:B------:R-:W2:Y:S01]  /*13e30*/  @P0 LDG.E.U16 R63, desc[UR38][R12.64] ;  /* 0x000000260c3f0981 */ /* 0x000ea2000c1e1500 */
[----:B------:R-:W-:-:S03]  /*13e40*/  IMAD.WIDE R148, R37, 0x2, R158 ;  /* 0x0000000225947825 */ /* 0x000fc600078e029e */
[----:B------:R-:W-:Y:S01]  /*13e50*/  STL.64 [R1+0x58], R142 ;  /* 0x0000588e01007387 */ /* 0x000fe20000100a00 */
[----:B------:R-:W-:-:S03]  /*13e60*/  IMAD.WIDE R152, R37, 0x2, R160 ;  /* 0x0000000225987825 */ /* 0x000fc600078e02a0 */
[----:B------:R-:W-:Y:S01]  /*13e70*/  STL.64 [R1+0x50], R32 ;  /* 0x0000502001007387 */ /* 0x000fe20000100a00 */
[----:B------:R-:W-:Y:S02]  /*13e80*/  IMAD R40, R40, UR33, RZ ;  /* 0x0000002128287c24 */ /* 0x000fe4000f8e02ff */
[----:B------:R-:W-:Y:S01]  /*13e90*/  IMAD R164, R88, UR32, RZ ;  /* 0x0000002058a47c24 */ /* 0x000fe2000f8e02ff */
[----:B------:R-:W3:Y:S01]  /*13ea0*/  @P3 LDG.E.U16 R62, desc[UR38][R58.64] ;  /* 0x000000263a3e3981 */ /* 0x000ee2000c1e1500 */
[----:B------:R-:W-:-:S03]  /*13eb0*/  IMAD.WIDE R18, R38, 0x2, R158 ;  /* 0x0000000226127825 */ /* 0x000fc600078e029e */
[----:B------:R-:W-:Y:S01]  /*13ec0*/  STL.64 [R1+0x48], R30 ;  /* 0x0000481e01007387 */ /* 0x000fe20000100a00 */
[----:B------:R-:W-:-:S03]  /*13ed0*/  IMAD.WIDE R16, R38, 0x2, R160 ;  /* 0x0000000226107825 */ /* 0x000fc600078e02a0 */
[----:B------:R-:W-:Y:S01]  /*13ee0*/  STL.64 [R1+0x40], R148 ;  /* 0x0000409401007387 */ /* 0x000fe20000100a00 */
[----:B------:R-:W-:-:S03]  /*13ef0*/  IMAD.WIDE R26, R39, 0x2, R158 ;  /* 0x00000002271a7825 */ /* 0x000fc600078e029e */
[----:B------:R-:W-:Y:S01]  /*13f00*/  STL.64 [R1+0x38], R152 ;  /* 0x0000389801007387 */ /* 0x000fe20000100a00 */
[----:B------:R-:W-:Y:S02]  /*13f10*/  IMAD R64, R64, UR31, RZ ;  /* 0x0000001f40407c24 */ /* 0x000fe4000f8e02ff */
[----:B------:R-:W-:Y:S01]  /*13f20*/  IMAD.WIDE R24, R39, 0x2, R160 ;  /* 0x0000000227187825 */ /* 0x000fe200078e02a0 */
[----:B------:R-:W-:Y:S03]  /*13f30*/  STL.64 [R1+0x30], R18 ;  /* 0x0000301201007387 */ /* 0x000fe60000100a00 */
[--C-:B------:R-:W-:Y:S01]  /*13f40*/  IMAD.WIDE R6, R40, 0x2, R158.reuse ;  /* 0x0000000228067825 */ /* 0x100fe200078e029e */
[----:B------:R-:W-:Y:S03]  /*13f50*/  STL.64 [R1+0x28], R16 ;  /* 0x0000281001007387 */ /* 0x000fe60000100a00 */
[C---:B------:R-:W-:Y:S01]  /*13f60*/  IMAD.WIDE R154, R164.reuse, 0x2, R158 ;  /* 0x00000002a49a7825 */ /* 0x040fe200078e029e */
[----:B------:R-:W-:Y:S03]  /*13f70*/  STL.64 [R1+0x20], R26 ;  /* 0x0000201a01007387 */ /* 0x000fe60000100a00 */
[--C-:B------:R-:W-:Y:S01]  /*13f80*/  IMAD.WIDE R164, R164, 0x2, R160.reuse ;  /* 0x00000002a4a47825 */ /* 0x100fe200078e02a0 */
[----:B------:R-:W-:Y:S03]  /*13f90*/  STL.64 [R1+0x18], R24 ;  /* 0x0000181801007387 */ /* 0x000fe60000100a00 */
[----:B0-----:R-:W-:Y:S01]  /*13fa0*/  IMAD.WIDE R2, R40, 0x2, R160 ;  /* 0x0000000228027825 */ /* 0x001fe200078e02a0 */
[----:B------:R-:W-:Y:S03]  /*13fb0*/  STL.64 [R1+0x10], R6 ;  /* 0x0000100601007387 */ /* 0x000fe60000100a00 */
[----:B------:R-:W-:Y:S01]  /*13fc0*/  IMAD R92, R86, UR24, RZ ;  /* 0x00000018565c7c24 */ /* 0x000fe2000f8e02ff */
[----:B------:R0:W4:Y:S01]  /*13fd0*/  @P3 LDG.E.U16 R44, desc[UR38][R142.64] ;  /* 0x000000268e2c3981 */ /* 0x000122000c1e1500 */
[----:B------:R-:W-:-:S03]  /*13fe0*/  IMAD.WIDE R162, R64, 0x2, R158 ;  /* 0x0000000240a27825 */ /* 0x000fc600078e029e */
[----:B------:R0:W-:Y:S01]  /*13ff0*/  STL.64 [R1+0x1118], R164 ;  /* 0x001118a401007387 */ /* 0x0001e20000100a00 */
[----:B------:R-:W-:Y:S02]  /*14000*/  IMAD R96, R85, UR23, RZ ;  /* 0x0000001755607c24 */ /* 0x000fe4000f8e02ff */
[----:B------:R-:W-:Y:S01]  /*14010*/  IMAD.WIDE R64, R64, 0x2, R160 ;  /* 0x0000000240407825 */ /* 0x000fe200078e02a0 */
[----:B------:R-:W-:Y:S03]  /*14020*/  STL.64 [R1+0x8], R2 ;  /* 0x0000080201007387 */ /* 0x000fe60000100a00 */
[C---:B------:R-:W-:Y:S01]  /*14030*/  IMAD.WIDE R90, R92.reuse, 0x2, R158 ;  /* 0x000000025c5a7825 */ /* 0x040fe200078e029e */
[----:B------:R1:W-:Y:S03]  /*14040*/  STL.64 [R1+0x10f8], R162 ;  /* 0x0010f8a201007387 */ /* 0x0003e60000100a00 */
[----:B------:R-:W-:Y:S01]  /*14050*/  IMAD.WIDE R92, R92, 0x2, R160 ;  /* 0x000000025c5c7825 */ /* 0x000fe200078e02a0 */
[----:B------:R-:W-:Y:S03]  /*14060*/  STL.64 [R1], R154 ;  /* 0x0000009a01007387 */ /* 0x000fe60000100a00 */
[----:B0-----:R-:W-:-:S02]  /*14070*/  IMAD.MOV.U32 R164, RZ, RZ, R94 ;  /* 0x000000ffffa47224 */ /* 0x001fc400078e005e */
[----:B------:R-:W-:Y:S01]  /*14080*/  IMAD.MOV.U32 R165, RZ, RZ, R95 ;  /* 0x000000ffffa57224 */ /* 0x000fe200078e005f */
[----:B------:R-:W-:Y:S01]  /*14090*/  STL.64 [R1+0x1120], R154 ;  /* 0x0011209a01007387 */ /* 0x000fe20000100a00 */
[----:B------:R-:W-:-:S03]  /*140a0*/  IMAD.WIDE R94, R96, 0x2, R158 ;  /* 0x00000002605e7825 */ /* 0x000fc600078e029e */
[----:B------:R0:W-:Y:S01]  /*140b0*/  STL.64 [R1+0x1100], R64 ;  /* 0x0011004001007387 */ /* 0x0001e20000100a00 */
[----:B------:R-:W-:-:S03]  /*140c0*/  IMAD.WIDE R96, R96, 0x2, R160 ;  /* 0x0000000260607825 */ /* 0x000fc600078e02a0 */
[----:B------:R0:W-:Y:S04]  /*140d0*/  STL.64 [R1+0x1128], R90 ;  /* 0x0011285a01007387 */ /* 0x0001e80000100a00 */
[----:B------:R-:W-:Y:S04]  /*140e0*/  STL.64 [R1+0x1130], R92 ;  /* 0x0011305c01007387 */ /* 0x000fe80000100a00 */
[----:B------:R-:W-:Y:S04]  /*140f0*/  STL.64 [R1+0x1138], R94 ;  /* 0x0011385e01007387 */ /* 0x000fe80000100a00 */
[----:B------:R-:W-:Y:S04]  /*14100*/  STL.64 [R1+0x1140], R96 ;  /* 0x0011406001007387 */ /* 0x000fe80000100a00 */
[----:B-1----:R-:W2:Y:S04]  /*14110*/  LDL.64 R162, [R1+0x360] ;  /* 0x0003600001a27983 */ /* 0x002ea80000100a00 */
[----:B------:R-:W2:Y:S01]  /*14120*/  LDL R40, [R1+0xe4] ;  /* 0x0000e40001287983 */ /* 0x000ea20000100800 */
[----:B------:R-:W-:-:S02]  /*14130*/  IMAD.MOV.U32 R38, RZ, RZ, R98 ;  /* 0x000000ffff267224 */ /* 0x000fc400078e0062 */
[----:B------:R-:W-:Y:S01]  /*14140*/  IMAD.MOV.U32 R39, RZ, RZ, R99 ;  /* 0x000000ffff277224 */ /* 0x000fe200078e0063 */
[----:B------:R-:W3:Y:S04]  /*14150*/  @P0 LDG.E.U16 R53, desc[UR38][R164.64] ;  /* 0x00000026a4350981 */ /* 0x000ee8000c1e1500 */
[----:B------:R-:W3:Y:S01]  /*14160*/  @P3 LDG.E.U16 R52, desc[UR38][R38.64] ;  /* 0x0000002626343981 */ /* 0x000ee2000c1e1500 */
[----:B------:R-:W-:Y:S02]  /*14170*/  IMAD.MOV.U32 R34, RZ, RZ, R110 ;  /* 0x000000ffff227224 */ /* 0x000fe400078e006e */
[----:B------:R-:W-:Y:S02]  /*14180*/  IMAD.MOV.U32 R35, RZ, RZ, R111 ;  /* 0x000000ffff237224 */ /* 0x000fe400078e006f */
[----:B------:R-:W-:Y:S01]  /*14190*/  IMAD.MOV.U32 R36, RZ, RZ, R102 ;  /* 0x000000ffff247224 */ /* 0x000fe200078e0066 */
[----:B------:R-:W3:Y:S04]  /*141a0*/  LDL.64 R164, [R1+0x2e0] ;  /* 0x0002e00001a47983 */ /* 0x000ee80000100a00 */
[----:B------:R-:W3:Y:S01]  /*141b0*/  LDL R39, [R1+0xe0] ;  /* 0x0000e00001277983 */ /* 0x000ee20000100800 */
[----:B------:R-:W-:-:S02]  /*141c0*/  IMAD.MOV.U32 R37, RZ, RZ, R103 ;  /* 0x000000ffff257224 */ /* 0x000fc400078e0067 */
[----:B------:R-:W-:Y:S01]  /*141d0*/  IMAD.MOV.U32 R4, RZ, RZ, R106 ;  /* 0x000000ffff047224 */ /* 0x000fe200078e006a */
[----:B------:R-:W4:Y:S01]  /*141e0*/  LDL R38, [R1+0xdc] ;  /* 0x0000dc0001267983 */ /* 0x000f220000100800 */
[----:B------:R-:W-:-:S03]  /*141f0*/  IMAD.MOV.U32 R5, RZ, RZ, R107 ;  /* 0x000000ffff057224 */ /* 0x000fc600078e006b */
[----:B------:R-:W4:Y:S04]  /*14200*/  @P0 LDG.E.U16 R51, desc[UR38][R36.64] ;  /* 0x0000002624330981 */ /* 0x000f28000c1e1500 */
[----:B------:R-:W4:Y:S04]  /*14210*/  @P0 LDG.E.U16 R49, desc[UR38][R34.64] ;  /* 0x0000002622310981 */ /* 0x000f28000c1e1500 */
[----:B------:R-:W4:Y:S04]  /*14220*/  @P3 LDG.E.U16 R50, desc[UR38][R4.64] ;  /* 0x0000002604323981 */ /* 0x000f28000c1e1500 */
[----:B------:R-:W4:Y:S04]  /*14230*/  LDL.64 R36, [R1+0x2d8] ;  /* 0x0002d80001247983 */ /* 0x000f280000100a00 */
[----:B------:R-:W4:Y:S04]  /*14240*/  LDL R35, [R1+0xd8] ;  /* 0x0000d80001237983 */ /* 0x000f280000100800 */
[----:B------:R-:W4:Y:S04]  /*14250*/  LDL.64 R4, [R1+0x260] ;  /* 0x0002600001047983 */ /* 0x000f280000100a00 */
[----:B------:R-:W4:Y:S04]  /*14260*/  LDL R34, [R1+0xd4] ;  /* 0x0000d40001227983 */ /* 0x000f280000100800 */
[----:B--2---:R-:W2:Y:S01]  /*14270*/  @P0 LDG.E.U16 R40, desc[UR38][R162.64] ;  /* 0x00000026a2280981 */ /* 0x004ea2000c1e1500 */
[----:B------:R-:W-:-:S02]  /*14280*/  IMAD R68, R68, UR30, RZ ;  /* 0x0000001e44447c24 */ /* 0x000fc4000f8e02ff */
[----:B------:R-:W-:Y:S02]  /*14290*/  IMAD.MOV.U32 R156, RZ, RZ, R114 ;  /* 0x000000ffff9c7224 */ /* 0x000fe400078e0072 */
[----:B------:R-:W-:Y:S02]  /*142a0*/  IMAD.MOV.U32 R157, RZ, RZ, R115 ;  /* 0x000000ffff9d7224 */ /* 0x000fe400078e0073 */
[----:B0-----:R-:W-:Y:S02]  /*142b0*/  IMAD.MOV.U32 R64, RZ, RZ, R66 ;  /* 0x000000ffff407224 */ /* 0x001fe400078e0042 */
[----:B------:R-:W-:Y:S01]  /*142c0*/  IMAD.MOV.U32 R65, RZ, RZ, R67 ;  /* 0x000000ffff417224 */ /* 0x000fe200078e0043 */
[----:B------:R-:W2:Y:S01]  /*142d0*/  @P3 LDG.E.U16 R48, desc[UR38][R156.64] ;  /* 0x000000269c303981 */ /* 0x000ea2000c1e1500 */
[----:B------:R-:W-:Y:S02]  /*142e0*/  IMAD R100, R83, UR22, RZ ;  /* 0x0000001653647c24 */ /* 0x000fe4000f8e02ff */
[C---:B------:R-:W-:Y:S01]  /*142f0*/  IMAD.WIDE R66, R68.reuse, 0x2, R158 ;  /* 0x0000000244427825 */ /* 0x040fe200078e029e */
[----:B------:R-:W2:Y:S03]  /*14300*/  @P3 LDG.E.U16 R46, desc[UR38][R64.64] ;  /* 0x00000026402e3981 */ /* 0x000ea6000c1e1500 */
[----:B------:R-:W-:Y:S01]  /*14310*/  IMAD R140, R69, UR10, RZ ;  /* 0x0000000a458c7c24 */ /* 0x000fe2000f8e02ff */
[----:B---3--:R-:W3:Y:S01]  /*14320*/  @P3 LDG.E.U16 R39, desc[UR38][R60.64] ;  /* 0x000000263c273981 */ /* 0x008ee2000c1e1500 */
[----:B------:R-:W-:-:S03]  /*14330*/  IMAD.WIDE R68, R68, 0x2, R160 ;  /* 0x0000000244447825 */ /* 0x000fc600078e02a0 */
[----:B------:R-:W3:Y:S01]  /*14340*/  LDL.64 R156, [R1+0x258] ;  /* 0x00025800019c7983 */ /* 0x000ee20000100a00 */
[----:B------:R-:W-:Y:S02]  /*14350*/  IMAD R128, R73, UR14, RZ ;  /* 0x0000000e49807c24 */ /* 0x000fe4000f8e02ff */
[C---:B------:R-:W-:Y:S01]  /*14360*/  IMAD.WIDE R98, R100.reuse, 0x2, R158 ;  /* 0x0000000264627825 */ /* 0x040fe200078e029e */
[----:B------:R-:W-:Y:S03]  /*14370*/  STL [R1+0x1038], R66 ;  /* 0x0010384201007387 */ /* 0x000fe60000100800 */
[----:B------:R-:W-:Y:S01]  /*14380*/  IMAD.WIDE R100, R100, 0x2, R160 ;  /* 0x0000000264647825 */ /* 0x000fe200078e02a0 */
[----:B------:R-:W-:Y:S03]  /*14390*/  STL [R1+0x1034], R67 ;  /* 0x0010344301007387 */ /* 0x000fe60000100800 */
[C---:B------:R-:W-:Y:S01]  /*143a0*/  IMAD.WIDE R126, R128.reuse, 0x2, R158 ;  /* 0x00000002807e7825 */ /* 0x040fe200078e029e */
[----:B------:R-:W-:Y:S04]  /*143b0*/  STL [R1+0x1040], R68 ;  /* 0x0010404401007387 */ /* 0x000fe80000100800 */
[----:B------:R-:W-:Y:S01]  /*143c0*/  STL [R1+0x103c], R69 ;  /* 0x00103c4501007387 */ /* 0x000fe20000100800 */
[----:B------:R-:W-:-:S03]  /*143d0*/  IMAD.WIDE R128, R128, 0x2, R160 ;  /* 0x0000000280807825 */ /* 0x000fc600078e02a0 */
[----:B------:R-:W-:Y:S01]  /*143e0*/  STL [R1+0x1048], R98 ;  /* 0x0010486201007387 */ /* 0x000fe20000100800 */
[----:B------:R-:W-:-:S03]  /*143f0*/  IMAD.MOV.U32 R154, RZ, RZ, R70 ;  /* 0x000000ffff9a7224 */ /* 0x000fc600078e0046 */
[----:B------:R-:W-:Y:S01]  /*14400*/  STL [R1+0x1044], R99 ;  /* 0x0010446301007387 */ /* 0x000fe20000100800 */
[----:B------:R-:W-:-:S03]  /*14410*/  IMAD.MOV.U32 R155, RZ, RZ, R71 ;  /* 0x000000ffff9b7224 */ /* 0x000fc600078e0047 */
[----:B------:R-:W-:Y:S04]  /*14420*/  STL [R1+0x1050], R100 ;  /* 0x0010506401007387 */ /* 0x000fe80000100800 */
[----:B------:R-:W-:Y:S04]  /*14430*/  STL [R1+0x104c], R101 ;  /* 0x00104c6501007387 */ /* 0x000fe80000100800 */
[----:B------:R-:W-:Y:S04]  /*14440*/  STL [R1+0x1058], R126 ;  /* 0x0010587e01007387 */ /* 0x000fe80000100800 */
[----:B------:R-:W-:Y:S04]  /*14450*/  STL [R1+0x1054], R127 ;  /* 0x0010547f01007387 */ /* 0x000fe80000100800 */
[----:B------:R-:W-:Y:S04]  /*14460*/  STL [R1+0x1060], R128 ;  /* 0x0010608001007387 */ /* 0x000fe80000100800 */
[----:B------:R-:W-:Y:S04]  /*14470*/  STL [R1+0x105c], R129 ;  /* 0x00105c8101007387 */ /* 0x000fe80000100800 */
[----:B------:R-:W3:Y:S04]  /*14480*/  @P0 LDG.E.U16 R45, desc[UR38][R154.64] ;  /* 0x000000269a2d0981 */ /* 0x000ee8000c1e1500 */
[----:B------:R-:W3:Y:S01]  /*14490*/  LDL.LU.64 R60, [R1+0x1188] ;  /* 0x00118800013c7983 */ /* 0x000ee20000300a00 */
[----:B------:R-:W-:-:S02]  /*144a0*/  IMAD.MOV.U32 R90, RZ, RZ, R118 ;  /* 0x000000ffff5a7224 */ /* 0x000fc400078e0076 */
[----:B------:R-:W-:Y:S01]  /*144b0*/  IMAD.MOV.U32 R91, RZ, RZ, R119 ;  /* 0x000000ffff5b7224 */ /* 0x000fe200078e0077 */
[----:B----4-:R-:W4:Y:S04]  /*144c0*/  @P0 LDG.E.U16 R38, desc[UR38][R164.64] ;  /* 0x00000026a4260981 */ /* 0x010f28000c1e1500 */
[----:B------:R-:W4:Y:S04]  /*144d0*/  LDL R154, [R1+0xf4] ;  /* 0x0000f400019a7983 */ /* 0x000f280000100800 */
[----:B------:R-:W4:Y:S04]  /*144e0*/  LDL R155, [R1+0xf0] ;  /* 0x0000f000019b7983 */ /* 0x000f280000100800 */
[----:B------:R-:W4:Y:S04]  /*144f0*/  LDL.LU.64 R12, [R1+0x1180] ;  /* 0x00118000010c7983 */ /* 0x000f280000300a00 */
[----:B------:R-:W4:Y:S04]  /*14500*/  LDL.LU.64 R58, [R1+0x1178] ;  /* 0x00117800013a7983 */ /* 0x000f280000300a00 */
[----:B------:R-:W4:Y:S04]  /*14510*/  LDL R162, [R1+0xec] ;  /* 0x0000ec0001a27983 */ /* 0x000f280000100800 */
[----:B------:R-:W4:Y:S04]  /*14520*/  @P0 LDG.E.U16 R47, desc[UR38][R90.64] ;  /* 0x000000265a2f0981 */ /* 0x000f28000c1e1500 */
[----:B------:R-:W4:Y:S04]  /*14530*/  @P3 LDG.E.U16 R35, desc[UR38][R36.64] ;  /* 0x0000002624233981 */ /* 0x000f28000c1e1500 */
[----:B------:R-:W4:Y:S04]  /*14540*/  LDL R163, [R1+0xe8] ;  /* 0x0000e80001a37983 */ /* 0x000f280000100800 */
[----:B------:R-:W4:Y:S04]  /*14550*/  LDL.64 R90, [R1+0x350] ;  /* 0x00035000015a7983 */ /* 0x000f280000100a00 */
[----:B------:R-:W4:Y:S01]  /*14560*/  @P0 LDG.E.U16 R34, desc[UR38][R4.64] ;  /* 0x0000002604220981 */ /* 0x000f22000c1e1500 */
[----:B------:R-:W-:-:S02]  /*14570*/  IMAD R104, R82, UR21, RZ ;  /* 0x0000001552687c24 */ /* 0x000fc4000f8e02ff */
[----:B------:R-:W-:Y:S01]  /*14580*/  IMAD.WIDE R130, R132, 0x2, R158 ;  /* 0x0000000284827825 */ /* 0x000fe200078e029e */
[----:B------:R-:W4:Y:S03]  /*14590*/  @P3 LDG.E.U16 R54, desc[UR38][R128.64] ;  /* 0x0000002680363981 */ /* 0x000f26000c1e1500 */
[----:B------:R-:W-:Y:S01]  /*145a0*/  IMAD R72, R72, UR29, RZ ;  /* 0x0000001d48487c24 */ /* 0x000fe2000f8e02ff */
[----:B------:R-:W4:Y:S01]  /*145b0*/  @P0 LDG.E.U16 R55, desc[UR38][R126.64] ;  /* 0x000000267e370981 */ /* 0x000f22000c1e1500 */
[----:B------:R-:W-:Y:S02]  /*145c0*/  IMAD R76, R76, UR28, RZ ;  /* 0x0000001c4c4c7c24 */ /* 0x000fe4000f8e02ff */
[----:B------:R-:W-:Y:S01]  /*145d0*/  IMAD R124, R75, UR16, RZ ;  /* 0x000000104b7c7c24 */ /* 0x000fe2000f8e02ff */
[----:B------:R-:W4:Y:S01]  /*145e0*/  @P3 LDG.E.U16 R56, desc[UR38][R100.64] ;  /* 0x0000002664383981 */ /* 0x000f22000c1e1500 */
[----:B------:R-:W-:-:S02]  /*145f0*/  IMAD R120, R77, UR17, RZ ;  /* 0x000000114d787c24 */ /* 0x000fc4000f8e02ff */
[----:B------:R-:W-:Y:S01]  /*14600*/  IMAD R108, R81, UR20, RZ ;  /* 0x00000014516c7c24 */ /* 0x000fe2000f8e02ff */
[----:B------:R-:W4:Y:S01]  /*14610*/  @P0 LDG.E.U16 R57, desc[UR38][R98.64] ;  /* 0x0000002662390981 */ /* 0x000f22000c1e1500 */
[----:B------:R-:W-:-:S03]  /*14620*/  IMAD.WIDE R134, R136, 0x2, R158 ;  /* 0x0000000288867825 */ /* 0x000fc600078e029e */
[----:B------:R-:W4:Y:S04]  /*14630*/  @P3 LDG.E.U16 R42, desc[UR38][R68.64] ;  /* 0x00000026442a3981 */ /* 0x000f28000c1e1500 */
[----:B------:R-:W4:Y:S04]  /*14640*/  @P0 LDG.E.U16 R43, desc[UR38][R66.64] ;  /* 0x00000026422b0981 */ /* 0x000f28000c1e1500 */
[----:B--2---:R0:W-:Y:S01]  /*14650*/  @P0 STL [R1+0xe4], R40 ;  /* 0x0000e42801000387 */ /* 0x0041e20000100800 */
[----:B------:R-:W-:-:S03]  /*14660*/  IMAD.WIDE R102, R104, 0x2, R158 ;  /* 0x0000000268667825 */ /* 0x000fc600078e029e */
[----:B------:R-:W2:Y:S01]  /*14670*/  LDL.64 R164, [R1+0x348] ;  /* 0x0003480001a47983 */ /* 0x000ea20000100a00 */
[----:B------:R-:W-:-:S03]  /*14680*/  IMAD.WIDE R132, R132, 0x2, R160 ;  /* 0x0000000284847825 */ /* 0x000fc600078e02a0 */
[----:B------:R-:W2:Y:S04]  /*14690*/  LDL R37, [R1+0x120] ;  /* 0x0001200001257983 */ /* 0x000ea80000100800 */
[----:B0-----:R-:W2:Y:S01]  /*146a0*/  LDL R40, [R1+0x124] ;  /* 0x0001240001287983 */ /* 0x001ea20000100800 */
[----:B------:R-:W-:-:S03]  /*146b0*/  IMAD.WIDE R104, R104, 0x2, R160 ;  /* 0x0000000268687825 */ /* 0x000fc600078e02a0 */
[----:B---3--:R-:W3:Y:S04]  /*146c0*/  @P3 LDG.E.U16 R145, desc[UR38][R156.64] ;  /* 0x000000269c913981 */ /* 0x008ee8000c1e1500 */
[----:B------:R-:W3:Y:S04]  /*146d0*/  @P3 LDG.E.U16 R60, desc[UR38][R30.64] ;  /* 0x000000261e3c3981 */ /* 0x000ee8000c1e1500 */
[----:B------:R-:W3:Y:S04]  /*146e0*/  @P0 LDG.E.U16 R61, desc[UR38][R32.64] ;  /* 0x00000026203d0981 */ /* 0x000ee8000c1e1500 */
[----:B----4-:R-:W4:Y:S04]  /*146f0*/  @P0 LDG.E.U16 R154, desc[UR38][R102.64] ;  /* 0x00000026669a0981 */ /* 0x010f28000c1e1500 */
[----:B------:R-:W4:Y:S04]  /*14700*/  @P3 LDG.E.U16 R155, desc[UR38][R104.64] ;  /* 0x00000026689b3981 */ /* 0x000f28000c1e1500 */
[----:B------:R-:W-:Y:S04]  /*14710*/  @P0 STL [R1+0xdc], R38 ;  /* 0x0000dc2601000387 */ /* 0x000fe80000100800 */
[----:B------:R0:W-:Y:S04]  /*14720*/  @P3 STL [R1+0xe0], R39 ;  /* 0x0000e02701003387 */ /* 0x0001e80000100800 */
[----:B------:R-:W4:Y:S04]  /*14730*/  @P0 LDG.E.U16 R162, desc[UR38][R130.64] ;  /* 0x0000002682a20981 */ /* 0x000f28000c1e1500 */
[----:B------:R-:W4:Y:S04]  /*14740*/  LDL R36, [R1+0x11c] ;  /* 0x00011c0001247983 */ /* 0x000f280000100800 */
[----:B0-----:R-:W4:Y:S04]  /*14750*/  LDL.64 R38, [R1+0x2d0] ;  /* 0x0002d00001267983 */ /* 0x001f280000100a00 */
[----:B------:R-:W4:Y:S04]  /*14760*/  LDL.64 R4, [R1+0x2c8] ;  /* 0x0002c80001047983 */ /* 0x000f280000100a00 */
[----:B------:R0:W-:Y:S04]  /*14770*/  @P3 STL [R1+0xd8], R35 ;  /* 0x0000d82301003387 */ /* 0x0001e80000100800 */
[----:B------:R-:W4:Y:S04]  /*14780*/  @P3 LDG.E.U16 R163, desc[UR38][R132.64] ;  /* 0x0000002684a33981 */ /* 0x000f28000c1e1500 */
[----:B------:R-:W4:Y:S04]  /*14790*/  LDL.64 R156, [R1+0x250] ;  /* 0x00025000019c7983 */ /* 0x000f280000100a00 */
[----:B0-----:R-:W4:Y:S04]  /*147a0*/  LDL R35, [R1+0x118] ;  /* 0x0001180001237983 */ /* 0x001f280000100800 */
[----:B------:R0:W-:Y:S04]  /*147b0*/  @P0 STL [R1+0xd4], R34 ;  /* 0x0000d42201000387 */ /* 0x0001e80000100800 */
[----:B------:R-:W4:Y:S01]  /*147c0*/  LDL R30, [R1+0x10c] ;  /* 0x00010c00011e7983 */ /* 0x000f220000100800 */
[----:B------:R-:W-:-:S03]  /*147d0*/  IMAD.WIDE R70, R72, 0x2, R158 ;  /* 0x0000000248467825 */ /* 0x000fc600078e029e */
[----:B------:R-:W4:Y:S01]  /*147e0*/  LDL.64 R32, [R1+0x248] ;  /* 0x0002480001207983 */ /* 0x000f220000100a00 */
[----:B------:R-:W-:-:S03]  /*147f0*/  IMAD.WIDE R74, R76, 0x2, R158 ;  /* 0x000000024c4a7825 */ /* 0x000fc600078e029e */
[----:B0-----:R-:W4:Y:S04]  /*14800*/  LDL R34, [R1+0x114] ;  /* 0x0001140001227983 */ /* 0x001f280000100800 */
[----:B--2---:R-:W2:Y:S04]  /*14810*/  @P3 LDG.E.U16 R37, desc[UR38][R164.64] ;  /* 0x00000026a4253981 */ /* 0x004ea8000c1e1500 */
[----:B------:R-:W2:Y:S01]  /*14820*/  @P0 LDG.E.U16 R40, desc[UR38][R90.64] ;  /* 0x000000265a280981 */ /* 0x000ea2000c1e1500 */
[----:B------:R-:W-:-:S03]  /*14830*/  IMAD.WIDE R72, R72, 0x2, R160 ;  /* 0x0000000248487825 */ /* 0x000fc600078e02a0 */
[----:B------:R-:W2:Y:S04]  /*14840*/  LDL R31, [R1+0x110] ;  /* 0x00011000011f7983 */ /* 0x000ea80000100800 */
[----:B------:R-:W-:Y:S04]  /*14850*/  STL [R1+0x1068], R70 ;  /* 0x0010684601007387 */ /* 0x000fe80000100800 */
[----:B------:R-:W-:Y:S04]  /*14860*/  STL [R1+0x1064], R71 ;  /* 0x0010644701007387 */ /* 0x000fe80000100800 */
[----:B------:R-:W-:Y:S04]  /*14870*/  STL [R1+0x1070], R72 ;  /* 0x0010704801007387 */ /* 0x000fe80000100800 */
[----:B------:R-:W-:Y:S04]  /*14880*/  STL [R1+0x106c], R73 ;  /* 0x00106c4901007387 */ /* 0x000fe80000100800 */
[----:B---3--:R-:W-:Y:S04]  /*14890*/  STL [R1+0xd0], R145 ;  /* 0x0000d09101007387 */ /* 0x008fe80000100800 */
[----:B------:R-:W-:Y:S04]  /*148a0*/  STL [R1+0x1078], R102 ;  /* 0x0010786601007387 */ /* 0x000fe80000100800 */
[----:B------:R-:W-:Y:S04]  /*148b0*/  STL [R1+0x1074], R103 ;  /* 0x0010746701007387 */ /* 0x000fe80000100800 */
[----:B------:R-:W3:Y:S04]  /*148c0*/  LDL R65, [R1+0x108] ;  /* 0x0001080001417983 */ /* 0x000ee80000100800 */
[----:B----4-:R-:W4:Y:S04]  /*148d0*/  @P0 LDG.E.U16 R36, desc[UR38][R38.64] ;  /* 0x0000002626240981 */ /* 0x010f28000c1e1500 */
[----:B------:R0:W-:Y:S04]  /*148e0*/  @P0 STL [R1+0xf4], R154 ;  /* 0x0000f49a01000387 */ /* 0x0001e80000100800 */
[----:B------:R-:W4:Y:S04]  /*148f0*/  @P3 LDG.E.U16 R35, desc[UR38][R4.64] ;  /* 0x0000002604233981 */ /* 0x000f28000c1e1500 */
[----:B0-----:R-:W4:Y:S04]  /*14900*/  LDL R154, [R1+0x104] ;  /* 0x00010400019a7983 */ /* 0x001f280000100800 */
[----:B------:R0:W-:Y:S04]  /*14910*/  @P3 STL [R1+0xf0], R155 ;  /* 0x0000f09b01003387 */ /* 0x0001e80000100800 */
[----:B------:R-:W4:Y:S04]  /*14920*/  @P0 LDG.E.U16 R30, desc[UR38][R146.64] ;  /* 0x00000026921e0981 */ /* 0x000f28000c1e1500 */
[----:B------:R-:W4:Y:S04]  /*14930*/  @P0 LDG.E.U16 R34, desc[UR38][R156.64] ;  /* 0x000000269c220981 */ /* 0x000f28000c1e1500 */
[----:B0-----:R-:W4:Y:S04]  /*14940*/  LDL R155, [R1+0x100] ;  /* 0x00010000019b7983 */ /* 0x001f280000100800 */
[----:B------:R-:W-:Y:S04]  /*14950*/  STL [R1+0x1080], R104 ;  /* 0x0010806801007387 */ /* 0x000fe80000100800 */
[----:B------:R-:W-:Y:S04]  /*14960*/  STL [R1+0x107c], R105 ;  /* 0x00107c6901007387 */ /* 0x000fe80000100800 */
[----:B------:R-:W-:Y:S04]  /*14970*/  STL [R1+0x1088], R130 ;  /* 0x0010888201007387 */ /* 0x000fe80000100800 */
[----:B------:R-:W-:Y:S04]  /*14980*/  STL [R1+0x1084], R131 ;  /* 0x0010848301007387 */ /* 0x000fe80000100800 */
[----:B------:R0:W-:Y:S01]  /*14990*/  @P0 STL [R1+0xec], R162 ;  /* 0x0000eca201000387 */ /* 0x0001e20000100800 */
[----:B------:R-:W-:-:S03]  /*149a0*/  IMAD.WIDE R76, R76, 0x2, R160 ;  /* 0x000000024c4c7825 */ /* 0x000fc600078e02a0 */
[----:B------:R-:W4:Y:S01]  /*149b0*/  @P3 LDG.E.U16 R58, desc[UR38][R72.64] ;  /* 0x00000026483a3981 */ /* 0x000f22000c1e1500 */
[----:B------:R-:W-:-:S03]  /*149c0*/  IMAD.WIDE R106, R108, 0x2, R158 ;  /* 0x000000026c6a7825 */ /* 0x000fc600078e029e */
[----:B------:R-:W4:Y:S04]  /*149d0*/  @P0 LDG.E.U16 R59, desc[UR38][R70.64] ;  /* 0x00000026463b0981 */ /* 0x000f28000c1e1500 */
[----:B0-----:R-:W4:Y:S04]  /*149e0*/  LDL R162, [R1+0x134] ;  /* 0x0001340001a27983 */ /* 0x001f280000100800 */
[----:B------:R-:W-:Y:S04]  /*149f0*/  STL [R1+0x1090], R132 ;  /* 0x0010908401007387 */ /* 0x000fe80000100800 */
[----:B------:R-:W-:Y:S04]  /*14a00*/  STL [R1+0x108c], R133 ;  /* 0x00108c8501007387 */ /* 0x000fe80000100800 */
[----:B------:R0:W-:Y:S04]  /*14a10*/  @P3 STL [R1+0xe8], R163 ;  /* 0x0000e8a301003387 */ /* 0x0001e80000100800 */
[----:B0-----:R-:W4:Y:S04]  /*14a20*/  LDL R163, [R1+0x130] ;  /* 0x0001300001a37983 */ /* 0x001f280000100800 */
[----:B--2---:R0:W-:Y:S04]  /*14a30*/  @P0 STL [R1+0x124], R40 ;  /* 0x0001242801000387 */ /* 0x0041e80000100800 */
[----:B------:R-:W2:Y:S04]  /*14a40*/  @P3 LDG.E.U16 R31, desc[UR38][R32.64] ;  /* 0x00000026201f3981 */ /* 0x000ea8000c1e1500 */
[----:B0-----:R-:W2:Y:S04]  /*14a50*/  LDL R40, [R1+0x12c] ;  /* 0x00012c0001287983 */ /* 0x001ea80000100800 */
[----:B------:R-:W2:Y:S04]  /*14a60*/  LDL.LU.64 R146, [R1+0x1170] ;  /* 0x0011700001927983 */ /* 0x000ea80000300a00 */
[----:B------:R-:W2:Y:S04]  /*14a70*/  LDL R39, [R1+0x128] ;  /* 0x0001280001277983 */ /* 0x000ea80000100800 */
[----:B------:R-:W2:Y:S04]  /*14a80*/  LDL.64 R164, [R1+0x340] ;  /* 0x0003400001a47983 */ /* 0x000ea80000100a00 */
[----:B------:R-:W2:Y:S01]  /*14a90*/  LDL R38, [R1+0x164] ;  /* 0x0001640001267983 */ /* 0x000ea20000100800 */
[----:B------:R-:W-:-:S03]  /*14aa0*/  IMAD.WIDE R108, R108, 0x2, R160 ;  /* 0x000000026c6c7825 */ /* 0x000fc600078e02a0 */
[----:B---3--:R-:W3:Y:S01]  /*14ab0*/  @P3 LDG.E.U16 R65, desc[UR38][R14.64] ;  /* 0x000000260e413981 */ /* 0x008ee2000c1e1500 */
[----:B------:R-:W-:-:S03]  /*14ac0*/  IMAD.WIDE R136, R136, 0x2, R160 ;  /* 0x0000000288887825 */ /* 0x000fc600078e02a0 */
[----:B----4-:R-:W4:Y:S04]  /*14ad0*/  @P0 LDG.E.U16 R154, desc[UR38][R148.64] ;  /* 0x00000026949a0981 */ /* 0x010f28000c1e1500 */
[----:B------:R-:W3:Y:S04]  /*14ae0*/  @P3 LDG.E.U16 R155, desc[UR38][R152.64] ;  /* 0x00000026989b3981 */ /* 0x000ee8000c1e1500 */
[----:B------:R-:W3:Y:S04]  /*14af0*/  @P0 LDG.E.U16 R162, desc[UR38][R106.64] ;  /* 0x000000266aa20981 */ /* 0x000ee8000c1e1500 */
[----:B--2---:R-:W2:Y:S04]  /*14b00*/  @P0 LDG.E.U16 R40, desc[UR38][R134.64] ;  /* 0x0000002686280981 */ /* 0x004ea8000c1e1500 */
[----:B------:R-:W2:Y:S04]  /*14b10*/  @P3 LDG.E.U16 R146, desc[UR38][R76.64] ;  /* 0x000000264c923981 */ /* 0x000ea8000c1e1500 */
[----:B------:R-:W3:Y:S04]  /*14b20*/  @P0 LDG.E.U16 R147, desc[UR38][R74.64] ;  /* 0x000000264a930981 */ /* 0x000ee8000c1e1500 */
[----:B------:R-:W-:Y:S04]  /*14b30*/  @P0 STL [R1+0x11c], R36 ;  /* 0x00011c2401000387 */ /* 0x000fe80000100800 */
[----:B------:R0:W-:Y:S04]  /*14b40*/  @P3 STL [R1+0x120], R37 ;  /* 0x0001202501003387 */ /* 0x0001e80000100800 */
[----:B------:R-:W4:Y:S04]  /*14b50*/  @P3 LDG.E.U16 R39, desc[UR38][R136.64] ;  /* 0x0000002688273981 */ /* 0x000f28000c1e1500 */
[----:B------:R-:W4:Y:S04]  /*14b60*/  @P3 LDG.E.U16 R163, desc[UR38][R108.64] ;  /* 0x000000266ca33981 */ /* 0x000f28000c1e1500 */
[----:B0-----:R-:W4:Y:S04]  /*14b70*/  LDL.64 R36, [R1+0x338] ;  /* 0x0003380001247983 */ /* 0x001f280000100a00 */
[----:B------:R0:W-:Y:S04]  /*14b80*/  @P3 STL [R1+0x118], R35 ;  /* 0x0001182301003387 */ /* 0x0001e80000100800 */
[----:B------:R-:W4:Y:S04]  /*14b90*/  LDL.64 R4, [R1+0x2c0] ;  /* 0x0002c00001047983 */ /* 0x000f280000100a00 */
[----:B------:R-:W4:Y:S04]  /*14ba0*/  @P0 LDG.E.U16 R38, desc[UR38][R164.64] ;  /* 0x00000026a4260981 */ /* 0x000f28000c1e1500 */
[----:B0-----:R-:W4:Y:S04]  /*14bb0*/  LDL R35, [R1+0x160] ;  /* 0x0001600001237983 */ /* 0x001f280000100800 */
[----:B------:R0:W-:Y:S04]  /*14bc0*/  @P0 STL [R1+0x114], R34 ;  /* 0x0001142201000387 */ /* 0x0001e80000100800 */
[----:B------:R-:W4:Y:S04]  /*14bd0*/  LDL.64 R156, [R1+0x2b8] ;  /* 0x0002b800019c7983 */ /* 0x000f280000100a00 */
[----:B0-----:R-:W4:Y:S04]  /*14be0*/  LDL R34, [R1+0x15c] ;  /* 0x00015c0001227983 */ /* 0x001f280000100800 */
[----:B------:R0:W-:Y:S04]  /*14bf0*/  @P3 STL [R1+0x110], R31 ;  /* 0x0001101f01003387 */ /* 0x0001e80000100800 */
[----:B------:R-:W4:Y:S04]  /*14c00*/  LDL.64 R32, [R1+0x240] ;  /* 0x0002400001207983 */ /* 0x000f280000100a00 */
[----:B0-----:R-:W4:Y:S04]  /*14c10*/  LDL R31, [R1+0x158] ;  /* 0x00015800011f7983 */ /* 0x001f280000100800 */
[----:B------:R0:W-:Y:S04]  /*14c20*/  @P0 STL [R1+0x10c], R30 ;  /* 0x00010c1e01000387 */ /* 0x0001e80000100800 */
[----:B0-----:R-:W4:Y:S04]  /*14c30*/  LDL R30, [R1+0x154] ;  /* 0x00015400011e7983 */ /* 0x001f280000100800 */
[----:B------:R-:W4:Y:S04]  /*14c40*/  LDL.LU.64 R14, [R1+0x1168] ;  /* 0x00116800010e7983 */ /* 0x000f280000300a00 */
[----:B------:R-:W4:Y:S04]  /*14c50*/  LDL.LU.64 R148, [R1+0x1160] ;  /* 0x0011600001947983 */ /* 0x000f280000300a00 */
[----:B------:R-:W4:Y:S04]  /*14c60*/  LDL.LU.64 R152, [R1+0x1158] ;  /* 0x0011580001987983 */ /* 0x000f280000300a00 */
[----:B------:R-:W-:Y:S04]  /*14c70*/  STL [R1+0x1098], R74 ;  /* 0x0010984a01007387 */ /* 0x000fe80000100800 */
[----:B------:R-:W-:Y:S04]  /*14c80*/  STL [R1+0x1094], R75 ;  /* 0x0010944b01007387 */ /* 0x000fe80000100800 */
[----:B------:R-:W-:Y:S04]  /*14c90*/  STL [R1+0x10a0], R76 ;  /* 0x0010a04c01007387 */ /* 0x000fe80000100800 */
[----:B------:R-:W-:Y:S04]  /*14ca0*/  STL [R1+0x109c], R77 ;  /* 0x00109c4d01007387 */ /* 0x000fe80000100800 */
[----:B--2---:R-:W-:Y:S04]  /*14cb0*/  STL [R1+0xf8], R146 ;  /* 0x0000f89201007387 */ /* 0x004fe80000100800 */
[----:B---3--:R-:W-:Y:S04]  /*14cc0*/  STL [R1+0xfc], R147 ;  /* 0x0000fc9301007387 */ /* 0x008fe80000100800 */
[----:B------:R-:W-:Y:S04]  /*14cd0*/  STL [R1+0x10a8], R106 ;  /* 0x0010a86a01007387 */ /* 0x000fe80000100800 */
[----:B------:R-:W-:Y:S04]  /*14ce0*/  STL [R1+0x10a4], R107 ;  /* 0x0010a46b01007387 */ /* 0x000fe80000100800 */
[----:B------:R-:W-:Y:S04]  /*14cf0*/  STL [R1+0x10b0], R108 ;  /* 0x0010b06c01007387 */ /* 0x000fe80000100800 */
[----:B------:R-:W-:Y:S04]  /*14d00*/  STL [R1+0x10ac], R109 ;  /* 0x0010ac6d01007387 */ /* 0x000fe80000100800 */
[----:B------:R0:W-:Y:S04]  /*14d10*/  STL [R1+0x10b8], R134 ;  /* 0x0010b88601007387 */ /* 0x0001e80000100800 */
[----:B0-----:R-:W2:Y:S04]  /*14d20*/  LDL.LU R134, [R1+0x144] ;  /* 0x0001440001867983 */ /* 0x001ea80000300800 */
[----:B------:R0:W-:Y:S04]  /*14d30*/  STL [R1+0x10b4], R135 ;  /* 0x0010b48701007387 */ /* 0x0001e80000100800 */
[----:B----4-:R-:W3:Y:S04]  /*14d40*/  @P3 LDG.E.U16 R35, desc[UR38][R36.64] ;  /* 0x0000002624233981 */ /* 0x010ee8000c1e1500 */
[----:B0-----:R-:W4:Y:S04]  /*14d50*/  LDL.LU R135, [R1+0x140] ;  /* 0x0001400001877983 */ /* 0x001f280000300800 */
[----:B------:R0:W-:Y:S04]  /*14d60*/  STL [R1+0x10c0], R136 ;  /* 0x0010c08801007387 */ /* 0x0001e80000100800 */
[----:B------:R-:W3:Y:S04]  /*14d70*/  @P0 LDG.E.U16 R34, desc[UR38][R4.64] ;  /* 0x0000002604220981 */ /* 0x000ee8000c1e1500 */
[----:B0-----:R-:W3:Y:S04]  /*14d80*/  LDL.LU R136, [R1+0x14c] ;  /* 0x00014c0001887983 */ /* 0x001ee80000300800 */
[----:B------:R0:W-:Y:S04]  /*14d90*/  STL [R1+0x10bc], R137 ;  /* 0x0010bc8901007387 */ /* 0x0001e80000100800 */
[----:B------:R-:W3:Y:S04]  /*14da0*/  @P3 LDG.E.U16 R31, desc[UR38][R156.64] ;  /* 0x000000269c1f3981 */ /* 0x000ee8000c1e1500 */
[----:B0-----:R-:W3:Y:S04]  /*14db0*/  LDL.LU R137, [R1+0x148] ;  /* 0x0001480001897983 */ /* 0x001ee80000300800 */
[----:B------:R-:W3:Y:S04]  /*14dc0*/  @P0 LDG.E.U16 R30, desc[UR38][R32.64] ;  /* 0x00000026201e0981 */ /* 0x000ee8000c1e1500 */
[----:B------:R-:W3:Y:S04]  /*14dd0*/  @P3 LDG.E.U16 R149, desc[UR38][R152.64] ;  /* 0x0000002698953981 */ /* 0x000ee8000c1e1500 */
[----:B--2---:R-:W2:Y:S04]  /*14de0*/  @P0 LDG.E.U16 R134, desc[UR38][R18.64] ;  /* 0x0000002612860981 */ /* 0x004ea8000c1e1500 */
[----:B----4-:R-:W4:Y:S04]  /*14df0*/  @P3 LDG.E.U16 R135, desc[UR38][R16.64] ;  /* 0x0000002610873981 */ /* 0x010f28000c1e1500 */
[----:B---3--:R-:W3:Y:S04]  /*14e00*/  @P0 LDG.E.U16 R136, desc[UR38][R22.64] ;  /* 0x0000002616880981 */ /* 0x008ee8000c1e1500 */
[----:B------:R-:W2:Y:S04]  /*14e10*/  @P3 LDG.E.U16 R137, desc[UR38][R20.64] ;  /* 0x0000002614893981 */ /* 0x000ea8000c1e1500 */
[----:B------:R-:W-:Y:S04]  /*14e20*/  @P3 STL [R1+0x108], R65 ;  /* 0x0001084101003387 */ /* 0x000fe80000100800 */
[----:B------:R-:W-:Y:S04]  /*14e30*/  @P0 STL [R1+0x104], R154 ;  /* 0x0001049a01000387 */ /* 0x000fe80000100800 */
[----:B------:R-:W-:Y:S04]  /*14e40*/  @P3 STL [R1+0x100], R155 ;  /* 0x0001009b01003387 */ /* 0x000fe80000100800 */
[----:B------:R-:W4:Y:S04]  /*14e50*/  LDL.LU.64 R152, [R1+0x1150] ;  /* 0x0011500001987983 */ /* 0x000f280000300a00 */
[----:B---3--:R-:W-:Y:S04]  /*14e60*/  STL [R1+0x10c4], R136 ;  /* 0x0010c48801007387 */ /* 0x008fe80000100800 */
[----:B--2---:R-:W-:Y:S04]  /*14e70*/  STL [R1+0x10c8], R137 ;  /* 0x0010c88901007387 */ /* 0x004fe80000100800 */
[----:B------:R-:W-:Y:S04]  /*14e80*/  STL [R1+0x10cc], R134 ;  /* 0x0010cc8601007387 */ /* 0x000fe80000100800 */
[----:B------:R-:W2:Y:S04]  /*14e90*/  LDL.64 R4, [R1+0x330] ;  /* 0x0003300001047983 */ /* 0x000ea80000100a00 */
[----:B------:R-:W-:Y:S04]  /*14ea0*/  @P0 STL [R1+0x15c], R34 ;  /* 0x00015c2201000387 */ /* 0x000fe80000100800 */
[----:B------:R-:W-:Y:S04]  /*14eb0*/  @P0 STL [R1+0x134], R162 ;  /* 0x000134a201000387 */ /* 0x000fe80000100800 */
[----:B------:R0:W-:Y:S04]  /*14ec0*/  @P3 STL [R1+0x160], R35 ;  /* 0x0001602301003387 */ /* 0x0001e80000100800 */
[----:B------:R-:W3:Y:S04]  /*14ed0*/  LDL.64 R156, [R1+0x2a8] ;  /* 0x0002a800019c7983 */ /* 0x000ee80000100a00 */
[----:B0-----:R-:W2:Y:S04]  /*14ee0*/  LDL.64 R34, [R1+0x2b0] ;  /* 0x0002b00001227983 */ /* 0x001ea80000100a00 */
[----:B------:R-:W-:Y:S04]  /*14ef0*/  @P3 STL [R1+0x130], R163 ;  /* 0x000130a301003387 */ /* 0x000fe80000100800 */
[----:B------:R-:W2:Y:S04]  /*14f00*/  LDL.64 R32, [R1+0x230] ;  /* 0x0002300001207983 */ /* 0x000ea80000100a00 */
[----:B------:R-:W-:Y:S04]  /*14f10*/  @P0 STL [R1+0x154], R30 ;  /* 0x0001541e01000387 */ /* 0x000fe80000100800 */
[----:B------:R0:W-:Y:S04]  /*14f20*/  @P3 STL [R1+0x158], R31 ;  /* 0x0001581f01003387 */ /* 0x0001e80000100800 */
[----:B------:R-:W-:Y:S04]  /*14f30*/  @P0 STL [R1+0x12c], R40 ;  /* 0x00012c2801000387 */ /* 0x000fe80000100800 */
[----:B------:R-:W2:Y:S04]  /*14f40*/  LDL.64 R22, [R1+0x320] ;  /* 0x0003200001167983 */ /* 0x000ea80000100a00 */
[----:B0-----:R-:W2:Y:S04]  /*14f50*/  LDL.64 R30, [R1+0x228] ;  /* 0x00022800011e7983 */ /* 0x001ea80000100a00 */
[----:B------:R-:W2:Y:S04]  /*14f60*/  LDL.64 R20, [R1+0x318] ;  /* 0x0003180001147983 */ /* 0x000ea80000100a00 */
[----:B------:R-:W2:Y:S04]  /*14f70*/  LDL.64 R18, [R1+0x2a0] ;  /* 0x0002a00001127983 */ /* 0x000ea80000100a00 */
[----:B------:R-:W2:Y:S04]  /*14f80*/  LDL.64 R16, [R1+0x298] ;  /* 0x0002980001107983 */ /* 0x000ea80000100a00 */
[----:B------:R-:W-:Y:S04]  /*14f90*/  @P3 STL [R1+0x128], R39 ;  /* 0x0001282701003387 */ /* 0x000fe80000100800 */
[----:B----4-:R0:W-:Y:S04]  /*14fa0*/  STL [R1+0x10d0], R135 ;  /* 0x0010d08701007387 */ /* 0x0101e80000100800 */
[----:B------:R-:W4:Y:S04]  /*14fb0*/  LDL.LU R108, [R1+0x13c] ;  /* 0x00013c00016c7983 */ /* 0x000f280000300800 */
[----:B------:R-:W2:Y:S04]  /*14fc0*/  LDL.LU R109, [R1+0x138] ;  /* 0x00013800016d7983 */ /* 0x000ea80000300800 */
[----:B------:R-:W2:Y:S04]  /*14fd0*/  LDL.LU R106, [R1+0x174] ;  /* 0x00017400016a7983 */ /* 0x000ea80000300800 */
[----:B------:R-:W2:Y:S04]  /*14fe0*/  LDL.LU R107, [R1+0x170] ;  /* 0x00017000016b7983 */ /* 0x000ea80000300800 */
[----:B------:R1:W-:Y:S04]  /*14ff0*/  @P0 STL [R1+0x164], R38 ;  /* 0x0001642601000387 */ /* 0x0003e80000100800 */
[----:B------:R-:W2:Y:S04]  /*15000*/  LDL.LU R76, [R1+0x16c] ;  /* 0x00016c00014c7983 */ /* 0x000ea80000300800 */
[----:B------:R-:W2:Y:S04]  /*15010*/  LDL.LU R77, [R1+0x168] ;  /* 0x00016800014d7983 */ /* 0x000ea80000300800 */
[----:B------:R-:W2:Y:S04]  /*15020*/  LDL.LU R74, [R1+0x1a4] ;  /* 0x0001a400014a7983 */ /* 0x000ea80000300800 */
[----:B------:R-:W3:Y:S04]  /*15030*/  LDL.LU R75, [R1+0x1a0] ;  /* 0x0001a000014b7983 */ /* 0x000ee80000300800 */
[----:B------:R-:W4:Y:S04]  /*15040*/  LDL.LU R132, [R1+0x19c] ;  /* 0x00019c0001847983 */ /* 0x000f280000300800 */
[----:B------:R-:W4:Y:S04]  /*15050*/  LDL.LU R133, [R1+0x198] ;  /* 0x0001980001857983 */ /* 0x000f280000300800 */
[----:B------:R-:W4:Y:S04]  /*15060*/  LDL.LU R130, [R1+0x194] ;  /* 0x0001940001827983 */ /* 0x000f280000300800 */
[----:B------:R-:W4:Y:S04]  /*15070*/  LDL.LU R131, [R1+0x190] ;  /* 0x0001900001837983 */ /* 0x000f280000300800 */
[----:B------:R-:W4:Y:S04]  /*15080*/  LDL.LU R104, [R1+0x18c] ;  /* 0x00018c0001687983 */ /* 0x000f280000300800 */
[----:B------:R-:W4:Y:S04]  /*15090*/  LDL.LU R105, [R1+0x188] ;  /* 0x0001880001697983 */ /* 0x000f280000300800 */
[----:B------:R0:W-:Y:S04]  /*150a0*/  STL [R1+0x150], R149 ;  /* 0x0001509501007387 */ /* 0x0001e80000100800 */
[----:B------:R-:W4:Y:S04]  /*150b0*/  LDL.LU R102, [R1+0x184] ;  /* 0x0001840001667983 */ /* 0x000f280000300800 */
        /* <DEDUP_REMOVED lines=17> */
[----:B--2---:R-:W2:Y:S04]  /*151d0*/  @P0 LDG.E.U16 R74, desc[UR38][R4.64] ;  /* 0x00000026044a0981 */ /* 0x004ea8000c1e1500 */
[----:B---3--:R-:W3:Y:S04]  /*151e0*/  @P3 LDG.E.U16 R75, desc[UR38][R152.64] ;  /* 0x00000026984b3981 */ /* 0x008ee8000c1e1500 */
[----:B----4-:R-:W4:Y:S04]  /*151f0*/  @P0 LDG.E.U16 R132, desc[UR38][R34.64] ;  /* 0x0000002622840981 */ /* 0x010f28000c1e1500 */
[----:B------:R-:W2:Y:S04]  /*15200*/  @P3 LDG.E.U16 R133, desc[UR38][R156.64] ;  /* 0x000000269c853981 */ /* 0x000ea8000c1e1500 */
[----:B------:R-:W2:Y:S04]  /*15210*/  LDL.LU R152, [R1+0x1148] ;  /* 0x0011480001987983 */ /* 0x000ea80000300800 */
[----:B------:R-:W2:Y:S04]  /*15220*/  LDL.64 R96, [R1+0x310] ;  /* 0x0003100001607983 */ /* 0x000ea80000100a00 */
        /* <DEDUP_REMOVED lines=9> */
[----:B0-----:R-:W2:Y:S04]  /*152c0*/  LDL.64 R134, [R1+0x200] ;  /* 0x0002000001867983 */ /* 0x001ea80000100a00 */
[----:B------:R-:W2:Y:S04]  /*152d0*/  LDL.64 R136, [R1+0x68] ;  /* 0x0000680001887983 */ /* 0x000ea80000100a00 */
[----:B------:R-:W2:Y:S04]  /*152e0*/  @P0 LDG.E.U16 R130, desc[UR38][R32.64] ;  /* 0x0000002620820981 */ /* 0x000ea8000c1e1500 */
        /* <DEDUP_REMOVED lines=11> */
[----:B------:R-:W2:Y:S04]  /*153a0*/  LDL.64 R2, [R1+0x278] ;  /* 0x0002780001027983 */ /* 0x000ea80000100a00 */
[----:B------:R-:W2:Y:S04]  /*153b0*/  LDL.LU R67, [R1+0x1bc] ;  /* 0x0001bc0001437983 */ /* 0x000ea80000300800 */
[----:B------:R-:W2:Y:S04]  /*153c0*/  LDL.LU R40, [R1+0x1b8] ;  /* 0x0001b80001287983 */ /* 0x000ea80000300800 */
[----:B------:R-:W2:Y:S04]  /*153d0*/  LDL.LU R39, [R1+0x38c] ;  /* 0x00038c0001277983 */ /* 0x000ea80000300800 */
[----:B-1----:R-:W2:Y:S04]  /*153e0*/  LDL.LU R38, [R1+0x388] ;  /* 0x0003880001267983 */ /* 0x002ea80000300800 */
        /* <DEDUP_REMOVED lines=23> */
[----:B------:R-:W4:Y:S04]  /*15560*/  @P3 LDG.E.U16 R98, desc[UR38][R12.64] ;  /* 0x000000260c623981 */ /* 0x000f28000c1e1500 */
[----:B------:R-:W4:Y:S04]  /*15570*/  LDL.LU R14, [R1+0x3f0] ;  /* 0x0003f000010e7983 */ /* 0x000f280000300800 */
[----:B------:R-:W4:Y:S04]  /*15580*/  @P0 LDG.E.U16 R69, desc[UR38][R6.64] ;  /* 0x0000002606450981 */ /* 0x000f28000c1e1500 */
[----:B------:R-:W4:Y:S04]  /*15590*/  LDL.LU R13, [R1+0x3ec] ;  /* 0x0003ec00010d7983 */ /* 0x000f280000300800 */
[----:B------:R-:W4:Y:S04]  /*155a0*/  @P0 LDG.E.U16 R99, desc[UR38][R10.64] ;  /* 0x000000260a630981 */ /* 0x000f28000c1e1500 */
[----:B------:R-:W4:Y:S04]  /*155b0*/  LDL.LU R7, [R1+0x3e8] ;  /* 0x0003e80001077983 */ /* 0x000f280000300800 */
[----:B------:R-:W4:Y:S04]  /*155c0*/  LDL.LU R12, [R1+0x3e4] ;  /* 0x0003e400010c7983 */ /* 0x000f280000300800 */
[----:B------:R-:W4:Y:S04]  /*155d0*/  LDL.LU R11, [R1+0x3e0] ;  /* 0x0003e000010b7983 */ /* 0x000f280000300800 */
[----:B------:R-:W4:Y:S04]  /*155e0*/  LDL.LU R10, [R1+0x3dc] ;  /* 0x0003dc00010a7983 */ /* 0x000f280000300800 */
[----:B------:R-:W4:Y:S01]  /*155f0*/  LDL.LU R9, [R1+0x3d8] ;  /* 0x0003d80001097983 */ /* 0x000f220000300800 */
[----:B------:R-:W-:-:S02]  /*15600*/  IMAD R80, R80, UR27, RZ ;  /* 0x0000001b50507c24 */ /* 0x000fc4000f8e02ff */
[----:B------:R-:W-:Y:S01]  /*15610*/  IMAD R84, R84, UR26, RZ ;  /* 0x0000001a54547c24 */ /* 0x000fe2000f8e02ff */
[----:B------:R0:W4:Y:S04]  /*15620*/  @P3 LDG.E.U16 R105, desc[UR38][R150.64] ;  /* 0x0000002696693981 */ /* 0x000128000c1e1500 */
[----:B--2---:R-:W2:Y:S04]  /*15630*/  @P0 LDG.E.U16 R34, desc[UR38][R96.64] ;  /* 0x0000002660220981 */ /* 0x004ea8000c1e1500 */
[----:B---3--:R-:W3:Y:S04]  /*15640*/  @P3 LDG.E.U16 R33, desc[UR38][R94.64] ;  /* 0x000000265e213981 */ /* 0x008ee8000c1e1500 */
[----:B----4-:R-:W4:Y:S04]  /*15650*/  @P0 LDG.E.U16 R32, desc[UR38][R92.64] ;  /* 0x000000265c200981 */ /* 0x010f28000c1e1500 */
[----:B------:R-:W2:Y:S04]  /*15660*/  LDL.LU.64 R96, [R1+0x1140] ;  /* 0x0011400001607983 */ /* 0x000ea80000300a00 */
[----:B------:R-:W3:Y:S04]  /*15670*/  LDL.LU.64 R94, [R1+0x1138] ;  /* 0x00113800015e7983 */ /* 0x000ee80000300a00 */
[----:B------:R-:W4:Y:S04]  /*15680*/  LDL.LU.64 R92, [R1+0x1130] ;  /* 0x00113000015c7983 */ /* 0x000f280000300a00 */
[----:B------:R-:W4:Y:S04]  /*15690*/  @P3 LDG.E.U16 R31, desc[UR38][R90.64] ;  /* 0x000000265a1f3981 */ /* 0x000f28000c1e1500 */
[----:B------:R-:W4:Y:S04]  /*156a0*/  @P0 LDG.E.U16 R30, desc[UR38][R154.64] ;  /* 0x000000269a1e0981 */ /* 0x000f28000c1e1500 */
[----:B------:R-:W4:Y:S04]  /*156b0*/  @P3 LDG.E.U16 R29, desc[UR38][R164.64] ;  /* 0x00000026a41d3981 */ /* 0x000f28000c1e1500 */
[----:B------:R-:W4:Y:S04]  /*156c0*/  LDL.LU.64 R90, [R1+0x1128] ;  /* 0x00112800015a7983 */ /* 0x000f280000300a00 */
[----:B------:R-:W4:Y:S04]  /*156d0*/  LDL.LU.64 R154, [R1+0x1120] ;  /* 0x00112000019a7983 */ /* 0x000f280000300a00 */
[----:B------:R-:W4:Y:S04]  /*156e0*/  LDL.LU.64 R164, [R1+0x1118] ;  /* 0x0011180001a47983 */ /* 0x000f280000300a00 */
[----:B------:R-:W4:Y:S04]  /*156f0*/  @P0 LDG.E.U16 R28, desc[UR38][R156.64] ;  /* 0x000000269c1c0981 */ /* 0x000f28000c1e1500 */
[----:B------:R-:W4:Y:S04]  /*15700*/  LDL.LU.64 R156, [R1+0x1110] ;  /* 0x00111000019c7983 */ /* 0x000f280000300a00 */
[----:B------:R-:W4:Y:S04]  /*15710*/  @P0 LDG.E.U16 R19, desc[UR38][R64.64] ;  /* 0x0000002640130981 */ /* 0x000f28000c1e1500 */
[----:B------:R-:W4:Y:S04]  /*15720*/  @P3 LDG.E.U16 R18, desc[UR38][R162.64] ;  /* 0x00000026a2123981 */ /* 0x000f28000c1e1500 */
[----:B------:R-:W4:Y:S04]  /*15730*/  @P0 LDG.E.U16 R17, desc[UR38][R4.64] ;  /* 0x0000002604110981 */ /* 0x000f28000c1e1500 */
[----:B------:R-:W4:Y:S01]  /*15740*/  @P3 LDG.E.U16 R16, desc[UR38][R2.64] ;  /* 0x0000002602103981 */ /* 0x000f22000c1e1500 */
[----:B------:R-:W-:-:S02]  /*15750*/  IMAD R88, R87, UR25, RZ ;  /* 0x0000001957587c24 */ /* 0x000fc4000f8e02ff */
[----:B------:R-:W-:Y:S01]  /*15760*/  IMAD R112, R79, UR19, RZ ;  /* 0x000000134f707c24 */ /* 0x000fe2000f8e02ff */
[----:B------:R-:W4:Y:S01]  /*15770*/  @P0 LDG.E.U16 R15, desc[UR38][R134.64] ;  /* 0x00000026860f0981 */ /* 0x000f22000c1e1500 */
[----:B------:R-:W-:Y:S02]  /*15780*/  IMAD R116, R78, UR18, RZ ;  /* 0x000000124e747c24 */ /* 0x000fe4000f8e02ff */
[----:B------:R-:W-:Y:S02]  /*15790*/  IMAD R41, R41, UR42, RZ ;  /* 0x0000002a29297c24 */ /* 0x000fe4000f8e02ff */
[----:B------:R-:W-:-:S04]  /*157a0*/  IMAD.WIDE R82, R84, 0x2, R158 ;  /* 0x0000000254527825 */ /* 0x000fc800078e029e */
[--C-:B------:R-:W-:Y:S01]  /*157b0*/  IMAD.WIDE R118, R120, 0x2, R158.reuse ;  /* 0x0000000278767825 */ /* 0x100fe200078e029e */
[----:B------:R-:W4:Y:S03]  /*157c0*/  @P0 LDG.E.U16 R72, desc[UR38][R82.64] ;  /* 0x0000002652480981 */ /* 0x000f26000c1e1500 */
[--C-:B------:R-:W-:Y:S01]  /*157d0*/  IMAD.WIDE R122, R124, 0x2, R158.reuse ;  /* 0x000000027c7a7825 */ /* 0x100fe200078e029e */
[----:B------:R-:W4:Y:S04]  /*157e0*/  @P0 LDG.E.U16 R39, desc[UR38][R118.64] ;  /* 0x0000002676270981 */ /* 0x000f28000c1e1500 */
[----:B------:R-:W4:Y:S01]  /*157f0*/  @P3 LDG.E.U16 R7, desc[UR38][R136.64] ;  /* 0x0000002688073981 */ /* 0x000f22000c1e1500 */
[----:B------:R-:W-:-:S03]  /*15800*/  IMAD.WIDE R138, R140, 0x2, R158 ;  /* 0x000000028c8a7825 */ /* 0x000fc600078e029e */
[----:B------:R-:W4:Y:S01]  /*15810*/  @P0 LDG.E.U16 R23, desc[UR38][R122.64] ;  /* 0x000000267a170981 */ /* 0x000f22000c1e1500 */
[----:B------:R-:W-:-:S03]  /*15820*/  IMAD.WIDE R142, R144, 0x2, R158 ;  /* 0x00000002908e7825 */ /* 0x000fc600078e029e */
[----:B------:R-:W4:Y:S01]  /*15830*/  @P0 LDG.E.U16 R76, desc[UR38][R138.64] ;  /* 0x000000268a4c0981 */ /* 0x000f22000c1e1500 */
[----:B------:R-:W-:-:S03]  /*15840*/  IMAD.WIDE R146, R148, 0x2, R158 ;  /* 0x0000000294927825 */ /* 0x000fc600078e029e */
[----:B------:R-:W4:Y:S01]  /*15850*/  @P0 LDG.E.U16 R71, desc[UR38][R142.64] ;  /* 0x000000268e470981 */ /* 0x000f22000c1e1500 */
[----:B0-----:R-:W-:-:S03]  /*15860*/  IMAD.WIDE R150, R152, 0x2, R158 ;  /* 0x0000000298967825 */ /* 0x001fc600078e029e */
[----:B------:R-:W4:Y:S04]  /*15870*/  @P0 LDG.E.U16 R37, desc[UR38][R146.64] ;  /* 0x0000002692250981 */ /* 0x000f28000c1e1500 */
[----:B--2---:R-:W2:Y:S04]  /*15880*/  @P3 LDG.E.U16 R9, desc[UR38][R96.64] ;  /* 0x0000002660093981 */ /* 0x004ea8000c1e1500 */
[----:B---3--:R-:W3:Y:S04]  /*15890*/  @P0 LDG.E.U16 R10, desc[UR38][R94.64] ;  /* 0x000000265e0a0981 */ /* 0x008ee8000c1e1500 */
[----:B----4-:R-:W4:Y:S04]  /*158a0*/  @P3 LDG.E.U16 R8, desc[UR38][R92.64] ;  /* 0x000000265c083981 */ /* 0x010f28000c1e1500 */
[----:B------:R-:W2:Y:S04]  /*158b0*/  @P0 LDG.E.U16 R24, desc[UR38][R90.64] ;  /* 0x000000265a180981 */ /* 0x000ea8000c1e1500 */
[----:B------:R0:W2:Y:S04]  /*158c0*/  @P0 LDG.E.U16 R26, desc[UR38][R154.64] ;  /* 0x000000269a1a0981 */ /* 0x0000a8000c1e1500 */
[----:B------:R-:W2:Y:S04]  /*158d0*/  @P3 LDG.E.U16 R25, desc[UR38][R164.64] ;  /* 0x00000026a4193981 */ /* 0x000ea8000c1e1500 */
[----:B------:R-:W2:Y:S01]  /*158e0*/  @P3 LDG.E.U16 R27, desc[UR38][R156.64] ;  /* 0x000000269c1b3981 */ /* 0x000ea2000c1e1500 */
[----:B------:R-:W-:-:S03]  /*158f0*/  IMAD.WIDE R78, R80, 0x2, R158 ;  /* 0x00000002504e7825 */ /* 0x000fc600078e029e */
[----:B------:R-:W2:Y:S04]  /*15900*/  @P0 LDG.E.U16 R21, desc[UR38][R150.64] ;  /* 0x0000002696150981 */ /* 0x000ea8000c1e1500 */
[----:B------:R-:W0:Y:S04]  /*15910*/  LDL.LU R156, [R1+0x1108] ;  /* 0x00110800019c7983 */ /* 0x000e280000300800 */
[----:B------:R-:W2:Y:S04]  /*15920*/  LDL.LU.64 R64, [R1+0x1100] ;  /* 0x0011000001407983 */ /* 0x000ea80000300a00 */
[----:B------:R-:W3:Y:S04]  /*15930*/  LDL.LU.64 R162, [R1+0x10f8] ;  /* 0x0010f80001a27983 */ /* 0x000ee80000300a00 */
[----:B------:R-:W4:Y:S04]  /*15940*/  LDL.LU.64 R4, [R1+0x10f0] ;  /* 0x0010f00001047983 */ /* 0x000f280000300a00 */
[----:B------:R-:W4:Y:S01]  /*15950*/  LDL.LU.64 R2, [R1+0x10e8] ;  /* 0x0010e80001027983 */ /* 0x000f220000300a00 */
[----:B------:R-:W-:-:S03]  /*15960*/  IMAD.WIDE R86, R88, 0x2, R158 ;  /* 0x0000000258567825 */ /* 0x000fc600078e029e */
[----:B------:R-:W4:Y:S01]  /*15970*/  @P0 LDG.E.U16 R108, desc[UR38][R78.64] ;  /* 0x000000264e6c0981 */ /* 0x000f22000c1e1500 */
        /* <DEDUP_REMOVED lines=25> */
[----:B------:R-:W4:Y:S04]  /*15b10*/  @P3 LDG.E.U16 R35, desc[UR38][R148.64] ;  /* 0x0000002694233981 */ /* 0x000f28000c1e1500 */
[----:B------:R-:W4:Y:S01]  /*15b20*/  @P3 LDG.E.U16 R20, desc[UR38][R152.64] ;  /* 0x0000002698143981 */ /* 0x000f22000c1e1500 */
[----:B0-----:R-:W-:-:S03]  /*15b30*/  IMAD.WIDE R154, R156, 0x2, R158 ;  /* 0x000000029c9a7825 */ /* 0x001fc600078e029e */
[----:B--2---:R-:W2:Y:S04]  /*15b40*/  @P3 LDG.E.U16 R11, desc[UR38][R64.64] ;  /* 0x00000026400b3981 */ /* 0x004ea8000c1e1500 */
[----:B---3--:R-:W3:Y:S04]  /*15b50*/  @P0 LDG.E.U16 R12, desc[UR38][R162.64] ;  /* 0x00000026a20c0981 */ /* 0x008ee8000c1e1500 */
[----:B----4-:R-:W4:Y:S04]  /*15b60*/  @P0 LDG.E.U16 R13, desc[UR38][R4.64] ;  /* 0x00000026040d0981 */ /* 0x010f28000c1e1500 */
[----:B------:R0:W2:Y:S02]  /*15b70*/  @P3 LDG.E.U16 R14, desc[UR38][R2.64] ;  /* 0x00000026020e3981 */ /* 0x0000a4000c1e1500 */
[----:B0-----:R-:W0:Y:S02]  /*15b80*/  S2R R3, SR_TID.X ;  /* 0x0000000000037919 */ /* 0x001e240000002100 */
[----:B------:R1:W2:Y:S04]  /*15b90*/  LDL.LU R2, [R1+0x10e0] ;  /* 0x0010e00001027983 */ /* 0x0002a80000300800 */
[----:B------:R-:W3:Y:S01]  /*15ba0*/  LDL.LU.64 R4, [R1+0x10d8] ;  /* 0x0010d80001047983 */ /* 0x000ee20000300a00 */
[----:B------:R-:W-:-:S03]  /*15bb0*/  IMAD.WIDE R156, R156, 0x2, R160 ;  /* 0x000000029c9c7825 */ /* 0x000fc600078e02a0 */
[----:B------:R-:W4:Y:S01]  /*15bc0*/  LDL.LU R135, [R1+0xd8] ;  /* 0x0000d80001877983 */ /* 0x000f220000300800 */
[----:B------:R-:W-:-:S03]  /*15bd0*/  IMAD.WIDE R158, R41, 0x2, R158 ;  /* 0x00000002299e7825 */ /* 0x000fc600078e029e */
[----:B------:R-:W4:Y:S01]  /*15be0*/  LDL.LU R134, [R1+0xd4] ;  /* 0x0000d40001867983 */ /* 0x000f220000300800 */
[----:B------:R-:W-:-:S03]  /*15bf0*/  IMAD.WIDE R160, R41, 0x2, R160 ;  /* 0x0000000229a07825 */ /* 0x000fc600078e02a0 */
[----:B------:R-:W4:Y:S04]  /*15c00*/  LDL.LU R137, [R1+0xd0] ;  /* 0x0000d00001897983 */ /* 0x000f280000300800 */
[----:B------:R-:W4:Y:S04]  /*15c10*/  LDL.LU R41, [R1+0xdc] ;  /* 0x0000dc0001297983 */ /* 0x000f280000300800 */
[----:B------:R-:W4:Y:S01]  /*15c20*/  @P3 LDG.E.U16 R0, desc[UR38][R156.64] ;  /* 0x000000269c003981 */ /* 0x000f22000c1e1500 */
[C---:B0-----:R-:W-:Y:S01]  /*15c30*/  IMAD.SHL.U32 R6, R3.reuse, 0x2, RZ ;  /* 0x0000000203067824 */ /* 0x041fe200078e00ff */
[----:B------:R-:W-:Y:S01]  /*15c40*/  SHF.R.U32.HI R136, RZ, 0x5, R3 ;  /* 0x00000005ff887819 */ /* 0x000fe20000011603 */
[----:B------:R-:W-:-:S05]  /*15c50*/  IMAD.SHL.U32 R3, R3, 0x80, RZ ;  /* 0x0000008003037824 */ /* 0x000fca00078e00ff */
[----:B------:R-:W-:Y:S02]  /*15c60*/  LOP3.LUT R3, R3, 0x207e, R6, 0xc8, !PT ;  /* 0x0000207e03037812 */ /* 0x000fe400078ec806 */
[----:B------:R-:W4:Y:S04]  /*15c70*/  LDL.LU R6, [R1+0xe0] ;  /* 0x0000e00001067983 */ /* 0x000f280000300800 */
[----:B------:R0:W-:Y:S04]  /*15c80*/  STS.U16 [R3+UR6], R53 ;  /* 0x0000003503007988 */ /* 0x0001e80008000406 */
[----:B0-----:R-:W4:Y:S04]  /*15c90*/  LDL.LU R53, [R1+0xe4] ;  /* 0x0000e40001357983 */ /* 0x001f280000300800 */
[----:B------:R-:W-:Y:S04]  /*15ca0*/  STS.U16 [R3+UR6+0x4000], R52 ;  /* 0x0040003403007988 */ /* 0x000fe80008000406 */
        /* <DEDUP_REMOVED lines=14> */
[----:B--2---:R-:W2:Y:S01]  /*15d90*/  @P0 LDG.E.U16 R2, desc[UR38][R154.64] ;  /* 0x000000269a020981 */ /* 0x004ea2000c1e1500 */
[----:B---3--:R-:W-:-:S06]  /*15da0*/  PRMT R5, RZ, 0x7610, R5 ;  /* 0x00007610ff057816 */ /* 0x008fcc0000000005 */
[----:B------:R-:W3:Y:S01]  /*15db0*/  @P0 LDG.E.U16 R5, desc[UR38][R158.64] ;  /* 0x000000269e050981 */ /* 0x000ee2000c1e1500 */
[----:B------:R-:W-:Y:S02]  /*15dc0*/  ISETP.NE.U32.AND P0, PT, R136, RZ, PT ;  /* 0x000000ff8800720c */ /* 0x000fe40003f05070 */
[----:B------:R-:W-:-:S05]  /*15dd0*/  LOP3.LUT R136, R3, 0x10, RZ, 0x3c, !PT ;  /* 0x0000001003887812 */ /* 0x000fca00078e3cff */
[----:B----4-:R-:W-:Y:S04]  /*15de0*/  STS.U16 [R136+UR6+0x80], R53 ;  /* 0x0000803588007988 */ /* 0x010fe80008000406 */
[----:B------:R-:W-:Y:S04]  /*15df0*/  STS.U16 [R136+UR6+0x4080], R6 ;  /* 0x0040800688007988 */ /* 0x000fe80008000406 */
[----:B------:R-:W-:Y:S04]  /*15e00*/  STS.U16 [R136+UR6+0x480], R41 ;  /* 0x0004802988007988 */ /* 0x000fe80008000406 */
[----:B------:R0:W-:Y:S04]  /*15e10*/  STS.U16 [R136+UR6+0x4480], R135 ;  /* 0x0044808788007988 */ /* 0x0001e80008000406 */
[----:B------:R4:W-:Y:S04]  /*15e20*/  STS.U16 [R136+UR6+0x880], R134 ;  /* 0x0008808688007988 */ /* 0x0009e80008000406 */
[----:B------:R1:W-:Y:S04]  /*15e30*/  STS.U16 [R136+UR6+0x4880], R137 ;  /* 0x0048808988007988 */ /* 0x0003e80008000406 */
[----:B0-----:R-:W2:Y:S04]  /*15e40*/  LDL.LU R135, [R1+0xf4] ;  /* 0x0000f40001877983 */ /* 0x001ea80000300800 */
[----:B----4-:R-:W4:Y:S04]  /*15e50*/  LDL.LU R134, [R1+0xf0] ;  /* 0x0000f00001867983 */ /* 0x010f280000300800 */
[----:B-1----:R-:W3:Y:S04]  /*15e60*/  LDL.LU R137, [R1+0xec] ;  /* 0x0000ec0001897983 */ /* 0x002ee80000300800 */
        /* <DEDUP_REMOVED lines=17> */
[----:B------:R0:W-:Y:S04]  /*15f80*/  STS.U16 [R136+UR6+0xc80], R63 ;  /* 0x000c803f88007988 */ /* 0x0001e80008000406 */
[----:B------:R1:W-:Y:S04]  /*15f90*/  STS.U16 [R136+UR6+0x4c80], R62 ;  /* 0x004c803e88007988 */ /* 0x0003e80008000406 */
[----:B------:R1:W-:Y:S04]  /*15fa0*/  STS.U16 [R136+UR6+0x1080], R61 ;  /* 0x0010803d88007988 */ /* 0x0003e80008000406 */
[----:B0-----:R-:W3:Y:S04]  /*15fb0*/  LDL.LU R63, [R1+0x114] ;  /* 0x00011400013f7983 */ /* 0x001ee80000300800 */
[----:B-1----:R-:W3:Y:S04]  /*15fc0*/  LDL.LU R62, [R1+0x118] ;  /* 0x00011800013e7983 */ /* 0x002ee80000300800 */
[----:B------:R-:W3:Y:S04]  /*15fd0*/  LDL.LU R61, [R1+0x11c] ;  /* 0x00011c00013d7983 */ /* 0x000ee80000300800 */
[----:B------:R0:W-:Y:S04]  /*15fe0*/  STS.U16 [R136+UR6+0x5080], R60 ;  /* 0x0050803c88007988 */ /* 0x0001e80008000406 */
[----:B------:R1:W-:Y:S04]  /*15ff0*/  STS.U16 [R136+UR6+0x1480], R59 ;  /* 0x0014803b88007988 */ /* 0x0003e80008000406 */
[----:B------:R1:W-:Y:S04]  /*16000*/  STS.U16 [R136+UR6+0x5480], R58 ;  /* 0x0054803a88007988 */ /* 0x0003e80008000406 */
[----:B0-----:R-:W3:Y:S04]  /*16010*/  LDL.LU R60, [R1+0x120] ;  /* 0x00012000013c7983 */ /* 0x001ee80000300800 */
[----:B-1----:R-:W3:Y:S04]  /*16020*/  LDL.LU R59, [R1+0x124] ;  /* 0x00012400013b7983 */ /* 0x002ee80000300800 */
[----:B------:R-:W3:Y:S01]  /*16030*/  LDL.LU R58, [R1+0xe8] ;  /* 0x0000e800013a7983 */ /* 0x000ee20000300800 */
[----:B------:R-:W-:-:S06]  /*16040*/  PRMT R4, RZ, 0x7610, R4 ;  /* 0x00007610ff047816 */ /* 0x000fcc0000000004 */
[----:B------:R-:W3:Y:S04]  /*16050*/  @P3 LDG.E.U16 R4, desc[UR38][R160.64] ;  /* 0x00000026a0043981 */ /* 0x000ee8000c1e1500 */
[----:B--2---:R0:W-:Y:S04]  /*16060*/  STS.U16 [R136+UR6+0x1880], R135 ;  /* 0x0018808788007988 */ /* 0x0041e80008000406 */
[----:B----4-:R1:W-:Y:S04]  /*16070*/  STS.U16 [R136+UR6+0x5880], R134 ;  /* 0x0058808688007988 */ /* 0x0103e80008000406 */
[----:B---3--:R2:W-:Y:S04]  /*16080*/  STS.U16 [R136+UR6+0x1c80], R137 ;  /* 0x001c808988007988 */ /* 0x0085e80008000406 */
[----:B0-----:R-:W3:Y:S04]  /*16090*/  LDL.LU R135, [R1+0x10d0] ;  /* 0x0010d00001877983 */ /* 0x001ee80000300800 */
[----:B-1----:R-:W4:Y:S04]  /*160a0*/  LDL.LU R134, [R1+0x10cc] ;  /* 0x0010cc0001867983 */ /* 0x002f280000300800 */
[----:B--2---:R-:W2:Y:S04]  /*160b0*/  LDL.LU R137, [R1+0x10c8] ;  /* 0x0010c80001897983 */ /* 0x004ea80000300800 */
[----:B------:R0:W-:Y:S04]  /*160c0*/  STS.U16 [R136+UR6+0x5c80], R58 ;  /* 0x005c803a88007988 */ /* 0x0001e80008000406 */
[----:B0-----:R-:W2:Y:S01]  /*160d0*/  LDL.LU R136, [R1+0x10c4] ;  /* 0x0010c40001887983 */ /* 0x001ea20000300800 */
[----:B------:R-:W-:-:S05]  /*160e0*/  LOP3.LUT R42, R3, 0x20, RZ, 0x3c, !PT ;  /* 0x00000020032a7812 */ /* 0x000fca00078e3cff */
        /* <DEDUP_REMOVED lines=11> */
[----:B------:R0:W-:Y:S04]  /*161a0*/  STS.U16 [R42+UR6+0x5500], R41 ;  /* 0x005500292a007988 */ /* 0x0001e80008000406 */
[----:B------:R-:W-:Y:S04]  /*161b0*/  STS.U16 [R42+UR6+0x1900], R45 ;  /* 0x0019002d2a007988 */ /* 0x000fe80008000406 */
[----:B------:R-:W-:Y:S01]  /*161c0*/  STS.U16 [R42+UR6+0x5900], R46 ;  /* 0x0059002e2a007988 */ /* 0x000fe20008000406 */
[----:B0-----:R-:W-:-:S03]  /*161d0*/  LOP3.LUT R41, R3, 0x30, RZ, 0x3c, !PT ;  /* 0x0000003003297812 */ /* 0x001fc600078e3cff */
[----:B------:R-:W-:Y:S04]  /*161e0*/  STS.U16 [R42+UR6+0x1d00], R47 ;  /* 0x001d002f2a007988 */ /* 0x000fe80008000406 */
[----:B------:R-:W-:Y:S04]  /*161f0*/  STS.U16 [R42+UR6+0x5d00], R48 ;  /* 0x005d00302a007988 */ /* 0x000fe80008000406 */
[----:B------:R-:W-:Y:S04]  /*16200*/  STS.U16 [R41+UR6+0x180], R49 ;  /* 0x0001803129007988 */ /* 0x000fe80008000406 */
[----:B------:R-:W-:Y:S04]  /*16210*/  STS.U16 [R41+UR6+0x4180], R50 ;  /* 0x0041803229007988 */ /* 0x000fe80008000406 */
[----:B------:R-:W-:Y:S04]  /*16220*/  STS.U16 [R41+UR6+0x580], R51 ;  /* 0x0005803329007988 */ /* 0x000fe80008000406 */
[----:B------:R-:W-:Y:S04]  /*16230*/  STS.U16 [R41+UR6+0x4580], R52 ;  /* 0x0045803429007988 */ /* 0x000fe80008000406 */
[----:B------:R-:W-:Y:S04]  /*16240*/  STS.U16 [R41+UR6+0x980], R53 ;  /* 0x0009803529007988 */ /* 0x000fe80008000406 */
[----:B------:R0:W-:Y:S02]  /*16250*/  STS.U16 [R41+UR6+0x4980], R6 ;  /* 0x0049800629007988 */ /* 0x0001e40008000406 */
[----:B0-----:R-:W-:Y:S01]  /*16260*/  LOP3.LUT R6, R3, 0x40, RZ, 0x3c, !PT ;  /* 0x0000004003067812 */ /* 0x001fe200078e3cff */
[----:B------:R-:W-:-:S04]  /*16270*/  UIADD3 UR9, UPT, UPT, UR6, 0x8000, URZ ;  /* 0x0000800006097890 */ /* 0x000fc8000fffe0ff */
[----:B------:R-:W-:-:S04]  /*16280*/  USHF.R.U32.HI UR9, URZ, 0x4, UR9 ;  /* 0x00000004ff097899 */ /* 0x000fc80008011609 */
[----:B------:R-:W-:Y:S01]  /*16290*/  USGXT.U32 UR9, UR9, 0xe ;  /* 0x0000000e0909789a */ /* 0x000fe20008000000 */
[----:B------:R-:W-:-:S03]  /*162a0*/  UMOV UR12, URZ ;  /* 0x000000ff000c7c82 */ /* 0x000fc60008000000 */
[----:B------:R-:W-:Y:S02]  /*162b0*/  UIADD3 UR10, UP1, UPT, UR9, 0x2, URZ ;  /* 0x00000002090a7890 */ /* 0x000fe4000ff3e0ff */
[----:B------:R-:W-:Y:S02]  /*162c0*/  USHF.L.U32 UR11, UR11, 0x8, URZ ;  /* 0x000000080b0b7899 */ /* 0x000fe400080006ff */
[----:B------:R-:W-:Y:S02]  /*162d0*/  USHF.L.U32 UR4, UR4, 0x8, URZ ;  /* 0x0000000804047899 */ /* 0x000fe400080006ff */
[----:B------:R-:W-:Y:S02]  /*162e0*/  UIADD3.X UR12, UPT, UPT, UR12, 0x40004040, URZ, UP1, !UPT ;  /* 0x400040400c0c7890 */ /* 0x000fe40008ffe4ff */
[----:B------:R-:W-:Y:S01]  /*162f0*/  UIADD3 UR13, UPT, UPT, UR5, 0x40, URZ ;  /* 0x00000040050d7890 */ /* 0x000fe2000fffe0ff */
[----:B--2---:R-:W-:Y:S04]  /*16300*/  STS.U16 [R41+UR6+0xd80], R136 ;  /* 0x000d808829007988 */ /* 0x004fe80008000406 */
[----:B------:R-:W-:Y:S04]  /*16310*/  STS.U16 [R41+UR6+0x4d80], R137 ;  /* 0x004d808929007988 */ /* 0x000fe80008000406 */
[----:B----4-:R-:W-:Y:S04]  /*16320*/  STS.U16 [R41+UR6+0x1180], R134 ;  /* 0x0011808629007988 */ /* 0x010fe80008000406 */
[----:B---3--:R-:W-:Y:S04]  /*16330*/  STS.U16 [R41+UR6+0x5180], R135 ;  /* 0x0051808729007988 */ /* 0x008fe80008000406 */
        /* <DEDUP_REMOVED lines=22> */
[----:B------:R0:W-:Y:S04]  /*164a0*/  STS.U16 [R6+UR6+0x5e00], R128 ;  /* 0x005e008006007988 */ /* 0x0001e80008000406 */
[----:B------:R-:W-:Y:S04]  /*164b0*/  STS.U16 [R36+UR6+0x280], R129 ;  /* 0x0002808124007988 */ /* 0x000fe80008000406 */
[----:B------:R-:W-:Y:S04]  /*164c0*/  STS.U16 [R36+UR6+0x4280], R126 ;  /* 0x0042807e24007988 */ /* 0x000fe80008000406 */
[----:B------:R-:W-:Y:S04]  /*164d0*/  STS.U16 [R36+UR6+0x680], R127 ;  /* 0x0006807f24007988 */ /* 0x000fe80008000406 */
[----:B------:R-:W-:Y:S04]  /*164e0*/  STS.U16 [R36+UR6+0x4680], R100 ;  /* 0x0046806424007988 */ /* 0x000fe80008000406 */
[----:B------:R-:W-:Y:S04]  /*164f0*/  STS.U16 [R36+UR6+0xa80], R101 ;  /* 0x000a806524007988 */ /* 0x000fe80008000406 */
[----:B------:R-:W-:Y:S04]  /*16500*/  STS.U16 [R36+UR6+0x4a80], R98 ;  /* 0x004a806224007988 */ /* 0x000fe80008000406 */
        /* <DEDUP_REMOVED lines=36> */
[----:B------:R1:W5:Y:S04]  /*16750*/  LDL.LU R136, [R1+0x10c0] ;  /* 0x0010c00001887983 */ /* 0x0003680000300800 */
[----:B------:R1:W5:Y:S01]  /*16760*/  LDL.LU R137, [R1+0x10bc] ;  /* 0x0010bc0001897983 */ /* 0x0003620000300800 */
[----:B0-----:R-:W0:Y:S03]  /*16770*/  LDC R7, c[0x0][0x3a0] ;  /* 0x0000e800ff077b82 */ /* 0x001e260000000800 */
[----:B------:R1:W5:Y:S04]  /*16780*/  LDL.LU R134, [R1+0x10b8] ;  /* 0x0010b80001867983 */ /* 0x0003680000300800 */
[----:B------:R1:W5:Y:S04]  /*16790*/  LDL.LU R135, [R1+0x10b4] ;  /* 0x0010b40001877983 */ /* 0x0003680000300800 */
[----:B------:R1:W5:Y:S04]  /*167a0*/  LDL.LU R108, [R1+0x10b0] ;  /* 0x0010b000016c7983 */ /* 0x0003680000300800 */
[----:B------:R1:W5:Y:S04]  /*167b0*/  LDL.LU R109, [R1+0x10ac] ;  /* 0x0010ac00016d7983 */ /* 0x0003680000300800 */
[----:B------:R1:W5:Y:S04]  /*167c0*/  LDL.LU R106, [R1+0x10a8] ;  /* 0x0010a800016a7983 */ /* 0x0003680000300800 */
[----:B------:R1:W5:Y:S04]  /*167d0*/  LDL.LU R107, [R1+0x10a4] ;  /* 0x0010a400016b7983 */ /* 0x0003680000300800 */
[----:B------:R1:W5:Y:S01]  /*167e0*/  LDL.LU R76, [R1+0x10a0] ;  /* 0x0010a000014c7983 */ /* 0x0003620000300800 */
[----:B0-----:R-:W-:-:S03]  /*167f0*/  VIADD R7, R7, 0xff ;  /* 0x000000ff07077836 */ /* 0x001fc60000000000 */
[----:B------:R1:W5:Y:S04]  /*16800*/  LDL.LU R77, [R1+0x109c] ;  /* 0x00109c00014d7983 */ /* 0x0003680000300800 */
[----:B------:R1:W5:Y:S04]  /*16810*/  LDL.LU R74, [R1+0x1098] ;  /* 0x00109800014a7983 */ /* 0x0003680000300800 */
[----:B------:R1:W5:Y:S04]  /*16820*/  LDL.LU R75, [R1+0x1094] ;  /* 0x00109400014b7983 */ /* 0x0003680000300800 */
[----:B------:R1:W5:Y:S01]  /*16830*/  LDL.LU R132, [R1+0x1090] ;  /* 0x0010900001847983 */ /* 0x0003620000300800 */
[----:B------:R-:W-:-:S03]  /*16840*/  SHF.R.S32.HI R6, RZ, 0x1f, R7 ;  /* 0x0000001fff067819 */ /* 0x000fc60000011407 */
[----:B------:R1:W5:Y:S04]  /*16850*/  LDL.LU R133, [R1+0x108c] ;  /* 0x00108c0001857983 */ /* 0x0003680000300800 */
[----:B------:R1:W5:Y:S04]  /*16860*/  LDL.LU R130, [R1+0x1088] ;  /* 0x0010880001827983 */ /* 0x0003680000300800 */
[----:B------:R1:W5:Y:S04]  /*16870*/  LDL.LU R131, [R1+0x1084] ;  /* 0x0010840001837983 */ /* 0x0003680000300800 */
[----:B------:R1:W5:Y:S01]  /*16880*/  LDL.LU R104, [R1+0x1080] ;  /* 0x0010800001687983 */ /* 0x0003620000300800 */
[----:B------:R-:W-:-:S03]  /*16890*/  LEA.HI R6, R6, R7, RZ, 0x8 ;  /* 0x0000000706067211 */ /* 0x000fc600078f40ff */
[----:B------:R1:W5:Y:S04]  /*168a0*/  LDL.LU R105, [R1+0x107c] ;  /* 0x00107c0001697983 */ /* 0x0003680000300800 */
[----:B------:R1:W5:Y:S04]  /*168b0*/  LDL.LU R102, [R1+0x1078] ;  /* 0x0010780001667983 */ /* 0x0003680000300800 */
[----:B------:R1:W5:Y:S04]  /*168c0*/  LDL.LU R103, [R1+0x1074] ;  /* 0x0010740001677983 */ /* 0x0003680000300800 */
[----:B------:R1:W5:Y:S01]  /*168d0*/  LDL.LU R72, [R1+0x1070] ;  /* 0x0010700001487983 */ /* 0x0003620000300800 */
[----:B------:R-:W-:-:S03]  /*168e0*/  SHF.R.S32.HI R6, RZ, 0x8, R6 ;  /* 0x00000008ff067819 */ /* 0x000fc60000011406 */
[----:B------:R1:W5:Y:S04]  /*168f0*/  LDL.LU R73, [R1+0x106c] ;  /* 0x00106c0001497983 */ /* 0x0003680000300800 */
[----:B------:R-:W-:Y:S04]  /*16900*/  STS.U16 [R8+UR6+0x1380], R12 ;  /* 0x0013800c08007988 */ /* 0x000fe80008000406 */
        /* <DEDUP_REMOVED lines=11> */
[----:B------:R0:W-:Y:S04]  /*169c0*/  STS.U16 [R8+UR6+0x1f80], R5 ;  /* 0x001f800508007988 */ /* 0x0001e80008000406 */
[----:B------:R1:W5:Y:S04]  /*169d0*/  LDL.LU R100, [R1+0x1050] ;  /* 0x0010500001647983 */ /* 0x0003680000300800 */
[----:B------:R1:W5:Y:S01]  /*169e0*/  LDL.LU R101, [R1+0x104c] ;  /* 0x00104c0001657983 */ /* 0x0003620000300800 */
[----:B0-----:R-:W-:-:S03]  /*169f0*/  VIMNMX R5, PT, PT, R6, 0x1, !PT ;  /* 0x0000000106057848 */ /* 0x001fc60007fe0100 */
[----:B------:R1:W5:Y:S04]  /*16a00*/  LDL.LU R98, [R1+0x1048] ;  /* 0x0010480001627983 */ /* 0x0003680000300800 */
[----:B------:R1:W-:Y:S01]  /*16a10*/  STS.U16 [R8+UR6+0x5f80], R4 ;  /* 0x005f800408007988 */ /* 0x0003e20008000406 */
[----:B------:R-:W-:-:S03]  /*16a20*/  VIADD R5, R5, 0xffffffff ;  /* 0xffffffff05057836 */ /* 0x000fc60000000000 */
[----:B------:R1:W5:Y:S01]  /*16a30*/  LDL.LU R99, [R1+0x1044] ;  /* 0x0010440001637983 */ /* 0x0003620000300800 */
[----:B------:R0:W-:Y:S06]  /*16a40*/  MEMBAR.ALL.CTA ;  /* 0x0000000000007992 */ /* 0x0001ec0000008000 */
[----:B0-----:R-:W0:Y:S04]  /*16a50*/  FENCE.VIEW.ASYNC.S ;  /* 0x00000000000073c6 */ /* 0x001e280000000000 */
[----:B------:R1:W5:Y:S04]  /*16a60*/  LDL.LU R68, [R1+0x1040] ;  /* 0x0010400001447983 */ /* 0x0003680000300800 */
[----:B------:R1:W5:Y:S04]  /*16a70*/  LDL.LU R69, [R1+0x103c] ;  /* 0x00103c0001457983 */ /* 0x0003680000300800 */
[----:B------:R1:W5:Y:S04]  /*16a80*/  LDL.LU R66, [R1+0x1038] ;  /* 0x0010380001427983 */ /* 0x0003680000300800 */
[----:B------:R1:W5:Y:S04]  /*16a90*/  LDL.LU R67, [R1+0x1034] ;  /* 0x0010340001437983 */ /* 0x0003680000300800 */
[----:B------:R1:W5:Y:S04]  /*16aa0*/  LDL.LU R2, [R1+0x1030] ;  /* 0x0010300001027983 */ /* 0x0003680000300800 */
[----:B------:R1:W5:Y:S04]  /*16ab0*/  LDL.LU R0, [R1+0x102c] ;  /* 0x00102c0001007983 */ /* 0x0003680000300800 */
[----:B------:R1:W-:Y:S01]  /*16ac0*/  STL [R1+0xf10], R5 ;  /* 0x000f100501007387 */ /* 0x0003e20000100800 */
[----:B0-----:R-:W-:Y:S01]  /*16ad0*/  BAR.SYNC.DEFER_BLOCKING 0x0 ;  /* 0x0000000000007b1d */ /* 0x001fe20000010000 */
[----:B------:R-:W-:-:S02]  /*16ae0*/  ISETP.LT.OR P1, PT, R7, 0x100, P0 ;  /* 0x000001000700780c */ /* 0x000fc40000721670 */
[----:B------:R-:W-:-:S11]  /*16af0*/  ISETP.NE.U32.AND P3, PT, R5, RZ, PT ;  /* 0x000000ff0500720c */ /* 0x000fd60003f65070 */
[----:B-1----:R-:W-:Y:S05]  /*16b00*/  @P1 BRA `(.L_x_7) ;  /* 0x0000000400701947 */ /* 0x002fea0003800000 */
[----:B------:R-:W-:Y:S01]  /*16b10*/  USHF.R.U32.HI UR52, URZ, 0x4, UR6 ;  /* 0x00000004ff347899 */ /* 0x000fe20008011606 */
[----:B------:R-:W-:Y:S01]  /*16b20*/  UMOV UR14, URZ ;  /* 0x000000ff000e7c82 */ /* 0x000fe20008000000 */
[----:B------:R-:W-:Y:S02]  /*16b30*/  UMOV UR56, UR8 ;  /* 0x0000000800387c82 */ /* 0x000fe40008000000 */
[----:B------:R-:W-:Y:S01]  /*16b40*/  USGXT.U32 UR52, UR52, 0xe ;  /* 0x0000000e3434789a */ /* 0x000fe20008000000 */
[----:B------:R-:W-:Y:S01]  /*16b50*/  UMOV UR57, URZ ;  /* 0x000000ff00397c82 */ /* 0x000fe20008000000 */
[----:B------:R-:W-:Y:S02]  /*16b60*/  UIADD3 UR74, UPT, UPT, UR5, 0x48, URZ ;  /* 0x00000048054a7890 */ /* 0x000fe4000fffe0ff */
[----:B------:R-:W-:Y:S01]  /*16b70*/  UIADD3 UR22, UP1, UPT, UR52, 0x2, URZ ;  /* 0x0000000234167890 */ /* 0x000fe2000ff3e0ff */
[----:B------:R-:W-:Y:S01]  /*16b80*/  UMOV UR77, UR56 ;  /* 0x00000038004d7c82 */ /* 0x000fe20008000000 */
[----:B------:R-:W-:-:S02]  /*16b90*/  UIADD3 UR68, UPT, UPT, UR5, 0x50, URZ ;  /* 0x0000005005447890 */ /* 0x000fc4000fffe0ff */
[----:B------:R-:W-:Y:S01]  /*16ba0*/  UIADD3.X UR23, UPT, UPT, UR14, 0x40004040, URZ, UP1, !UPT ;  /* 0x400040400e177890 */ /* 0x000fe20008ffe4ff */
[----:B------:R-:W-:Y:S01]  /*16bb0*/  UMOV UR54, 0x0 ;  /* 0x0000000000367882 */ /* 0x000fe20000000000 */
[----:B------:R-:W-:Y:S02]  /*16bc0*/  UMOV UR55, 0x8100490 ;  /* 0x0810049000377882 */ /* 0x000fe40000000000 */
[----:B------:R-:W-:Y:S01]  /*16bd0*/  UIADD3.64 UR56, UPT, UPT, UR22, 0x2, URZ ;  /* 0x0000000216387897 */ /* 0x000fe2000fffe0ff */
[----:B------:R-:W-:Y:S01]  /*16be0*/  UMOV UR53, 0x40004040 ;  /* 0x4000404000357882 */ /* 0x000fe20000000000 */
[----:B------:R-:W-:Y:S01]  /*16bf0*/  UMOV UR42, 0x0 ;  /* 0x00000000002a7882 */ /* 0x000fe20000000000 */
[----:B------:R-:W-:Y:S01]  /*16c00*/  UMOV UR43, 0x8100490 ;  /* 0x08100490002b7882 */ /* 0x000fe20000000000 */
[----:B------:R-:W-:Y:S01]  /*16c10*/  UMOV UR36, 0x0 ;  /* 0x0000000000247882 */ /* 0x000fe20000000000 */
[----:B------:R-:W-:Y:S01]  /*16c20*/  UMOV UR37, 0x8100490 ;  /* 0x0810049000257882 */ /* 0x000fe20000000000 */
[----:B------:R-:W-:Y:S01]  /*16c30*/  UTCHMMA tmem[UR13], gdesc[UR52], tmem[UR5], tmem[UR54], idesc[UR55], !UPT ;  /* 0x00ff36340d0079ea */ /* 0x000fe2000f800005 */
[----:B------:R-:W-:Y:S02]  /*16c40*/  UTCHMMA tmem[UR74], gdesc[UR22], tmem[UR5], tmem[UR42], idesc[UR43], UPT ;  /* 0x00ff2a164a0079ea */ /* 0x000fe4000b800005 */
[----:B------:R0:W-:Y:S01]  /*16c50*/  UTCHMMA tmem[UR68], gdesc[UR56], tmem[UR5], tmem[UR36], idesc[UR37], UPT ;  /* 0x00ff2438440079ea */ /* 0x0001e2000b800005 */
[----:B------:R-:W-:-:S02]  /*16c60*/  UIADD3 UR70, UPT, UPT, UR5, 0x58, URZ ;  /* 0x0000005805467890 */ /* 0x000fc4000fffe0ff */
[----:B------:R-:W-:Y:S02]  /*16c70*/  UIADD3.64 UR58, UPT, UPT, UR22, 0x4, URZ ;  /* 0x00000004163a7897 */ /* 0x000fe4000fffe0ff */
[----:B------:R-:W-:Y:S02]  /*16c80*/  UIADD3 UR17, UPT, UPT, UR5, 0x60, URZ ;  /* 0x0000006005117890 */ /* 0x000fe4000fffe0ff */
[----:B------:R-:W-:Y:S01]  /*16c90*/  UIADD3.64 UR60, UPT, UPT, UR22, 0x1fe, URZ ;  /* 0x000001fe163c7897 */ /* 0x000fe2000fffe0ff */
[----:B------:R-:W-:Y:S01]  /*16ca0*/  UMOV UR28, 0x0 ;  /* 0x00000000001c7882 */ /* 0x000fe20000000000 */
[----:B0-----:R-:W-:Y:S01]  /*16cb0*/  UIADD3.64 UR36, UPT, UPT, UR22, 0x402, URZ ;  /* 0x0000040216247897 */ /* 0x001fe2000fffe0ff */
[----:B------:R-:W-:Y:S01]  /*16cc0*/  UMOV UR29, 0x8100490 ;  /* 0x08100490001d7882 */ /* 0x000fe20000000000 */
[----:B------:R-:W-:Y:S01]  /*16cd0*/  UMOV UR18, 0x0 ;  /* 0x0000000000127882 */ /* 0x000fe20000000000 */
[----:B------:R-:W-:Y:S01]  /*16ce0*/  UMOV UR19, 0x8100490 ;  /* 0x0810049000137882 */ /* 0x000fe20000000000 */
[----:B------:R-:W-:Y:S02]  /*16cf0*/  UTCHMMA tmem[UR70], gdesc[UR58], tmem[UR5], tmem[UR28], idesc[UR29], UPT ;  /* 0x00ff1c3a460079ea */ /* 0x000fe4000b800005 */
[----:B------:R-:W-:Y:S01]  /*16d00*/  IMAD.U32 R4, RZ, RZ, UR36 ;  /* 0x00000024ff047e24 */ /* 0x000fe2000f8e00ff */
[----:B------:R-:W-:Y:S01]  /*16d10*/  UIADD3 UR76, UPT, UPT, UR5, 0x68, URZ ;  /* 0x00000068054c7890 */ /* 0x000fe2000fffe0ff */
[----:B------:R-:W-:Y:S01]  /*16d20*/  IMAD.U32 R5, RZ, RZ, UR37 ;  /* 0x00000025ff057e24 */ /* 0x000fe2000f8e00ff */
[----:B------:R-:W-:Y:S01]  /*16d30*/  UIADD3.64 UR62, UPT, UPT, UR22, 0x200, URZ ;  /* 0x00000200163e7897 */ /* 0x000fe2000fffe0ff */
[----:B------:R0:W-:Y:S01]  /*16d40*/  UTCHMMA tmem[UR17], gdesc[UR60], tmem[UR5], tmem[UR18], idesc[UR19], UPT ;  /* 0x00ff123c110079ea */ /* 0x0001e2000b800005 */
[----:B------:R-:W-:-:S02]  /*16d50*/  UIADD3 UR75, UPT, UPT, UR5, 0x70, URZ ;  /* 0x00000070054b7890 */ /* 0x000fc4000fffe0ff */
[----:B------:R-:W-:Y:S02]  /*16d60*/  UIADD3.64 UR64, UPT, UPT, UR22, 0x202, URZ ;  /* 0x0000020216407897 */ /* 0x000fe4000fffe0ff */
[----:B------:R-:W-:Y:S02]  /*16d70*/  UIADD3 UR73, UPT, UPT, UR5, 0x78, URZ ;  /* 0x0000007805497890 */ /* 0x000fe4000fffe0ff */
[----:B------:R-:W-:Y:S02]  /*16d80*/  UIADD3.64 UR54, UPT, UPT, UR22, 0x204, URZ ;  /* 0x0000020416367897 */ /* 0x000fe4000fffe0ff */
[----:B------:R-:W-:Y:S01]  /*16d90*/  UIADD3 UR72, UPT, UPT, UR5, 0x80, URZ ;  /* 0x0000008005487890 */ /* 0x000fe2000fffe0ff */
[----:B0-----:R-:W-:Y:S01]  /*16da0*/  R2UR UR18, R4 ;  /* 0x00000000041272ca */ /* 0x001fe200000e0000 */
[----:B------:R-:W-:Y:S01]  /*16db0*/  UIADD3.64 UR52, UPT, UPT, UR22, 0x3fe, URZ ;  /* 0x000003fe16347897 */ /* 0x000fe2000fffe0ff */
[----:B------:R-:W-:Y:S01]  /*16dc0*/  R2UR UR19, R5 ;  /* 0x00000000051372ca */ /* 0x000fe200000e0000 */
[----:B------:R-:W-:-:S02]  /*16dd0*/  UIADD3 UR71, UPT, UPT, UR5, 0x88, URZ ;  /* 0x0000008805477890 */ /* 0x000fc4000fffe0ff */
[----:B------:R-:W-:Y:S02]  /*16de0*/  UIADD3.64 UR42, UPT, UPT, UR22, 0x400, URZ ;  /* 0x00000400162a7897 */ /* 0x000fe4000fffe0ff */
[----:B------:R-:W-:Y:S02]  /*16df0*/  UIADD3 UR69, UPT, UPT, UR5, 0x90, URZ ;  /* 0x0000009005457890 */ /* 0x000fe4000fffe0ff */
[----:B------:R-:W-:Y:S02]  /*16e00*/  UIADD3 UR67, UPT, UPT, UR5, 0x98, URZ ;  /* 0x0000009805437890 */ /* 0x000fe4000fffe0ff */
[----:B------:R-:W-:Y:S01]  /*16e10*/  UIADD3.64 UR56, UPT, UPT, UR22, 0x404, URZ ;  /* 0x0000040416387897 */ /* 0x000fe2000fffe0ff */
[----:B------:R-:W-:Y:S01]  /*16e20*/  UMOV UR50, 0x0 ;  /* 0x0000000000327882 */ /* 0x000fe20000000000 */
[----:B------:R-:W-:Y:S01]  /*16e30*/  UMOV UR51, 0x8100490 ;  /* 0x0810049000337882 */ /* 0x000fe20000000000 */
[----:B------:R-:W-:Y:S02]  /*16e40*/  UIADD3 UR66, UPT, UPT, UR5, 0xa0, URZ ;  /* 0x000000a005427890 */ /* 0x000fe4000fffe0ff */
[----:B------:R0:W-:Y:S01]  /*16e50*/  UTCHMMA tmem[UR76], gdesc[UR62], tmem[UR5], tmem[UR50], idesc[UR51], UPT ;  /* 0x00ff323e4c0079ea */ /* 0x0001e2000b800005 */
[----:B------:R-:W-:Y:S01]  /*16e60*/  UIADD3.64 UR36, UPT, UPT, UR22, 0x5fe, URZ ;  /* 0x000005fe16247897 */ /* 0x000fe2000fffe0ff */
[----:B------:R-:W-:Y:S01]  /*16e70*/  UMOV UR48, 0x0 ;  /* 0x0000000000307882 */ /* 0x000fe20000000000 */
[----:B------:R-:W-:Y:S01]  /*16e80*/  UMOV UR49, 0x8100490 ;  /* 0x0810049000317882 */ /* 0x000fe20000000000 */
[----:B------:R-:W-:-:S02]  /*16e90*/  UIADD3 UR16, UPT, UPT, UR5, 0xa8, URZ ;  /* 0x000000a805107890 */ /* 0x000fc4000fffe0ff */
[----:B------:R0:W-:Y:S01]  /*16ea0*/  UTCHMMA tmem[UR75], gdesc[UR64], tmem[UR5], tmem[UR48], idesc[UR49], UPT ;  /* 0x00ff30404b0079ea */ /* 0x0001e2000b800005 */
        /* <DEDUP_REMOVED lines=13> */
[----:B------:R-:W-:Y:S01]  /*16f80*/  UMOV UR34, 0x0 ;  /* 0x0000000000227882 */ /* 0x000fe20000000000 */
[----:B------:R-:W-:Y:S01]  /*16f90*/  UMOV UR35, 0x8100490 ;  /* 0x0810049000237882 */ /* 0x000fe20000000000 */
[----:B------:R-:W-:Y:S01]  /*16fa0*/  UMOV UR32, 0x0 ;  /* 0x0000000000207882 */ /* 0x000fe20000000000 */
[----:B------:R-:W-:Y:S01]  /*16fb0*/  UMOV UR33, 0x8100490 ;  /* 0x0810049000217882 */ /* 0x000fe20000000000 */
[----:B------:R0:W-:Y:S01]  /*16fc0*/  UTCHMMA tmem[UR71], gdesc[UR42], tmem[UR5], tmem[UR40], idesc[UR41], UPT ;  /* 0x00ff282a470079ea */ /* 0x0001e2000b800005 */
        /* <DEDUP_REMOVED lines=12> */
[----:B------:R0:W-:Y:S01]  /*17090*/  UTCHMMA tmem[UR15], gdesc[UR28], tmem[UR5], tmem[UR24], idesc[UR25], UPT ;  /* 0x00ff181c0f0079ea */ /* 0x0001e2000b800005 */
[----:B------:R0:W-:Y:S01]  /*170a0*/  UTCHMMA tmem[UR14], gdesc[UR22], tmem[UR5], tmem[UR20], idesc[UR21], UPT ;  /* 0x00ff14160e0079ea */ /* 0x0001e2000b800005 */
[----:B------:R0:W-:Y:S01]  /*170b0*/  UTCBAR [UR77], URZ ;  /* 0x000000ff4d0073e9 */ /* 0x0001e200080000ff */
[----:B------:R-:W-:Y:S01]  /*170c0*/  NOP ;  /* 0x0000000000007918 */ /* 0x000fe20000000000 */
.L_x_7:
[----:B------:R1:W-:Y:S01]  /*170d0*/  STL [R1+0x50c], RZ ;  /* 0x00050cff01007387 */ /* 0x0003e20000100800 */
[----:B0-----:R-:W-:Y:S01]  /*170e0*/  UMOV UR48, URZ ;  /* 0x000000ff00307c82 */ /* 0x001fe20008000000 */
[----:B------:R-:W-:Y:S01]  /*170f0*/  UMOV UR14, UR10 ;  /* 0x0000000a000e7c82 */ /* 0x000fe20008000000 */
[----:B------:R-:W-:Y:S01]  /*17100*/  UMOV UR15, UR12 ;  /* 0x0000000c000f7c82 */ /* 0x000fe20008000000 */
[----:B------:R-:W-:Y:S05]  /*17110*/  @!P3 BRA `(.L_x_8) ;  /* 0x0000018000b4b947 */ /* 0x000fea0003800000 */
[----:B------:R-:W-:Y:S02]  /*17120*/  USHF.R.S32.HI UR17, URZ, 0x1f, UR11 ;  /* 0x0000001fff117899 */ /* 0x000fe4000801140b */
[----:B------:R-:W-:Y:S02]  /*17130*/  USHF.R.S32.HI UR16, URZ, 0x1f, UR4 ;  /* 0x0000001fff107899 */ /* 0x000fe40008011404 */
[----:B------:R-:W-:Y:S02]  /*17140*/  USHF.L.U32 UR10, UR11, 0x1, URZ ;  /* 0x000000010b0a7899 */ /* 0x000fe400080006ff */
[----:B------:R-:W-:Y:S02]  /*17150*/  USHF.L.U32 UR12, UR4, 0x1, URZ ;  /* 0x00000001040c7899 */ /* 0x000fe400080006ff */
[----:B------:R-:W-:Y:S02]  /*17160*/  USHF.L.U64.HI UR11, UR11, 0x1, UR17 ;  /* 0x000000010b0b7899 */ /* 0x000fe40008010211 */
[----:B------:R-:W-:-:S02]  /*17170*/  USHF.L.U64.HI UR16, UR4, 0x1, UR16 ;  /* 0x0000000104107899 */ /* 0x000fc40008010210 */
[----:B------:R-:W-:Y:S02]  /*17180*/  UIADD3.64 UR18, UPT, UPT, UR14, 0x2, URZ ;  /* 0x000000020e127897 */ /* 0x000fe4000fffe0ff */
[----:B------:R-:W-:Y:S02]  /*17190*/  UIADD3.64 UR20, UPT, UPT, UR14, 0x4, URZ ;  /* 0x000000040e147897 */ /* 0x000fe4000fffe0ff */
[----:B------:R-:W-:Y:S02]  /*171a0*/  UIADD3.64 UR22, UPT, UPT, UR14, 0x1fe, URZ ;  /* 0x000001fe0e167897 */ /* 0x000fe4000fffe0ff */
[----:B------:R-:W-:Y:S02]  /*171b0*/  UIADD3.64 UR24, UPT, UPT, UR14, 0x200, URZ ;  /* 0x000002000e187897 */ /* 0x000fe4000fffe0ff */
[----:B------:R-:W-:Y:S02]  /*171c0*/  UIADD3.64 UR26, UPT, UPT, UR14, 0x202, URZ ;  /* 0x000002020e1a7897 */ /* 0x000fe4000fffe0ff */
[----:B------:R-:W-:-:S02]  /*171d0*/  UIADD3.64 UR28, UPT, UPT, UR14, 0x204, URZ ;  /* 0x000002040e1c7897 */ /* 0x000fc4000fffe0ff */
[----:B------:R-:W-:Y:S02]  /*171e0*/  UIADD3.64 UR30, UPT, UPT, UR14, 0x3fe, URZ ;  /* 0x000003fe0e1e7897 */ /* 0x000fe4000fffe0ff */
[----:B------:R-:W-:Y:S02]  /*171f0*/  UIADD3.64 UR32, UPT, UPT, UR14, 0x400, URZ ;  /* 0x000004000e207897 */ /* 0x000fe4000fffe0ff */
[----:B------:R-:W-:Y:S02]  /*17200*/  UIADD3.64 UR34, UPT, UPT, UR14, 0x402, URZ ;  /* 0x000004020e227897 */ /* 0x000fe4000fffe0ff */
[----:B------:R-:W-:Y:S02]  /*17210*/  UIADD3.64 UR36, UPT, UPT, UR14, 0x404, URZ ;  /* 0x000004040e247897 */ /* 0x000fe4000fffe0ff */
[----:B------:R-:W-:Y:S02]  /*17220*/  UIADD3.64 UR40, UPT, UPT, UR14, 0x5fe, URZ ;  /* 0x000005fe0e287897 */ /* 0x000fe4000fffe0ff */
[----:B------:R-:W-:-:S02]  /*17230*/  UIADD3.64 UR42, UPT, UPT, UR14, 0x600, URZ ;  /* 0x000006000e2a7897 */ /* 0x000fc4000fffe0ff */
[----:B------:R-:W-:Y:S02]  /*17240*/  UIADD3.64 UR44, UPT, UPT, UR14, 0x602, URZ ;  /* 0x000006020e2c7897 */ /* 0x000fe4000fffe0ff */
[----:B------:R-:W-:Y:S01]  /*17250*/  UIADD3.64 UR46, UPT, UPT, UR14, 0x604, URZ ;  /* 0x000006040e2e7897 */ /* 0x000fe2000fffe0ff */
[----:B------:R-:W-:Y:S01]  /*17260*/  UMOV UR17, 0x1 ;  /* 0x0000000100117882 */ /* 0x000fe20000000000 */
[----:B------:R-:W-:-:S10]  /*17270*/  UMOV UR4, URZ ;  /* 0x000000ff00047c82 */ /* 0x000fd40008000000 */
.L_x_11:
[----:B------:R-:W2:Y:S01]  /*17280*/  LDL.LU R4, [R1+0x50c] ;  /* 0x00050c0001047983 */ /* 0x000ea20000300800 */
[----:B------:R-:W0:Y:S03]  /*17290*/  LDC R6, c[0x0][0x3a0] ;  /* 0x0000e800ff067b82 */ /* 0x000e260000000800 */
[----:B------:R3:W-:Y:S04]  /*172a0*/  STL [R1+0x1348], R7 ;  /* 0x0013480701007387 */ /* 0x0007e80000100800 */
[----:B---3--:R-:W3:Y:S04]  /*172b0*/  LDL.LU R7, [R1+0x590] ;  /* 0x0005900001077983 */ /* 0x008ee80000300800 */
[----:B------:R-:W-:Y:S04]  /*172c0*/  STL [R1+0x1344], R8 ;  /* 0x0013440801007387 */ /* 0x000fe80000100800 */
[----:B------:R-:W-:Y:S04]  /*172d0*/  STL [R1+0x1350], R8 ;  /* 0x0013500801007387 */ /* 0x000fe80000100800 */
[----:B------:R-:W-:Y:S04]  /*172e0*/  STL [R1+0x1340], R9 ;  /* 0x0013400901007387 */ /* 0x000fe80000100800 */
[----:B------:R-:W-:Y:S04]  /*172f0*/  STL [R1+0x134c], R9 ;  /* 0x00134c0901007387 */ /* 0x000fe80000100800 */
[----:B------:R4:W-:Y:S04]  /*17300*/  STL [R1+0x1354], R9 ;  /* 0x0013540901007387 */ /* 0x0009e80000100800 */
[----:B----4-:R-:W4:Y:S04]  /*17310*/  LDL.LU R9, [R1+0x58c] ;  /* 0x00058c0001097983 */ /* 0x010f280000300800 */
[----:B------:R-:W-:Y:S04]  /*17320*/  STL [R1+0x133c], R10 ;  /* 0x00133c0a01007387 */ /* 0x000fe80000100800 */
        /* <DEDUP_REMOVED lines=10> */
[----:B------:R1:W-:Y:S04]  /*173d0*/  STL [R1+0x1314], R20 ;  /* 0x0013141401007387 */ /* 0x0003e80000100800 */
[----:B-1----:R-:W3:Y:S04]  /*173e0*/  LDL.LU R20, [R1+0x598] ;  /* 0x0005980001147983 */ /* 0x002ee80000300800 */
        /* <DEDUP_REMOVED lines=48> */
[----:B------:R-:W-:Y:S01]  /*176f0*/  STL [R1+0x1200], R165 ;  /* 0x001200a501007387 */ /* 0x000fe20000100800 */
[----:B--2---:R-:W-:-:S03]  /*17700*/  VIADD R4, R4, 0x1 ;  /* 0x0000000104047836 */ /* 0x004fc60000000000 */
[----:B------:R-:W-:Y:S01]  /*17710*/  STL [R1+0x120c], R165 ;  /* 0x00120ca501007387 */ /* 0x000fe20000100800 */
[----:B0-----:R-:W-:-:S03]  /*17720*/  IMAD R6, R4, -0x100, R6 ;  /* 0xffffff0004067824 */ /* 0x001fc600078e0206 */
        /* <DEDUP_REMOVED lines=61> */
[----:B-----5:R-:W-:Y:S04]  /*17b00*/  STL [R1+0x1154], R137 ;  /* 0x0011548901007387 */ /* 0x020fe80000100800 */
        /* <DEDUP_REMOVED lines=59> */
[----:B------:R-:W-:-:S03]  /*17ec0*/  ISETP.GT.AND P4, PT, R6, RZ, PT ;  /* 0x000000ff0600720c */ /* 0x000fc60003f84270 */
[----:B------:R-:W-:Y:S04]  /*17ed0*/  STL [R1+0x1064], R77 ;  /* 0x0010644d01007387 */ /* 0x000fe80000100800 */
[----:B------:R-:W-:Y:S04]  /*17ee0*/  STL [R1+0x1060], R76 ;  /* 0x0010604c01007387 */ /* 0x000fe80000100800 */
[----:B------:R-:W-:Y:S04]  /*17ef0*/  STL [R1+0x105c], R75 ;  /* 0x00105c4b01007387 */ /* 0x000fe80000100800 */
[----:B------:R-:W-:Y:S01]  /*17f00*/  STL [R1+0x1058], R74 ;  /* 0x0010584a01007387 */ /* 0x000fe20000100800 */
[----:B------:R-:W-:-:S03]  /*17f10*/  IADD3 R2, P5, PT, R2, UR12, RZ ;  /* 0x0000000c02027c10 */ /* 0x000fc6000ffbe0ff */
[----:B------:R-:W-:Y:S04]  /*17f20*/  STL [R1+0x1054], R73 ;  /* 0x0010544901007387 */ /* 0x000fe80000100800 */
[----:B------:R-:W-:Y:S01]  /*17f30*/  STL [R1+0x1050], R72 ;  /* 0x0010504801007387 */ /* 0x000fe20000100800 */
[----:B------:R-:W-:-:S03]  /*17f40*/  ISETP.GT.AND P1, PT, R6, 0x1, PT ;  /* 0x000000010600780c */ /* 0x000fc60003f24270 */
[----:B------:R-:W-:Y:S04]  /*17f50*/  STL [R1+0x104c], R71 ;  /* 0x00104c4701007387 */ /* 0x000fe80000100800 */
[----:B------:R-:W-:Y:S01]  /*17f60*/  STL [R1+0x1048], R70 ;  /* 0x0010484601007387 */ /* 0x000fe20000100800 */
[----:B------:R-:W-:-:S03]  /*17f70*/  IADD3.X R0, PT, PT, R0, UR16, RZ, P5, !PT ;  /* 0x0000001000007c10 */ /* 0x000fc6000affe4ff */
[----:B------:R-:W-:Y:S04]  /*17f80*/  STL [R1+0x1044], R69 ;  /* 0x0010444501007387 */ /* 0x000fe80000100800 */
[----:B------:R-:W-:Y:S01]  /*17f90*/  STL [R1+0x1040], R68 ;  /* 0x0010404401007387 */ /* 0x000fe20000100800 */
[----:B---3--:R-:W-:-:S03]  /*17fa0*/  IADD3 R7, P3, PT, R7, UR12, RZ ;  /* 0x0000000c07077c10 */ /* 0x008fc6000ff7e0ff */
[----:B------:R-:W-:Y:S04]  /*17fb0*/  STL [R1+0x103c], R67 ;  /* 0x00103c4301007387 */ /* 0x000fe80000100800 */
[----:B------:R-:W-:Y:S01]  /*17fc0*/  STL [R1+0x1038], R66 ;  /* 0x0010384201007387 */ /* 0x000fe20000100800 */
[----:B------:R-:W-:-:S03]  /*17fd0*/  PRMT R11, RZ, 0x7610, R11 ;  /* 0x00007610ff0b7816 */ /* 0x000fc6000000000b */
[----:B------:R-:W-:Y:S01]  /*17fe0*/  STL [R1+0x1034], R65 ;  /* 0x0010344101007387 */ /* 0x000fe20000100800 */
[----:B------:R-:W-:-:S03]  /*17ff0*/  @P4 IMAD.MOV.U32 R5, RZ, RZ, R0 ;  /* 0x000000ffff054224 */ /* 0x000fc600078e0000 */
[----:B------:R-:W-:Y:S01]  /*18000*/  STL [R1+0x1030], R64 ;  /* 0x0010304001007387 */ /* 0x000fe20000100800 */
[----:B----4-:R-:W-:-:S03]  /*18010*/  IADD3.X R9, PT, PT, R9, UR16, RZ, P3, !PT ;  /* 0x0000001009097c10 */ /* 0x010fc60009ffe4ff */
[----:B------:R-:W-:Y:S04]  /*18020*/  STL [R1+0x102c], R3 ;  /* 0x00102c0301007387 */ /* 0x000fe80000100800 */
[----:B------:R0:W-:Y:S01]  /*18030*/  STL [R1+0x50c], R4 ;  /* 0x00050c0401007387 */ /* 0x0001e20000100800 */
[----:B------:R-:W-:-:S03]  /*18040*/  PRMT R8, RZ, 0x7610, R8 ;  /* 0x00007610ff087816 */ /* 0x000fc60000000008 */
[----:B------:R-:W2:Y:S04]  /*18050*/  LDL.LU R10, [R1+0x5a0] ;  /* 0x0005a000010a7983 */ /* 0x000ea80000300800 */
[----:B------:R-:W3:Y:S01]  /*18060*/  LDL.LU R14, [R1+0x5a8] ;  /* 0x0005a800010e7983 */ /* 0x000ee20000300800 */
[----:B------:R-:W-:Y:S01]  /*18070*/  IADD3 R20, P5, PT, R20, UR12, RZ ;  /* 0x0000000c14147c10 */ /* 0x000fe2000ffbe0ff */
[----:B0-----:R-:W-:Y:S01]  /*18080*/  @P4 IMAD.MOV.U32 R4, RZ, RZ, R2 ;  /* 0x000000ffff044224 */ /* 0x001fe200078e0002 */
[----:B------:R-:W-:Y:S01]  /*18090*/  ISETP.GT.AND P3, PT, R6, 0x2, PT ;  /* 0x000000020600780c */ /* 0x000fe20003f64270 */
[----:B------:R-:W-:Y:S04]  /*180a0*/  STL [R1+0x590], R7 ;  /* 0x0005900701007387 */ /* 0x000fe80000100800 */
[----:B------:R0:W4:Y:S04]  /*180b0*/  @P4 LDG.E.U16 R11, desc[UR38][R4.64] ;  /* 0x00000026040b4981 */ /* 0x000128000c1e1500 */
[----:B------:R-:W-:Y:S01]  /*180c0*/  STL [R1+0x58c], R9 ;  /* 0x00058c0901007387 */ /* 0x000fe20000100800 */
[----:B0-----:R-:W-:-:S02]  /*180d0*/  IMAD.MOV.U32 R5, RZ, RZ, R9 ;  /* 0x000000ffff057224 */ /* 0x001fc400078e0009 */
[----:B------:R-:W-:-:S05]  /*180e0*/  @P1 IMAD.MOV.U32 R4, RZ, RZ, R7 ;  /* 0x000000ffff041224 */ /* 0x000fca00078e0007 */
[----:B------:R-:W2:Y:S04]  /*180f0*/  @P1 LDG.E.U16 R8, desc[UR38][R4.64] ;  /* 0x0000002604081981 */ /* 0x000ea8000c1e1500 */
[----:B----4-:R0:W-:Y:S04]  /*18100*/  STL [R1+0x584], R11 ;  /* 0x0005840b01007387 */ /* 0x0101e80000100800 */
[----:B0-----:R-:W4:Y:S04]  /*18110*/  LDL.LU R11, [R1+0x1358] ;  /* 0x00135800010b7983 */ /* 0x001f280000300800 */
[----:B------:R-:W3:Y:S04]  /*18120*/  LDL.LU R9, [R1+0x1354] ;  /* 0x0013540001097983 */ /* 0x000ee80000300800 */
[----:B------:R-:W3:Y:S04]  /*18130*/  LDL.LU R7, [R1+0x5a4] ;  /* 0x0005a40001077983 */ /* 0x000ee80000300800 */
[----:B--2---:R0:W-:Y:S04]  /*18140*/  STL [R1+0x580], R8 ;  /* 0x0005800801007387 */ /* 0x0041e80000100800 */
[----:B0-----:R-:W2:Y:S04]  /*18150*/  LDL.LU R8, [R1+0x1350] ;  /* 0x0013500001087983 */ /* 0x001ea80000300800 */
[----:B------:R0:W-:Y:S04]  /*18160*/  STL [R1+0x598], R20 ;  /* 0x0005981401007387 */ /* 0x0001e80000100800 */
[----:B------:R-:W2:Y:S01]  /*18170*/  LDL.LU R4, [R1+0x594] ;  /* 0x0005940001047983 */ /* 0x000ea20000300800 */
[----:B------:R-:W-:-:S03]  /*18180*/  IMAD.MOV.U32 R5, RZ, RZ, R20 ;  /* 0x000000ffff057224 */ /* 0x000fc600078e0014 */
[----:B0-----:R-:W3:Y:S01]  /*18190*/  LDL.LU R20, [R1+0x5b0] ;  /* 0x0005b00001147983 */ /* 0x001ee20000300800 */
[----:B------:R-:W-:Y:S02]  /*181a0*/  IADD3 R10, P6, PT, R10, UR12, RZ ;  /* 0x0000000c0a0a7c10 */ /* 0x000fe4000ffde0ff */
[----:B----4-:R-:W-:Y:S02]  /*181b0*/  PRMT R11, RZ, 0x7610, R11 ;  /* 0x00007610ff0b7816 */ /* 0x010fe4000000000b */
[----:B--2---:R-:W-:-:S04]  /*181c0*/  IADD3.X R4, PT, PT, R4, UR16, RZ, P5, !PT ;  /* 0x0000001004047c10 */ /* 0x004fc8000affe4ff */
[-C--:B------:R-:W-:Y:S01]  /*181d0*/  @P3 LOP3.LUT R5, R5, R4.reuse, RZ, 0x3c, !PT ;  /* 0x0000000405053212 */ /* 0x080fe200078e3cff */
[----:B------:R0:W-:Y:S03]  /*181e0*/  STL [R1+0x594], R4 ;  /* 0x0005940401007387 */ /* 0x0001e60000100800 */
[----:B0-----:R-:W-:-:S04]  /*181f0*/  @P3 LOP3.LUT R4, R5, R4, RZ, 0x3c, !PT ;  /* 0x0000000405043212 */ /* 0x001fc800078e3cff */
[----:B------:R-:W-:Y:S01]  /*18200*/  @P3 LOP3.LUT R5, R5, R4, RZ, 0x3c, !PT ;  /* 0x0000000405053212 */ /* 0x000fe200078e3cff */
[----:B------:R-:W-:Y:S04]  /*18210*/  STL [R1+0x5a0], R10 ;  /* 0x0005a00a01007387 */ /* 0x000fe80000100800 */
[----:B------:R0:W2:Y:S04]  /*18220*/  @P3 LDG.E.U16 R11, desc[UR38][R4.64] ;  /* 0x00000026040b3981 */ /* 0x0000a8000c1e1500 */
[----:B------:R-:W4:Y:S01]  /*18230*/  LDL.LU R4, [R1+0x59c] ;  /* 0x00059c0001047983 */ /* 0x000f220000300800 */
[----:B------:R-:W-:Y:S01]  /*18240*/  ISETP.GT.AND P4, PT, R6, 0x3, PT ;  /* 0x000000030600780c */ /* 0x000fe20003f84270 */
[----:B0-----:R-:W-:Y:S01]  /*18250*/  IMAD.MOV.U32 R5, RZ, RZ, R10 ;  /* 0x000000ffff057224 */ /* 0x001fe200078e000a */
[----:B---3--:R-:W-:-:S02]  /*18260*/  IADD3 R14, P5, PT, R14, UR12, RZ ;  /* 0x0000000c0e0e7c10 */ /* 0x008fc4000ffbe0ff */
[----:B------:R-:W-:Y:S02]  /*18270*/  ISETP.GT.AND P1, PT, R6, 0x4, PT ;  /* 0x000000040600780c */ /* 0x000fe40003f24270 */
[----:B------:R-:W-:Y:S02]  /*18280*/  PRMT R9, RZ, 0x7610, R9 ;  /* 0x00007610ff097816 */ /* 0x000fe40000000009 */
[----:B------:R-:W-:Y:S02]  /*18290*/  IADD3.X R7, PT, PT, R7, UR16, RZ, P5, !PT ;  /* 0x0000001007077c10 */ /* 0x000fe4000affe4ff */
[----:B------:R-:W-:Y:S01]  /*182a0*/  PRMT R8, RZ, 0x7610, R8 ;  /* 0x00007610ff087816 */ /* 0x000fe20000000008 */
[----:B--2---:R0:W-:Y:S01]  /*182b0*/  STL [R1+0x57c], R11 ;  /* 0x00057c0b01007387 */ /* 0x0041e20000100800 */
[----:B----4-:R-:W-:-:S03]  /*182c0*/  IADD3.X R4, PT, PT, R4, UR16, RZ, P6, !PT ;  /* 0x0000001004047c10 */ /* 0x010fc6000b7fe4ff */
[----:B0-----:R-:W2:Y:S01]  /*182d0*/  LDL.LU R11, [R1+0x5b8] ;  /* 0x0005b800010b7983 */ /* 0x001ea20000300800 */
[----:B------:R-:W-:-:S03]  /*182e0*/  @P4 LOP3.LUT R5, R5, R4, RZ, 0x3c, !PT ;  /* 0x0000000405054212 */ /* 0x000fc600078e3cff */
[----:B------:R-:W-:Y:S04]  /*182f0*/  STL [R1+0x5a8], R14 ;  /* 0x0005a80e01007387 */ /* 0x000fe80000100800 */
[----:B------:R-:W3:Y:S04]  /*18300*/  LDL.LU R10, [R1+0x5c0] ;  /* 0x0005c000010a7983 */ /* 0x000ee80000300800 */
[----:B------:R0:W-:Y:S02]  /*18310*/  STL [R1+0x59c], R4 ;  /* 0x00059c0401007387 */ /* 0x0001e40000100800 */
[----:B0-----:R-:W-:-:S04]  /*18320*/  @P4 LOP3.LUT R4, R5, R4, RZ, 0x3c, !PT ;  /* 0x0000000405044212 */ /* 0x001fc800078e3cff */
[----:B------:R-:W-:-:S05]  /*18330*/  @P4 LOP3.LUT R5, R5, R4, RZ, 0x3c, !PT ;  /* 0x0000000405054212 */ /* 0x000fca00078e3cff */
[----:B------:R0:W4:Y:S02]  /*18340*/  @P4 LDG.E.U16 R9, desc[UR38][R4.64] ;  /* 0x0000002604094981 */ /* 0x000124000c1e1500 */
[----:B0-----:R-:W-:Y:S02]  /*18350*/  IMAD.MOV.U32 R5, RZ, RZ, R7 ;  /* 0x000000ffff057224 */ /* 0x001fe400078e0007 */
[----:B------:R-:W-:-:S05]  /*18360*/  @P1 IMAD.MOV.U32 R4, RZ, RZ, R14 ;  /* 0x000000ffff041224 */ /* 0x000fca00078e000e */
[----:B------:R-:W2:Y:S01]  /*18370*/  @P1 LDG.E.U16 R8, desc[UR38][R4.64] ;  /* 0x0000002604081981 */ /* 0x000ea2000c1e1500 */
[----:B------:R-:W-:-:S03]  /*18380*/  IADD3 R20, P5, PT, R20, UR12, RZ ;  /* 0x0000000c14147c10 */ /* 0x000fc6000ffbe0ff */
[----:B------:R-:W-:Y:S04]  /*18390*/  STL [R1+0x5a4], R7 ;  /* 0x0005a40701007387 */ /* 0x000fe80000100800 */
        /* <DEDUP_REMOVED lines=8> */
[----:B------:R-:W-:Y:S01]  /*18420*/  ISETP.GT.AND P3, PT, R6, 0x5, PT ;  /* 0x000000050600780c */ /* 0x000fe20003f64270 */
[----:B------:R-:W-:-:S02]  /*18430*/  IMAD.MOV.U32 R5, RZ, RZ, R20 ;  /* 0x000000ffff057224 */ /* 0x000fc400078e0014 */
[----:B0-----:R-:W3:Y:S01]  /*18440*/  LDL.LU R20, [R1+0x5c8] ;  /* 0x0005c80001147983 */ /* 0x001ee20000300800 */
[----:B------:R-:W-:Y:S02]  /*18450*/  PRMT R17, RZ, 0x7610, R17 ;  /* 0x00007610ff117816 */ /* 0x000fe40000000011 */
[----:B------:R-:W-:Y:S02]  /*18460*/  IADD3 R11, P6, PT, R11, UR12, RZ ;  /* 0x0000000c0b0b7c10 */ /* 0x000fe4000ffde0ff */
[----:B--2---:R-:W-:-:S05]  /*18470*/  IADD3.X R4, PT, PT, R4, UR16, RZ, P5, !PT ;  /* 0x0000001004047c10 */ /* 0x004fca000affe4ff */
[-C--:B------:R-:W-:Y:S01]  /*18480*/  @P3 LOP3.LUT R5, R5, R4.reuse, RZ, 0x3c, !PT ;  /* 0x0000000405053212 */ /* 0x080fe200078e3cff */
[----:B------:R0:W-:Y:S03]  /*18490*/  STL [R1+0x5ac], R4 ;  /* 0x0005ac0401007387 */ /* 0x0001e60000100800 */
[----:B0-----:R-:W-:-:S04]  /*184a0*/  @P3 LOP3.LUT R4, R5, R4, RZ, 0x3c, !PT ;  /* 0x0000000405043212 */ /* 0x001fc800078e3cff */
[----:B------:R-:W-:Y:S01]  /*184b0*/  @P3 LOP3.LUT R5, R5, R4, RZ, 0x3c, !PT ;  /* 0x0000000405053212 */ /* 0x000fe200078e3cff */
[----:B------:R0:W-:Y:S04]  /*184c0*/  STL [R1+0x5b8], R11 ;  /* 0x0005b80b01007387 */ /* 0x0001e80000100800 */
[----:B------:R1:W2:Y:S04]  /*184d0*/  @P3 LDG.E.U16 R17, desc[UR38][R4.64] ;  /* 0x0000002604113981 */ /* 0x0002a8000c1e1500 */
[----:B------:R-:W2:Y:S01]  /*184e0*/  LDL.LU R4, [R1+0x5b4] ;  /* 0x0005b40001047983 */ /* 0x000ea20000300800 */
[----:B------:R-:W-:Y:S01]  /*184f0*/  ISETP.GT.AND P4, PT, R6, 0x6, PT ;  /* 0x000000060600780c */ /* 0x000fe20003f84270 */
[----:B-1----:R-:W-:Y:S01]  /*18500*/  IMAD.MOV.U32 R5, RZ, RZ, R11 ;  /* 0x000000ffff057224 */ /* 0x002fe200078e000b */
[----:B---3--:R-:W-:Y:S01]  /*18510*/  IADD3 R10, P5, PT, R10, UR12, RZ ;  /* 0x0000000c0a0a7c10 */ /* 0x008fe2000ffbe0ff */
[----:B0-----:R-:W3:Y:S04]  /*18520*/  LDL.LU R11, [R1+0x5d0] ;  /* 0x0005d000010b7983 */ /* 0x001ee80000300800 */
[----:B------:R-:W-:Y:S01]  /*18530*/  STL [R1+0x5c0], R10 ;  /* 0x0005c00a01007387 */ /* 0x000fe20000100800 */
[----:B----4-:R-:W-:-:S03]  /*18540*/  PRMT R9, RZ, 0x7610, R9 ;  /* 0x00007610ff097816 */ /* 0x010fc60000000009 */
[----:B--2---:R0:W-:Y:S01]  /*18550*/  STL [R1+0x570], R17 ;  /* 0x0005701101007387 */ /* 0x0041e20000100800 */
[----:B------:R-:W-:-:S03]  /*18560*/  IADD3.X R4, PT, PT, R4, UR16, RZ, P6, !PT ;  /* 0x0000001004047c10 */ /* 0x000fc6000b7fe4ff */
[----:B0-----:R-:W2:Y:S01]  /*18570*/  LDL.LU R17, [R1+0x5d8] ;  /* 0x0005d80001117983 */ /* 0x001ea20000300800 */
[----:B------:R-:W-:-:S03]  /*18580*/  @P4 LOP3.LUT R5, R5, R4, RZ, 0x3c, !PT ;  /* 0x0000000405054212 */ /* 0x000fc600078e3cff */
[----:B------:R0:W-:Y:S02]  /*18590*/  STL [R1+0x5b4], R4 ;  /* 0x0005b40401007387 */ /* 0x0001e40000100800 */
[----:B0-----:R-:W-:-:S04]  /*185a0*/  @P4 LOP3.LUT R4, R5, R4, RZ, 0x3c, !PT ;  /* 0x0000000405044212 */ /* 0x001fc800078e3cff */
[----:B------:R-:W-:-:S05]  /*185b0*/  @P4 LOP3.LUT R5, R5, R4, RZ, 0x3c, !PT ;  /* 0x0000000405054212 */ /* 0x000fca00078e3cff */
[----:B------:R0:W4:Y:S01]  /*185c0*/  @P4 LDG.E.U16 R9, desc[UR38][R4.64] ;  /* 0x0000002604094981 */ /* 0x000122000c1e1500 */
[----:B------:R-:W-:Y:S02]  /*185d0*/  ISETP.GT.AND P1, PT, R6, 0x7, PT ;  /* 0x000000070600780c */ /* 0x000fe40003f24270 */
[----:B------:R-:W-:Y:S02]  /*185e0*/  IADD3.X R14, PT, PT, R14, UR16, RZ, P5, !PT ;  /* 0x000000100e0e7c10 */ /* 0x000fe4000affe4ff */
[----:B------:R-:W-:Y:S02]  /*185f0*/  PRMT R7, RZ, 0x7610, R7 ;  /* 0x00007610ff077816 */ /* 0x000fe40000000007 */
[----:B------:R-:W-:Y:S01]  /*18600*/  IADD3 R20, P5, PT, R20, UR12, RZ ;  /* 0x0000000c14147c10 */ /* 0x000fe2000ffbe0ff */
[----:B------:R-:W-:Y:S06]  /*18610*/  STL [R1+0x5bc], R14 ;  /* 0x0005bc0e01007387 */ /* 0x000fec0000100800 */
[----:B0-----:R-:W-:-:S02]  /*18620*/  @P1 IMAD.MOV.U32 R4, RZ, RZ, R10 ;  /* 0x000000ffff041224 */ /* 0x001fc400078e000a */
[----:B------:R-:W-:-:S05]  /*18630*/  @P1 IMAD.MOV.U32 R5, RZ, RZ, R14 ;  /* 0x000000ffff051224 */ /* 0x000fca00078e000e */
[----:B------:R0:W5:Y:S04]  /*18640*/  @P1 LDG.E.U16 R7, desc[UR38][R4.64] ;  /* 0x0000002604071981 */ /* 0x000168000c1e1500 */
[----:B----4-:R1:W-:Y:S04]  /*18650*/  STL [R1+0x56c], R9 ;  /* 0x00056c0901007387 */ /* 0x0103e80000100800 */
[----:B-1----:R-:W4:Y:S04]  /*18660*/  LDL.LU R9, [R1+0x1340] ;  /* 0x0013400001097983 */ /* 0x002f280000300800 */
[----:B------:R-:W2:Y:S04]  /*18670*/  LDL.LU R10, [R1+0x5d4] ;  /* 0x0005d400010a7983 */ /* 0x000ea80000300800 */
[----:B------:R-:W2:Y:S04]  /*18680*/  LDL.LU R14, [R1+0x5e0] ;  /* 0x0005e000010e7983 */ /* 0x000ea80000300800 */
[----:B------:R-:W-:Y:S04]  /*18690*/  STL [R1+0x5c8], R20 ;  /* 0x0005c81401007387 */ /* 0x000fe80000100800 */
[----:B------:R-:W2:Y:S01]  /*186a0*/  LDL.LU R5, [R1+0x5c4] ;  /* 0x0005c40001057983 */ /* 0x000ea20000300800 */
[----:B------:R-:W-:-:S02]  /*186b0*/  ISETP.GT.AND P3, PT, R6, 0x8, PT ;  /* 0x000000080600780c */ /* 0x000fc40003f64270 */
[----:B------:R-:W-:Y:S02]  /*186c0*/  PRMT R13, RZ, 0x7610, R13 ;  /* 0x00007610ff0d7816 */ /* 0x000fe4000000000d */
[----:B---3--:R-:W-:-:S09]  /*186d0*/  IADD3 R11, P6, PT, R11, UR12, RZ ;  /* 0x0000000c0b0b7c10 */ /* 0x008fd2000ffde0ff */
[----:B0-----:R-:W-:Y:S01]  /*186e0*/  @P3 IMAD.MOV.U32 R4, RZ, RZ, R20 ;  /* 0x000000ffff043224 */ /* 0x001fe200078e0014 */
[----:B--2---:R-:W-:-:S05]  /*186f0*/  IADD3.X R5, PT, PT, R5, UR16, RZ, P5, !PT ;  /* 0x0000001005057c10 */ /* 0x004fca000affe4ff */
[----:B------:R0:W-:Y:S04]  /*18700*/  STL [R1+0x5c4], R5 ;  /* 0x0005c40501007387 */ /* 0x0001e80000100800 */
[----:B------:R0:W2:Y:S04]  /*18710*/  @P3 LDG.E.U16 R13, desc[UR38][R4.64] ;  /* 0x00000026040d3981 */ /* 0x0000a8000c1e1500 */
[----:B------:R1:W-:Y:S04]  /*18720*/  STL [R1+0x5d0], R11 ;  /* 0x0005d00b01007387 */ /* 0x0003e80000100800 */
[----:B------:R-:W3:Y:S01]  /*18730*/  LDL.LU R4, [R1+0x5cc] ;  /* 0x0005cc0001047983 */ /* 0x000ee20000300800 */
[C---:B------:R-:W-:Y:S01]  /*18740*/  ISETP.GT.AND P4, PT, R6.reuse, 0x9, PT ;  /* 0x000000090600780c */ /* 0x040fe20003f84270 */
[----:B0-----:R-:W-:Y:S01]  /*18750*/  IMAD.MOV.U32 R5, RZ, RZ, R11 ;  /* 0x000000ffff057224 */ /* 0x001fe200078e000b */
[----:B------:R-:W-:Y:S01]  /*18760*/  IADD3 R17, P5, PT, R17, UR12, RZ ;  /* 0x0000000c11117c10 */ /* 0x000fe2000ffbe0ff */
[----:B------:R-:W4:Y:S01]  /*18770*/  LDL.LU R20, [R1+0x5dc] ;  /* 0x0005dc0001147983 */ /* 0x000f220000300800 */
[----:B------:R-:W-:-:S03]  /*18780*/  ISETP.GT.AND P1, PT, R6, 0xa, PT ;  /* 0x0000000a0600780c */ /* 0x000fc60003f24270 */
[----:B------:R-:W-:Y:S04]  /*18790*/  STL [R1+0x5d8], R17 ;  /* 0x0005d81101007387 */ /* 0x000fe80000100800 */
[----:B-1----:R-:W4:Y:S01]  /*187a0*/  LDL.LU R11, [R1+0x5e8] ;  /* 0x0005e800010b7983 */ /* 0x002f220000300800 */
[----:B------:R-:W-:Y:S02]  /*187b0*/  PRMT R8, RZ, 0x7610, R8 ;  /* 0x00007610ff087816 */ /* 0x000fe40000000008 */
[----:B------:R-:W-:Y:S02]  /*187c0*/  IADD3.X R10, PT, PT, R10, UR16, RZ, P5, !PT ;  /* 0x000000100a0a7c10 */ /* 0x000fe4000affe4ff */
[----:B------:R-:W-:Y:S01]  /*187d0*/  PRMT R23, RZ, 0x7610, R23 ;  /* 0x00007610ff177816 */ /* 0x000fe20000000017 */
[----:B--2---:R0:W-:Y:S01]  /*187e0*/  STL [R1+0x568], R13 ;  /* 0x0005680d01007387 */ /* 0x0041e20000100800 */
[----:B---3--:R-:W-:-:S03]  /*187f0*/  IADD3.X R4, PT, PT, R4, UR16, RZ, P6, !PT ;  /* 0x0000001004047c10 */ /* 0x008fc6000b7fe4ff */
[----:B0-----:R-:W2:Y:S01]  /*18800*/  LDL.LU R13, [R1+0x5f0] ;  /* 0x0005f000010d7983 */ /* 0x001ea20000300800 */
[----:B------:R-:W-:-:S03]  /*18810*/  @P4 LOP3.LUT R5, R5, R4, RZ, 0x3c, !PT ;  /* 0x0000000405054212 */ /* 0x000fc600078e3cff */
[----:B------:R0:W-:Y:S02]  /*18820*/  STL [R1+0x5cc], R4 ;  /* 0x0005cc0401007387 */ /* 0x0001e40000100800 */
[----:B0-----:R-:W-:-:S04]  /*18830*/  @P4 LOP3.LUT R4, R5, R4, RZ, 0x3c, !PT ;  /* 0x0000000405044212 */ /* 0x001fc800078e3cff */
[----:B------:R-:W-:-:S05]  /*18840*/  @P4 LOP3.LUT R5, R5, R4, RZ, 0x3c, !PT ;  /* 0x0000000405054212 */ /* 0x000fca00078e3cff */
[----:B------:R0:W5:Y:S02]  /*18850*/  @P4 LDG.E.U16 R8, desc[UR38][R4.64] ;  /* 0x0000002604084981 */ /* 0x000164000c1e1500 */
[----:B0-----:R-:W-:Y:S02]  /*18860*/  IMAD.MOV.U32 R5, RZ, RZ, R10 ;  /* 0x000000ffff057224 */ /* 0x001fe400078e000a */
[----:B------:R-:W-:-:S05]  /*18870*/  @P1 IMAD.MOV.U32 R4, RZ, RZ, R17 ;  /* 0x000000ffff041224 */ /* 0x000fca00078e0011 */
[----:B------:R0:W3:Y:S01]  /*18880*/  @P1 LDG.E.U16 R23, desc[UR38][R4.64] ;  /* 0x0000002604171981 */ /* 0x0000e2000c1e1500 */
[----:B------:R-:W-:Y:S02]  /*18890*/  ISETP.GT.AND P3, PT, R6, 0xb, PT ;  /* 0x0000000b0600780c */ /* 0x000fe40003f64270 */
[----:B------:R-:W-:Y:S01]  /*188a0*/  IADD3 R14, P5, PT, R14, UR12, RZ ;  /* 0x0000000c0e0e7c10 */ /* 0x000fe2000ffbe0ff */
[----:B------:R1:W-:Y:S03]  /*188b0*/  STL [R1+0x5d4], R10 ;  /* 0x0005d40a01007387 */ /* 0x0003e60000100800 */
[----:B----4-:R-:W-:Y:S02]  /*188c0*/  IADD3.X R20, PT, PT, R20, UR16, RZ, P5, !PT ;  /* 0x0000001014147c10 */ /* 0x010fe4000affe4ff */
[----:B------:R-:W-:Y:S02]  /*188d0*/  PRMT R9, RZ, 0x7610, R9 ;  /* 0x00007610ff097816 */ /* 0x000fe40000000009 */
[----:B------:R-:W-:Y:S01]  /*188e0*/  IADD3 R11, P6, PT, R11, UR12, RZ ;  /* 0x0000000c0b0b7c10 */ /* 0x000fe2000ffde0ff */
[----:B-1----:R-:W4:Y:S02]  /*188f0*/  LDL.LU R10, [R1+0x133c] ;  /* 0x00133c00010a7983 */ /* 0x002f240000300800 */
[----:B0-----:R-:W-:-:S02]  /*18900*/  @P3 IMAD.MOV.U32 R4, RZ, RZ, R14 ;  /* 0x000000ffff043224 */ /* 0x001fc400078e000e */
[----:B------:R-:W4:Y:S01]  /*18910*/  LDL.LU R17, [R1+0x5ec] ;  /* 0x0005ec0001117983 */ /* 0x000f220000300800 */
[----:B------:R-:W-:-:S03]  /*18920*/  @P3 IMAD.MOV.U32 R5, RZ, RZ, R20 ;  /* 0x000000ffff053224 */ /* 0x000fc600078e0014 */
[----:B------:R-:W-:Y:S04]  /*18930*/  STL [R1+0x5e0], R14 ;  /* 0x0005e00e01007387 */ /* 0x000fe80000100800 */
[----:B------:R0:W5:Y:S02]  /*18940*/  @P3 LDG.E.U16 R9, desc[UR38][R4.64] ;  /* 0x0000002604093981 */ /* 0x000164000c1e1500 */
[----:B0-----:R-:W-:Y:S01]  /*18950*/  IMAD.MOV.U32 R5, RZ, RZ, R11 ;  /* 0x000000ffff057224 */ /* 0x001fe200078e000b */
[----:B--2---:R-:W-:Y:S01]  /*18960*/  IADD3 R13, P5, PT, R13, UR12, RZ ;  /* 0x0000000c0d0d7c10 */ /* 0x004fe2000ffbe0ff */
[----:B---3--:R0:W-:Y:S04]  /*18970*/  STL [R1+0x564], R23 ;  /* 0x0005641701007387 */ /* 0x0081e80000100800 */
[----:B0-----:R-:W2:Y:S04]  /*18980*/  LDL.LU R23, [R1+0x5f8] ;  /* 0x0005f80001177983 */ /* 0x001ea80000300800 */
[----:B------:R0:W-:Y:S04]  /*18990*/  STL [R1+0x5dc], R20 ;  /* 0x0005dc1401007387 */ /* 0x0001e80000100800 */
[----:B------:R-:W3:Y:S04]  /*189a0*/  LDL.LU R14, [R1+0x600] ;  /* 0x00060000010e7983 */ /* 0x000ee80000300800 */
[----:B------:R1:W-:Y:S04]  /*189b0*/  STL [R1+0x5e8], R11 ;  /* 0x0005e80b01007387 */ /* 0x0003e80000100800 */
[----:B0-----:R-:W2:Y:S04]  /*189c0*/  LDL.LU R20, [R1+0x608] ;  /* 0x0006080001147983 */ /* 0x001ea80000300800 */
[----:B------:R-:W-:Y:S04]  /*189d0*/  STL [R1+0x5f0], R13 ;  /* 0x0005f00d01007387 */ /* 0x000fe80000100800 */
[----:B-1----:R-:W2:Y:S04]  /*189e0*/  LDL.LU R11, [R1+0x1338] ;  /* 0x00133800010b7983 */ /* 0x002ea80000300800 */
[----:B------:R-:W2:Y:S01]  /*189f0*/  LDL.LU R4, [R1+0x5e4] ;  /* 0x0005e40001047983 */ /* 0x000ea20000300800 */
[----:B------:R-:W-:-:S02]  /*18a00*/  ISETP.GT.AND P4, PT, R6, 0xc, PT ;  /* 0x0000000c0600780c */ /* 0x000fc40003f84270 */
[----:B------:R-:W-:Y:S02]  /*18a10*/  PRMT R12, RZ, 0x7610, R12 ;  /* 0x00007610ff0c7816 */ /* 0x000fe4000000000c */
[----:B--2---:R-:W-:-:S09]  /*18a20*/  IADD3.X R4, PT, PT, R4, UR16, RZ, P6, !PT ;  /* 0x0000001004047c10 */ /* 0x004fd2000b7fe4ff */
[-C--:B------:R-:W-:Y:S01]  /*18a30*/  @P4 LOP3.LUT R5, R5, R4.reuse, RZ, 0x3c, !PT ;  /* 0x0000000405054212 */ /* 0x080fe200078e3cff */
[----:B------:R0:W-:Y:S03]  /*18a40*/  STL [R1+0x5e4], R4 ;  /* 0x0005e40401007387 */ /* 0x0001e60000100800 */
[----:B0-----:R-:W-:-:S04]  /*18a50*/  @P4 LOP3.LUT R4, R5, R4, RZ, 0x3c, !PT ;  /* 0x0000000405044212 */ /* 0x001fc800078e3cff */
[----:B------:R-:W-:-:S05]  /*18a60*/  @P4 LOP3.LUT R5, R5, R4, RZ, 0x3c, !PT ;  /* 0x0000000405054212 */ /* 0x000fca00078e3cff */
[----:B------:R0:W2:Y:S01]  /*18a70*/  @P4 LDG.E.U16 R12, desc[UR38][R4.64] ;  /* 0x00000026040c4981 */ /* 0x0000a2000c1e1500 */
[----:B------:R-:W-:Y:S02]  /*18a80*/  ISETP.GT.AND P1, PT, R6, 0xd, PT ;  /* 0x0000000d0600780c */ /* 0x000fe40003f24270 */
[----:B----4-:R-:W-:Y:S02]  /*18a90*/  IADD3.X R17, PT, PT, R17, UR16, RZ, P5, !PT ;  /* 0x0000001011117c10 */ /* 0x010fe4000affe4ff */
[----:B------:R-:W-:Y:S02]  /*18aa0*/  PRMT R10, RZ, 0x7610, R10 ;  /* 0x00007610ff0a7816 */ /* 0x000fe4000000000a */
[----:B------:R-:W-:Y:S01]  /*18ab0*/  IADD3 R23, P5, PT, R23, UR12, RZ ;  /* 0x0000000c17177c10 */ /* 0x000fe2000ffbe0ff */
[----:B------:R-:W-:Y:S06]  /*18ac0*/  STL [R1+0x5ec], R17 ;  /* 0x0005ec1101007387 */ /* 0x000fec0000100800 */
[----:B0-----:R-:W-:-:S02]  /*18ad0*/  @P1 IMAD.MOV.U32 R4, RZ, RZ, R13 ;  /* 0x000000ffff041224 */ /* 0x001fc400078e000d */
[----:B------:R-:W-:-:S05]  /*18ae0*/  @P1 IMAD.MOV.U32 R5, RZ, RZ, R17 ;  /* 0x000000ffff051224 */ /* 0x000fca00078e0011 */
[----:B------:R0:W5:Y:S04]  /*18af0*/  @P1 LDG.E.U16 R10, desc[UR38][R4.64] ;  /* 0x00000026040a1981 */ /* 0x000168000c1e1500 */
[----:B--2---:R1:W-:Y:S04]  /*18b00*/  STL [R1+0x560], R12 ;  /* 0x0005600c01007387 */ /* 0x0043e80000100800 */
[----:B-1----:R-:W2:Y:S04]  /*18b10*/  LDL.LU R12, [R1+0x1334] ;  /* 0x00133400010c7983 */ /* 0x002ea80000300800 */
[----:B------:R-:W4:Y:S04]  /*18b20*/  LDL.LU R13, [R1+0x604] ;  /* 0x00060400010d7983 */ /* 0x000f280000300800 */
        /* <DEDUP_REMOVED lines=12> */
[----:B------:R-:W-:Y:S01]  /*18bf0*/  ISETP.GT.AND P4, PT, R6, 0xf, PT ;  /* 0x0000000f0600780c */ /* 0x000fe20003f84270 */
[----:B0-----:R-:W-:Y:S01]  /*18c00*/  IMAD.MOV.U32 R5, RZ, RZ, R14 ;  /* 0x000000ffff057224 */ /* 0x001fe200078e000e */
[----:B------:R-:W-:Y:S01]  /*18c10*/  IADD3 R20, P5, PT, R20, UR12, RZ ;  /* 0x0000000c14147c10 */ /* 0x000fe2000ffbe0ff */
[----:B------:R-:W3:Y:S01]  /*18c20*/  LDL.LU R23, [R1+0x60c] ;  /* 0x00060c0001177983 */ /* 0x000ee20000300800 */
[----:B------:R-:W-:-:S03]  /*18c30*/  ISETP.GT.AND P1, PT, R6, 0x10, PT ;  /* 0x000000100600780c */ /* 0x000fc60003f24270 */
[----:B------:R-:W-:Y:S04]  /*18c40*/  STL [R1+0x608], R20 ;  /* 0x0006081401007387 */ /* 0x000fe80000100800 */
[----:B-1----:R-:W3:Y:S01]  /*18c50*/  LDL.LU R14, [R1+0x618] ;  /* 0x00061800010e7983 */ /* 0x002ee20000300800 */
[----:B------:R-:W-:Y:S02]  /*18c60*/  PRMT R11, RZ, 0x7610, R11 ;  /* 0x00007610ff0b7816 */ /* 0x000fe4000000000b */
[----:B----4-:R-:W-:Y:S02]  /*18c70*/  IADD3.X R13, PT, PT, R13, UR16, RZ, P5, !PT ;  /* 0x000000100d0d7c10 */ /* 0x010fe4000affe4ff */
        /* <DEDUP_REMOVED lines=15> */
[----:B------:R-:W-:Y:S02]  /*18d70*/  IADD3.X R23, PT, PT, R23, UR16, RZ, P5, !PT ;  /* 0x0000001017177c10 */ /* 0x000fe4000affe4ff */
        /* <DEDUP_REMOVED lines=1248> */
[----:B------:R-:W-:Y:S04]  /*1db80*/  STL [R1+0x930], R160 ;  /* 0x000930a001007387 */ /* 0x000fe80000100800 */
[----:B------:R-:W3:Y:S01]  /*1db90*/  LDL.LU R4, [R1+0x92c] ;  /* 0x00092c0001047983 */ /* 0x000ee20000300800 */
[----:B------:R-:W-:Y:S01]  /*1dba0*/  ISETP.GT.AND P4, PT, R6, 0x75, PT ;  /* 0x000000750600780c */ /* 0x000fe20003f84270 */
[----:B0-----:R-:W-:Y:S01]  /*1dbb0*/  IMAD.MOV.U32 R5, RZ, RZ, R160 ;  /* 0x000000ffff057224 */ /* 0x001fe200078e00a0 */
[----:B------:R-:W-:-:S02]  /*1dbc0*/  IADD3 R164, P5, PT, R164, UR12, RZ ;  /* 0x0000000ca4a47c10 */ /* 0x000fc4000ffbe0ff */
[----:B------:R-:W-:Y:S02]  /*1dbd0*/  ISETP.GT.AND P1, PT, R6, 0x76, PT ;  /* 0x000000760600780c */ /* 0x000fe40003f24270 */
[----:B------:R-:W-:Y:S02]  /*1dbe0*/  PRMT R62, RZ, 0x7610, R62 ;  /* 0x00007610ff3e7816 */ /* 0x000fe4000000003e */
[----:B----4-:R-:W-:Y:S02]  /*1dbf0*/  IADD3.X R165, PT, PT, R165, UR16, RZ, P5, !PT ;  /* 0x00000010a5a57c10 */ /* 0x010fe4000affe4ff */
[----:B------:R-:W-:Y:S01]  /*1dc00*/  PRMT R124, RZ, 0x7610, R124 ;  /* 0x00007610ff7c7816 */ /* 0x000fe2000000007c */
[----:B--2---:R0:W-:Y:S01]  /*1dc10*/  STL [R1+0x48c], R162 ;  /* 0x00048ca201007387 */ /* 0x0041e20000100800 */
[----:B---3--:R-:W-:-:S03]  /*1dc20*/  IADD3.X R4, PT, PT, R4, UR16, RZ, P6, !PT ;  /* 0x0000001004047c10 */ /* 0x008fc6000b7fe4ff */
[----:B0-----:R-:W2:Y:S01]  /*1dc30*/  LDL.LU R162, [R1+0x93c] ;  /* 0x00093c0001a27983 */ /* 0x001ea20000300800 */
[----:B------:R-:W-:-:S03]  /*1dc40*/  @P4 LOP3.LUT R5, R5, R4, RZ, 0x3c, !PT ;  /* 0x0000000405054212 */ /* 0x000fc600078e3cff */
[----:B------:R-:W-:Y:S04]  /*1dc50*/  STL [R1+0x938], R164 ;  /* 0x000938a401007387 */ /* 0x000fe80000100800 */
[----:B------:R-:W3:Y:S04]  /*1dc60*/  LDL.LU R160, [R1+0x948] ;  /* 0x0009480001a07983 */ /* 0x000ee80000300800 */
[----:B------:R-:W4:Y:S04]  /*1dc70*/  LDL.LU R163, [R1+0x950] ;  /* 0x0009500001a37983 */ /* 0x000f280000300800 */
[----:B------:R0:W-:Y:S02]  /*1dc80*/  STL [R1+0x92c], R4 ;  /* 0x00092c0401007387 */ /* 0x0001e40000100800 */
[----:B0-----:R-:W-:-:S04]  /*1dc90*/  @P4 LOP3.LUT R4, R5, R4, RZ, 0x3c, !PT ;  /* 0x0000000405044212 */ /* 0x001fc800078e3cff */
[----:B------:R-:W-:-:S05]  /*1dca0*/  @P4 LOP3.LUT R5, R5, R4, RZ, 0x3c, !PT ;  /* 0x0000000405054212 */ /* 0x000fca00078e3cff */
[----:B------:R0:W5:Y:S02]  /*1dcb0*/  @P4 LDG.E.U16 R62, desc[UR38][R4.64] ;  /* 0x00000026043e4981 */ /* 0x000164000c1e1500 */
[----:B0-----:R-:W-:Y:S02]  /*1dcc0*/  IMAD.MOV.U32 R5, RZ, RZ, R165 ;  /* 0x000000ffff057224 */ /* 0x001fe400078e00a5 */
[----:B------:R-:W-:-:S05]  /*1dcd0*/  @P1 IMAD.MOV.U32 R4, RZ, RZ, R164 ;  /* 0x000000ffff041224 */ /* 0x000fca00078e00a4 */
[----:B------:R0:W4:Y:S01]  /*1dce0*/  @P1 LDG.E.U16 R124, desc[UR38][R4.64] ;  /* 0x00000026047c1981 */ /* 0x000122000c1e1500 */
[----:B------:R-:W-:Y:S02]  /*1dcf0*/  ISETP.GT.AND P3, PT, R6, 0x77, PT ;  /* 0x000000770600780c */ /* 0x000fe40003f64270 */
[----:B------:R-:W-:Y:S01]  /*1dd00*/  IADD3 R128, P5, PT, R128, UR12, RZ ;  /* 0x0000000c80807c10 */ /* 0x000fe2000ffbe0ff */
[----:B------:R1:W-:Y:S01]  /*1dd10*/  STL [R1+0x934], R165 ;  /* 0x000934a501007387 */ /* 0x0003e20000100800 */
[----:B------:R-:W-:-:S03]  /*1dd20*/  PRMT R63, RZ, 0x7610, R63 ;  /* 0x00007610ff3f7816 */ /* 0x000fc6000000003f */
[----:B-1----:R-:W4:Y:S06]  /*1dd30*/  LDL.LU R165, [R1+0x1264] ;  /* 0x0012640001a57983 */ /* 0x002f2c0000300800 */
[----:B0-----:R-:W-:Y:S01]  /*1dd40*/  @P3 IMAD.MOV.U32 R4, RZ, RZ, R128 ;  /* 0x000000ffff043224 */ /* 0x001fe200078e0080 */
[----:B------:R-:W4:Y:S04]  /*1dd50*/  LDL.LU R164, [R1+0x94c] ;  /* 0x00094c0001a47983 */ /* 0x000f280000300800 */
[----:B------:R-:W-:Y:S01]  /*1dd60*/  STL [R1+0x940], R128 ;  /* 0x0009408001007387 */ /* 0x000fe20000100800 */
[----:B--2---:R-:W-:-:S05]  /*1dd70*/  IADD3.X R162, PT, PT, R162, UR16, RZ, P5, !PT ;  /* 0x00000010a2a27c10 */ /* 0x004fca000affe4ff */
[----:B------:R-:W-:Y:S01]  /*1dd80*/  @P3 IMAD.MOV.U32 R5, RZ, RZ, R162 ;  /* 0x000000ffff053224 */ /* 0x000fe200078e00a2 */
[----:B---3--:R-:W-:-:S04]  /*1dd90*/  IADD3 R160, P6, PT, R160, UR12, RZ ;  /* 0x0000000ca0a07c10 */ /* 0x008fc8000ffde0ff */
[----:B------:R0:W5:Y:S01]  /*1dda0*/  @P3 LDG.E.U16 R63, desc[UR38][R4.64] ;  /* 0x00000026043f3981 */ /* 0x000162000c1e1500 */
[----:B----4-:R-:W-:Y:S01]  /*1ddb0*/  IADD3 R163, P5, PT, R163, UR12, RZ ;  /* 0x0000000ca3a37c10 */ /* 0x010fe2000ffbe0ff */
[----:B0-----:R-:W-:Y:S02]  /*1ddc0*/  IMAD.MOV.U32 R5, RZ, RZ, R160 ;  /* 0x000000ffff057224 */ /* 0x001fe400078e00a0 */
[----:B------:R0:W-:Y:S04]  /*1ddd0*/  STL [R1+0x488], R124 ;  /* 0x0004887c01007387 */ /* 0x0001e80000100800 */
[----:B0-----:R-:W2:Y:S04]  /*1dde0*/  LDL.LU R124, [R1+0x958] ;  /* 0x00095800017c7983 */ /* 0x001ea80000300800 */
[----:B------:R0:W-:Y:S04]  /*1ddf0*/  STL [R1+0x93c], R162 ;  /* 0x00093ca201007387 */ /* 0x0001e80000100800 */
[----:B------:R-:W3:Y:S04]  /*1de00*/  LDL.LU R128, [R1+0x960] ;  /* 0x0009600001807983 */ /* 0x000ee80000300800 */
[----:B------:R1:W-:Y:S04]  /*1de10*/  STL [R1+0x948], R160 ;  /* 0x000948a001007387 */ /* 0x0003e80000100800 */
[----:B0-----:R-:W4:Y:S04]  /*1de20*/  LDL.LU R162, [R1+0x968] ;  /* 0x0009680001a27983 */ /* 0x001f280000300800 */
[----:B------:R-:W-:Y:S04]  /*1de30*/  STL [R1+0x950], R163 ;  /* 0x000950a301007387 */ /* 0x000fe80000100800 */
[----:B-1----:R-:W2:Y:S04]  /*1de40*/  LDL.LU R160, [R1+0x1260] ;  /* 0x0012600001a07983 */ /* 0x002ea80000300800 */
[----:B------:R-:W2:Y:S01]  /*1de50*/  LDL.LU R4, [R1+0x944] ;  /* 0x0009440001047983 */ /* 0x000ea20000300800 */
[----:B------:R-:W-:-:S02]  /*1de60*/  ISETP.GT.AND P4, PT, R6, 0x78, PT ;  /* 0x000000780600780c */ /* 0x000fc40003f84270 */
[----:B------:R-:W-:Y:S02]  /*1de70*/  ISETP.GT.AND P1, PT, R6, 0x79, PT ;  /* 0x000000790600780c */ /* 0x000fe40003f24270 */
[----:B------:R-:W-:Y:S02]  /*1de80*/  PRMT R161, RZ, 0x7610, R161 ;  /* 0x00007610ffa17816 */ /* 0x000fe400000000a1 */
[----:B------:R-:W-:Y:S02]  /*1de90*/  IADD3.X R164, PT, PT, R164, UR16, RZ, P5, !PT ;  /* 0x00000010a4a47c10 */ /* 0x000fe4000affe4ff */
[----:B------:R-:W-:Y:S02]  /*1dea0*/  PRMT R165, RZ, 0x7610, R165 ;  /* 0x00007610ffa57816 */ /* 0x000fe400000000a5 */
[----:B--2---:R-:W-:-:S04]  /*1deb0*/  IADD3.X R4, PT, PT, R4, UR16, RZ, P6, !PT ;  /* 0x0000001004047c10 */ /* 0x004fc8000b7fe4ff */
[-C--:B------:R-:W-:Y:S01]  /*1dec0*/  @P4 LOP3.LUT R5, R5, R4.reuse, RZ, 0x3c, !PT ;  /* 0x0000000405054212 */ /* 0x080fe200078e3cff */
[----:B------:R0:W-:Y:S03]  /*1ded0*/  STL [R1+0x944], R4 ;  /* 0x0009440401007387 */ /* 0x0001e60000100800 */
[----:B0-----:R-:W-:-:S04]  /*1dee0*/  @P4 LOP3.LUT R4, R5, R4, RZ, 0x3c, !PT ;  /* 0x0000000405044212 */ /* 0x001fc800078e3cff */
[----:B------:R-:W-:-:S05]  /*1def0*/  @P4 LOP3.LUT R5, R5, R4, RZ, 0x3c, !PT ;  /* 0x0000000405054212 */ /* 0x000fca00078e3cff */
[----:B------:R0:W2:Y:S02]  /*1df00*/  @P4 LDG.E.U16 R161, desc[UR38][R4.64] ;  /* 0x0000002604a14981 */ /* 0x0000a4000c1e1500 */
[----:B0-----:R-:W-:Y:S02]  /*1df10*/  IMAD.MOV.U32 R5, RZ, RZ, R164 ;  /* 0x000000ffff057224 */ /* 0x001fe400078e00a4 */
[----:B------:R-:W-:-:S05]  /*1df20*/  @P1 IMAD.MOV.U32 R4, RZ, RZ, R163 ;  /* 0x000000ffff041224 */ /* 0x000fca00078e00a3 */
[----:B------:R-:W3:Y:S01]  /*1df30*/  @P1 LDG.E.U16 R165, desc[UR38][R4.64] ;  /* 0x0000002604a51981 */ /* 0x000ee2000c1e1500 */
[----:B------:R-:W-:-:S03]  /*1df40*/  IADD3 R124, P5, PT, R124, UR12, RZ ;  /* 0x0000000c7c7c7c10 */ /* 0x000fc6000ffbe0ff */
[----:B------:R-:W-:Y:S04]  /*1df50*/  STL [R1+0x94c], R164 ;  /* 0x00094ca401007387 */ /* 0x000fe80000100800 */
[----:B--2---:R0:W-:Y:S04]  /*1df60*/  STL [R1+0x484], R161 ;  /* 0x000484a101007387 */ /* 0x0041e80000100800 */
[----:B0-----:R-:W2:Y:S04]  /*1df70*/  LDL.LU R161, [R1+0x125c] ;  /* 0x00125c0001a17983 */ /* 0x001ea80000300800 */
[----:B------:R-:W2:Y:S04]  /*1df80*/  LDL.LU R164, [R1+0x1258] ;  /* 0x0012580001a47983 */ /* 0x000ea80000300800 */
[----:B------:R-:W4:Y:S04]  /*1df90*/  LDL.LU R163, [R1+0x964] ;  /* 0x0009640001a37983 */ /* 0x000f280000300800 */
[----:B---3--:R0:W-:Y:S04]  /*1dfa0*/  STL [R1+0x480], R165 ;  /* 0x000480a501007387 */ /* 0x0081e80000100800 */
[----:B0-----:R-:W3:Y:S04]  /*1dfb0*/  LDL.LU R165, [R1+0x1254] ;  /* 0x0012540001a57983 */ /* 0x001ee80000300800 */
[----:B------:R0:W-:Y:S04]  /*1dfc0*/  STL [R1+0x958], R124 ;  /* 0x0009587c01007387 */ /* 0x0001e80000100800 */
[----:B------:R-:W3:Y:S01]  /*1dfd0*/  LDL.LU R4, [R1+0x954] ;  /* 0x0009540001047983 */ /* 0x000ee20000300800 */
[----:B------:R-:W-:Y:S01]  /*1dfe0*/  ISETP.GT.AND P3, PT, R6, 0x7a, PT ;  /* 0x0000007a0600780c */ /* 0x000fe20003f64270 */
[----:B------:R-:W-:-:S02]  /*1dff0*/  IMAD.MOV.U32 R5, RZ, RZ, R124 ;  /* 0x000000ffff057224 */ /* 0x000fc400078e007c */
[----:B0-----:R-:W4:Y:S01]  /*1e000*/  LDL.LU R124, [R1+0x970] ;  /* 0x00097000017c7983 */ /* 0x001f220000300800 */
[----:B------:R-:W-:Y:S02]  /*1e010*/  IADD3 R128, P6, PT, R128, UR12, RZ ;  /* 0x0000000c80807c10 */ /* 0x000fe4000ffde0ff */
[----:B--2---:R-:W-:Y:S02]  /*1e020*/  PRMT R164, RZ, 0x7610, R164 ;  /* 0x00007610ffa47816 */ /* 0x004fe400000000a4 */
[----:B---3--:R-:W-:-:S05]  /*1e030*/  IADD3.X R4, PT, PT, R4, UR16, RZ, P5, !PT ;  /* 0x0000001004047c10 */ /* 0x008fca000affe4ff */
[-C--:B------:R-:W-:Y:S01]  /*1e040*/  @P3 LOP3.LUT R5, R5, R4.reuse, RZ, 0x3c, !PT ;  /* 0x0000000405053212 */ /* 0x080fe200078e3cff */
[----:B------:R0:W-:Y:S03]  /*1e050*/  STL [R1+0x954], R4 ;  /* 0x0009540401007387 */ /* 0x0001e60000100800 */
[----:B0-----:R-:W-:-:S04]  /*1e060*/  @P3 LOP3.LUT R4, R5, R4, RZ, 0x3c, !PT ;  /* 0x0000000405043212 */ /* 0x001fc800078e3cff */
[----:B------:R-:W-:Y:S01]  /*1e070*/  @P3 LOP3.LUT R5, R5, R4, RZ, 0x3c, !PT ;  /* 0x0000000405053212 */ /* 0x000fe200078e3cff */
[----:B------:R0:W-:Y:S04]  /*1e080*/  STL [R1+0x960], R128 ;  /* 0x0009608001007387 */ /* 0x0001e80000100800 */
[----:B------:R1:W2:Y:S04]  /*1e090*/  @P3 LDG.E.U16 R164, desc[UR38][R4.64] ;  /* 0x0000002604a43981 */ /* 0x0002a8000c1e1500 */
[----:B------:R-:W3:Y:S01]  /*1e0a0*/  LDL.LU R4, [R1+0x95c] ;  /* 0x00095c0001047983 */ /* 0x000ee20000300800 */
[----:B------:R-:W-:Y:S01]  /*1e0b0*/  ISETP.GT.AND P4, PT, R6, 0x7b, PT ;  /* 0x0000007b0600780c */ /* 0x000fe20003f84270 */
[----:B-1----:R-:W-:Y:S01]  /*1e0c0*/  IMAD.MOV.U32 R5, RZ, RZ, R128 ;  /* 0x000000ffff057224 */ /* 0x002fe200078e0080 */
[----:B----4-:R-:W-:Y:S01]  /*1e0d0*/  IADD3 R162, P5, PT, R162, UR12, RZ ;  /* 0x0000000ca2a27c10 */ /* 0x010fe2000ffbe0ff */
[----:B0-----:R-:W4:Y:S01]  /*1e0e0*/  LDL.LU R128, [R1+0x978] ;  /* 0x0009780001807983 */ /* 0x001f220000300800 */
[----:B------:R-:W-:-:S03]  /*1e0f0*/  ISETP.GT.AND P1, PT, R6, 0x7c, PT ;  /* 0x0000007c0600780c */ /* 0x000fc60003f24270 */
[----:B------:R-:W-:Y:S01]  /*1e100*/  STL [R1+0x968], R162 ;  /* 0x000968a201007387 */ /* 0x000fe20000100800 */
        /* <DEDUP_REMOVED lines=10> */
[----:B------:R0:W3:Y:S02]  /*1e1b0*/  @P4 LDG.E.U16 R161, desc[UR38][R4.64] ;  /* 0x0000002604a14981 */ /* 0x0000e4000c1e1500 */
[----:B0-----:R-:W-:Y:S02]  /*1e1c0*/  IMAD.MOV.U32 R5, RZ, RZ, R163 ;  /* 0x000000ffff057224 */ /* 0x001fe400078e00a3 */
[----:B------:R-:W-:-:S05]  /*1e1d0*/  @P1 IMAD.MOV.U32 R4, RZ, RZ, R162 ;  /* 0x000000ffff041224 */ /* 0x000fca00078e00a2 */
[----:B------:R-:W2:Y:S01]  /*1e1e0*/  @P1 LDG.E.U16 R165, desc[UR38][R4.64] ;  /* 0x0000002604a51981 */ /* 0x000ea2000c1e1500 */
[----:B------:R-:W-:-:S03]  /*1e1f0*/  IADD3 R124, P5, PT, R124, UR12, RZ ;  /* 0x0000000c7c7c7c10 */ /* 0x000fc6000ffbe0ff */
[----:B------:R-:W-:Y:S04]  /*1e200*/  STL [R1+0x964], R163 ;  /* 0x000964a301007387 */ /* 0x000fe80000100800 */
[----:B---3--:R0:W-:Y:S04]  /*1e210*/  STL [R1+0x474], R161 ;  /* 0x000474a101007387 */ /* 0x0081e80000100800 */
[----:B0-----:R-:W3:Y:S04]  /*1e220*/  LDL.LU R161, [R1+0x1250] ;  /* 0x0012500001a17983 */ /* 0x001ee80000300800 */
        /* <DEDUP_REMOVED lines=8> */
[----:B0-----:R-:W2:Y:S01]  /*1e2b0*/  LDL.LU R124, [R1+0x988] ;  /* 0x00098800017c7983 */ /* 0x001ea20000300800 */
[----:B----4-:R-:W-:Y:S02]  /*1e2c0*/  IADD3 R128, P6, PT, R128, UR12, RZ ;  /* 0x0000000c80807c10 */ /* 0x010fe4000ffde0ff */
[----:B---3--:R-:W-:Y:S02]  /*1e2d0*/  PRMT R163, RZ, 0x7610, R163 ;  /* 0x00007610ffa37816 */ /* 0x008fe400000000a3 */
[----:B--2---:R-:W-:-:S05]  /*1e2e0*/  IADD3.X R4, PT, PT, R4, UR16, RZ, P5, !PT ;  /* 0x0000001004047c10 */ /* 0x004fca000affe4ff */
        /* <DEDUP_REMOVED lines=9> */
[----:B------:R-:W-:Y:S01]  /*1e380*/  IADD3 R164, P5, PT, R164, UR12, RZ ;  /* 0x0000000ca4a47c10 */ /* 0x000fe2000ffbe0ff */
        /* <DEDUP_REMOVED lines=40> */
[C---:B------:R-:W-:Y:S01]  /*1e610*/  ISETP.GT.AND P4, PT, R6.reuse, 0x81, PT ;  /* 0x000000810600780c */ /* 0x040fe20003f84270 */
        /* <DEDUP_REMOVED lines=377> */
[----:B----4-:R-:W-:Y:S02]  /*1fdb0*/  IADD3 R128, P6, PT, R128, UR12, RZ ;  /* 0x0000000c80807c10 */ /* 0x010fe4000ffde0ff */
[----:B--2---:R-:W-:-:S05]  /*1fdc0*/  IADD3.X R4, PT, PT, R4, UR16, RZ, P5, !PT ;  /* 0x0000001004047c10 */ /* 0x004fca000affe4ff */
[-C--:B------:R-:W-:Y:S01]  /*1fdd0*/  @P3 LOP3.LUT R5, R5, R4.reuse, RZ, 0x3c, !PT ;  /* 0x0000000405053212 */ /* 0x080fe200078e3cff */
[----:B------:R0:W-:Y:S03]  /*1fde0*/  STL [R1+0xa5c], R4 ;  /* 0x000a5c0401007387 */ /* 0x0001e60000100800 */
[----:B0-----:R-:W-:-:S04]  /*1fdf0*/  @P3 LOP3.LUT R4, R5, R4, RZ, 0x3c, !PT ;  /* 0x0000000405043212 */ /* 0x001fc800078e3cff */
[----:B------:R-:W-:Y:S01]  /*1fe00*/  @P3 LOP3.LUT R5, R5, R4, RZ, 0x3c, !PT ;  /* 0x0000000405053212 */ /* 0x000fe200078e3cff */
[----:B------:R0:W-:Y:S04]  /*1fe10*/  STL [R1+0xa68], R128 ;  /* 0x000a688001007387 */ /* 0x0001e80000100800 */
[----:B------:R1:W2:Y:S04]  /*1fe20*/  @P3 LDG.E.U16 R160, desc[UR38][R4.64] ;  /* 0x0000002604a03981 */ /* 0x0002a8000c1e1500 */
[----:B------:R-:W4:Y:S01]  /*1fe30*/  LDL.LU R4, [R1+0xa64] ;  /* 0x000a640001047983 */ /* 0x000f220000300800 */
[C---:B------:R-:W-:Y:S01]  /*1fe40*/  ISETP.GT.AND P4, PT, R6.reuse, 0x9c, PT ;  /* 0x0000009c0600780c */ /* 0x040fe20003f84270 */
[----:B-1----:R-:W-:Y:S01]  /*1fe50*/  IMAD.MOV.U32 R5, RZ, RZ, R128 ;  /* 0x000000ffff057224 */ /* 0x002fe200078e0080 */
[----:B------:R-:W-:Y:S01]  /*1fe60*/  IADD3 R163, P5, PT, R163, UR12, RZ ;  /* 0x0000000ca3a37c10 */ /* 0x000fe2000ffbe0ff */
[----:B0-----:R-:W4:Y:S01]  /*1fe70*/  LDL.LU R128, [R1+0xa80] ;  /* 0x000a800001807983 */ /* 0x001f220000300800 */
[----:B------:R-:W-:-:S03]  /*1fe80*/  ISETP.GT.AND P1, PT, R6, 0x9d, PT ;  /* 0x0000009d0600780c */ /* 0x000fc60003f24270 */
[----:B------:R-:W-:Y:S01]  /*1fe90*/  STL [R1+0xa70], R163 ;  /* 0x000a70a301007387 */ /* 0x000fe20000100800 */
[----:B---3--:R-:W-:Y:S02]  /*1fea0*/  PRMT R162, RZ, 0x7610, R162 ;  /* 0x00007610ffa27816 */ /* 0x008fe400000000a2 */
[----:B------:R-:W-:Y:S02]  /*1feb0*/  IADD3.X R164, PT, PT, R164, UR16, RZ, P5, !PT ;  /* 0x00000010a4a47c10 */ /* 0x000fe4000affe4ff */
[----:B------:R-:W-:Y:S01]  /*1fec0*/  PRMT R165, RZ, 0x7610, R165 ;  /* 0x00007610ffa57816 */ /* 0x000fe200000000a5 */
[----:B--2---:R0:W-:Y:S01]  /*1fed0*/  STL [R1+0x3f8], R160 ;  /* 0x0003f8a001007387 */ /* 0x0041e20000100800 */
[----:B----4-:R-:W-:-:S03]  /*1fee0*/  IADD3.X R4, PT, PT, R4, UR16, RZ, P6, !PT ;  /* 0x0000001004047c10 */ /* 0x010fc6000b7fe4ff */
        /* <DEDUP_REMOVED lines=8> */
[----:B------:R-:W4:Y:S01]  /*1ff70*/  @P1 LDG.E.U16 R165, desc[UR38][R4.64] ;  /* 0x0000002604a51981 */ /* 0x000f22000c1e1500 */
[----:B------:R-:W-:-:S03]  /*1ff80*/  IADD3 R124, P5, PT, R124, UR12, RZ ;  /* 0x0000000c7c7c7c10 */ /* 0x000fc6000ffbe0ff */
[----:B------:R-:W-:Y:S04]  /*1ff90*/  STL [R1+0xa6c], R164 ;  /* 0x000a6ca401007387 */ /* 0x000fe80000100800 */
[----:B---3--:R0:W-:Y:S04]  /*1ffa0*/  STL [R1+0x3f4], R162 ;  /* 0x0003f4a201007387 */ /* 0x0081e80000100800 */
[----:B0-----:R-:W3:Y:S04]  /*1ffb0*/  LDL.LU R162, [R1+0x11cc] ;  /* 0x0011cc0001a27983 */ /* 0x001ee80000300800 */
[----:B------:R-:W2:Y:S04]  /*1ffc0*/  LDL.LU R164, [R1+0x11c8] ;  /* 0x0011c80001a47983 */ /* 0x000ea80000300800 */
[----:B------:R-:W2:Y:S04]  /*1ffd0*/  LDL.LU R163, [R1+0xa84] ;  /* 0x000a840001a37983 */ /* 0x000ea80000300800 */
[----:B----4-:R0:W-:Y:S04]  /*1ffe0*/  STL [R1+0x3f0], R165 ;  /* 0x0003f0a501007387 */ /* 0x0101e80000100800 */
[----:B0-----:R-:W5:Y:S04]  /*1fff0*/  LDL.LU R165, [R1+0x11c4] ;  /* 0x0011c40001a57983 */ /* 0x001f680000300800 */
[----:B------:R0:W-:Y:S04]  /*20000*/  STL [R1+0xa78], R124 ;  /* 0x000a787c01007387 */ /* 0x0001e80000100800 */
[----:B------:R-:W4:Y:S01]  /*20010*/  LDL.LU R4, [R1+0xa74] ;  /* 0x000a740001047983 */ /* 0x000f220000300800 */
[----:B------:R-:W-:Y:S01]  /*20020*/  ISETP.GT.AND P3, PT, R6, 0x9e, PT ;  /* 0x0000009e0600780c */ /* 0x000fe20003f64270 */
[----:B------:R-:W-:-:S02]  /*20030*/  IMAD.MOV.U32 R5, RZ, RZ, R124 ;  /* 0x000000ffff057224 */ /* 0x000fc400078e007c */
[----:B0-----:R-:W2:Y:S01]  /*20040*/  LDL.LU R124, [R1+0xa90] ;  /* 0x000a9000017c7983 */ /* 0x001ea20000300800 */
[----:B------:R-:W-:Y:S02]  /*20050*/  PRMT R157, RZ, 0x7610, R157 ;  /* 0x00007610ff9d7816 */ /* 0x000fe4000000009d */
[----:B------:R-:W-:Y:S02]  /*20060*/  IADD3 R128, P6, PT, R128, UR12, RZ ;  /* 0x0000000c80807c10 */ /* 0x000fe4000ffde0ff */
[----:B----4-:R-:W-:-:S05]  /*20070*/  IADD3.X R4, PT, PT, R4, UR16, RZ, P5, !PT ;  /* 0x0000001004047c10 */ /* 0x010fca000affe4ff */
[-C--:B------:R-:W-:Y:S01]  /*20080*/  @P3 LOP3.LUT R5, R5, R4.reuse, RZ, 0x3c, !PT ;  /* 0x0000000405053212 */ /* 0x080fe200078e3cff */
[----:B------:R0:W-:Y:S03]  /*20090*/  STL [R1+0xa74], R4 ;  /* 0x000a740401007387 */ /* 0x0001e60000100800 */
[----:B0-----:R-:W-:-:S04]  /*200a0*/  @P3 LOP3.LUT R4, R5, R4, RZ, 0x3c, !PT ;  /* 0x0000000405043212 */ /* 0x001fc800078e3cff */
[----:B------:R-:W-:Y:S01]  /*200b0*/  @P3 LOP3.LUT R5, R5, R4, RZ, 0x3c, !PT ;  /* 0x0000000405053212 */ /* 0x000fe200078e3cff */
[----:B------:R0:W-:Y:S04]  /*200c0*/  STL [R1+0xa80], R128 ;  /* 0x000a808001007387 */ /* 0x0001e80000100800 */
[----:B------:R1:W4:Y:S04]  /*200d0*/  @P3 LDG.E.U16 R157, desc[UR38][R4.64] ;  /* 0x00000026049d3981 */ /* 0x000328000c1e1500 */
[----:B------:R-:W4:Y:S01]  /*200e0*/  LDL.LU R4, [R1+0xa7c] ;  /* 0x000a7c0001047983 */ /* 0x000f220000300800 */
[----:B------:R-:W-:Y:S01]  /*200f0*/  ISETP.GT.AND P4, PT, R6, 0x9f, PT ;  /* 0x0000009f0600780c */ /* 0x000fe20003f84270 */
[----:B-1----:R-:W-:Y:S01]  /*20100*/  IMAD.MOV.U32 R5, RZ, RZ, R128 ;  /* 0x000000ffff057224 */ /* 0x002fe200078e0080 */
[----:B--2---:R-:W-:Y:S01]  /*20110*/  IADD3 R160, P5, PT, R160, UR12, RZ ;  /* 0x0000000ca0a07c10 */ /* 0x004fe2000ffbe0ff */
[----:B0-----:R-:W2:Y:S01]  /*20120*/  LDL.LU R128, [R1+0xa98] ;  /* 0x000a980001807983 */ /* 0x001ea20000300800 */
[----:B------:R-:W-:-:S03]  /*20130*/  ISETP.GT.AND P1, PT, R6, 0xa0, PT ;  /* 0x000000a00600780c */ /* 0x000fc60003f24270 */
[----:B------:R-:W-:Y:S01]  /*20140*/  STL [R1+0xa88], R160 ;  /* 0x000a88a001007387 */ /* 0x000fe20000100800 */
[----:B------:R-:W-:Y:S02]  /*20150*/  PRMT R164, RZ, 0x7610, R164 ;  /* 0x00007610ffa47816 */ /* 0x000fe400000000a4 */
[----:B------:R-:W-:Y:S02]  /*20160*/  IADD3.X R163, PT, PT, R163, UR16, RZ, P5, !PT ;  /* 0x00000010a3a37c10 */ /* 0x000fe4000affe4ff */
[----:B---3--:R-:W-:Y:S01]  /*20170*/  PRMT R162, RZ, 0x7610, R162 ;  /* 0x00007610ffa27816 */ /* 0x008fe200000000a2 */
[----:B----4-:R0:W-:Y:S01]  /*20180*/  STL [R1+0x3ec], R157 ;  /* 0x0003ec9d01007387 */ /* 0x0101e20000100800 */
[----:B------:R-:W-:-:S03]  /*20190*/  IADD3.X R4, PT, PT, R4, UR16, RZ, P6, !PT ;  /* 0x0000001004047c10 */ /* 0x000fc6000b7fe4ff */
[----:B0-----:R-:W3:Y:S01]  /*201a0*/  LDL.LU R157, [R1+0xaa0] ;  /* 0x000aa000019d7983 */ /* 0x001ee20000300800 */
[----:B------:R-:W-:-:S03]  /*201b0*/  @P4 LOP3.LUT R5, R5, R4, RZ, 0x3c, !PT ;  /* 0x0000000405054212 */ /* 0x000fc600078e3cff */
        /* <DEDUP_REMOVED lines=10> */
[----:B0-----:R-:W5:Y:S04]  /*20260*/  LDL.LU R164, [R1+0x11c0] ;  /* 0x0011c00001a47983 */ /* 0x001f680000300800 */
[----:B------:R-:W5:Y:S04]  /*20270*/  LDL.LU R163, [R1+0x11bc] ;  /* 0x0011bc0001a37983 */ /* 0x000f680000300800 */
[----:B------:R-:W4:Y:S04]  /*20280*/  LDL.LU R160, [R1+0xa9c] ;  /* 0x000a9c0001a07983 */ /* 0x000f280000300800 */
[----:B--2---:R0:W-:Y:S04]  /*20290*/  STL [R1+0x3e8], R162 ;  /* 0x0003e8a201007387 */ /* 0x0041e80000100800 */
[----:B0-----:R-:W5:Y:S04]  /*202a0*/  LDL.LU R162, [R1+0x11b8] ;  /* 0x0011b80001a27983 */ /* 0x001f680000300800 */
        /* <DEDUP_REMOVED lines=15> */
[C---:B------:R-:W-:Y:S01]  /*203a0*/  ISETP.GT.AND P4, PT, R6.reuse, 0xa2, PT ;  /* 0x000000a20600780c */ /* 0x040fe20003f84270 */
[----:B-1----:R-:W-:Y:S01]  /*203b0*/  IMAD.MOV.U32 R5, RZ, RZ, R128 ;  /* 0x000000ffff057224 */ /* 0x002fe200078e0080 */
[----:B---3--:R-:W-:Y:S01]  /*203c0*/  IADD3 R157, P5, PT, R157, UR12, RZ ;  /* 0x0000000c9d9d7c10 */ /* 0x008fe2000ffbe0ff */
[----:B0-----:R-:W3:Y:S01]  /*203d0*/  LDL.LU R128, [R1+0xab0] ;  /* 0x000ab00001807983 */ /* 0x001ee20000300800 */
[----:B------:R-:W-:-:S03]  /*203e0*/  ISETP.GT.AND P1, PT, R6, 0xa3, PT ;  /* 0x000000a30600780c */ /* 0x000fc60003f24270 */
[----:B------:R-:W-:Y:S01]  /*203f0*/  STL [R1+0xaa0], R157 ;  /* 0x000aa09d01007387 */ /* 0x000fe20000100800 */
[----:B------:R-:W-:Y:S02]  /*20400*/  PRMT R161, RZ, 0x7610, R161 ;  /* 0x00007610ffa17816 */ /* 0x000fe400000000a1 */
[----:B----4-:R-:W-:Y:S02]  /*20410*/  IADD3.X R160, PT, PT, R160, UR16, RZ, P5, !PT ;  /* 0x00000010a0a07c10 */ /* 0x010fe4000affe4ff */
[----:B------:R-:W-:Y:S01]  /*20420*/  PRMT R159, RZ, 0x7610, R159 ;  /* 0x00007610ff9f7816 */ /* 0x000fe2000000009f */
[----:B--2---:R0:W-:Y:S01]  /*20430*/  STL [R1+0x3e0], R154 ;  /* 0x0003e09a01007387 */ /* 0x0041e20000100800 */
[----:B------:R-:W-:-:S03]  /*20440*/  IADD3.X R4, PT, PT, R4, UR16, RZ, P6, !PT ;  /* 0x0000001004047c10 */ /* 0x000fc6000b7fe4ff */
[----:B0-----:R-:W2:Y:S01]  /*20450*/  LDL.LU R154, [R1+0xab8] ;  /* 0x000ab800019a7983 */ /* 0x001ea20000300800 */
        /* <DEDUP_REMOVED lines=20> */
[----:B0-----:R-:W4:Y:S01]  /*205a0*/  LDL.LU R124, [R1+0xac0] ;  /* 0x000ac000017c7983 */ /* 0x001f220000300800 */
[----:B------:R-:W-:Y:S02]  /*205b0*/  PRMT R151, RZ, 0x7610, R151 ;  /* 0x00007610ff977816 */ /* 0x000fe40000000097 */
[----:B---3--:R-:W-:Y:S02]  /*205c0*/  IADD3 R128, P6, PT, R128, UR12, RZ ;  /* 0x0000000c80807c10 */ /* 0x008fe4000ffde0ff */
        /* <DEDUP_REMOVED lines=11> */
[----:B0-----:R-:W3:Y:S01]  /*20680*/  LDL.LU R128, [R1+0xac8] ;  /* 0x000ac80001807983 */ /* 0x001ee20000300800 */
[----:B------:R-:W-:-:S03]  /*20690*/  ISETP.GT.AND P1, PT, R6, 0xa6, PT ;  /* 0x000000a60600780c */ /* 0x000fc60003f24270 */
[----:B------:R-:W-:Y:S01]  /*206a0*/  STL [R1+0xab8], R154 ;  /* 0x000ab89a01007387 */ /* 0x000fe20000100800 */
        /* <DEDUP_REMOVED lines=17> */
[----:B0-----:R-:W5:Y:S04]  /*207c0*/  LDL.LU R158, [R1+0x11a8] ;  /* 0x0011a800019e7983 */ /* 0x001f680000300800 */
[----:B------:R-:W5:Y:S04]  /*207d0*/  LDL.LU R157, [R1+0x11a4] ;  /* 0x0011a400019d7983 */ /* 0x000f680000300800 */
[----:B------:R-:W3:Y:S04]  /*207e0*/  LDL.LU R154, [R1+0xacc] ;  /* 0x000acc00019a7983 */ /* 0x000ee80000300800 */
        /* <DEDUP_REMOVED lines=17> */
[C---:B------:R-:W-:Y:S01]  /*20900*/  ISETP.GT.AND P4, PT, R6.reuse, 0xa8, PT ;  /* 0x000000a80600780c */ /* 0x040fe20003f84270 */
[----:B-1----:R-:W-:Y:S01]  /*20910*/  IMAD.MOV.U32 R5, RZ, RZ, R128 ;  /* 0x000000ffff057224 */ /* 0x002fe200078e0080 */
[----:B--2---:R-:W-:Y:S01]  /*20920*/  IADD3 R151, P5, PT, R151, UR12, RZ ;  /* 0x0000000c97977c10 */ /* 0x004fe2000ffbe0ff */
[----:B0-----:R-:W2:Y:S01]  /*20930*/  LDL.LU R128, [R1+0xae0] ;  /* 0x000ae00001807983 */ /* 0x001ea20000300800 */
[----:B------:R-:W-:-:S03]  /*20940*/  ISETP.GT.AND P1, PT, R6, 0xa9, PT ;  /* 0x000000a90600780c */ /* 0x000fc60003f24270 */
[----:B------:R-:W-:Y:S01]  /*20950*/  STL [R1+0xad0], R151 ;  /* 0x000ad09701007387 */ /* 0x000fe20000100800 */
[----:B------:R-:W-:Y:S02]  /*20960*/  PRMT R155, RZ, 0x7610, R155 ;  /* 0x00007610ff9b7816 */ /* 0x000fe4000000009b */
[----:B---3--:R-:W-:Y:S02]  /*20970*/  IADD3.X R154, PT, PT, R154, UR16, RZ, P5, !PT ;  /* 0x000000109a9a7c10 */ /* 0x008fe4000affe4ff */
[----:B------:R-:W-:Y:S01]  /*20980*/  PRMT R153, RZ, 0x7610, R153 ;  /* 0x00007610ff997816 */ /* 0x000fe20000000099 */
        /* <DEDUP_REMOVED lines=295> */
[----:B------:R-:W-:Y:S01]  /*21c00*/  PRMT R134, RZ, 0x7610, R134 ;  /* 0x00007610ff867816 */ /* 0x000fe20000000086 */
[----:B--2---:R0:W-:Y:S01]  /*21c10*/  STL [R1+0x1dc], R131 ;  /* 0x0001dc8301007387 */ /* 0x0041e20000100800 */
[----:B----4-:R-:W-:-:S03]  /*21c20*/  IADD3.X R4, PT, PT, R4, UR16, RZ, P6, !PT ;  /* 0x0000001004047c10 */ /* 0x010fc6000b7fe4ff */
[----:B0-----:R-:W2:Y:S04]  /*21c30*/  LDL.LU R131, [R1+0xb88] ;  /* 0x000b880001837983 */ /* 0x001ea80000300800 */
[-C--:B------:R-:W-:Y:S01]  /*21c40*/  @P4 LOP3.LUT R5, R5, R4.reuse, RZ, 0x3c, !PT ;  /* 0x0000000405054212 */ /* 0x080fe200078e3cff */
[----:B------:R-:W-:Y:S04]  /*21c50*/  STL [R1+0xb78], R129 ;  /* 0x000b788101007387 */ /* 0x000fe80000100800 */
[----:B------:R-:W3:Y:S04]  /*21c60*/  LDL.LU R128, [R1+0xb90] ;  /* 0x000b900001807983 */ /* 0x000ee80000300800 */
[----:B------:R0:W-:Y:S02]  /*21c70*/  STL [R1+0xb6c], R4 ;  /* 0x000b6c0401007387 */ /* 0x0001e40000100800 */
[----:B0-----:R-:W-:-:S04]  /*21c80*/  @P4 LOP3.LUT R4, R5, R4, RZ, 0x3c, !PT ;  /* 0x0000000405044212 */ /* 0x001fc800078e3cff */
[----:B------:R-:W-:-:S05]  /*21c90*/  @P4 LOP3.LUT R5, R5, R4, RZ, 0x3c, !PT ;  /* 0x0000000405054212 */ /* 0x000fca00078e3cff */
[----:B------:R0:W4:Y:S01]  /*21ca0*/  @P4 LDG.E.U16 R134, desc[UR38][R4.64] ;  /* 0x0000002604864981 */ /* 0x000122000c1e1500 */
[----:B------:R-:W-:Y:S02]  /*21cb0*/  ISETP.GT.AND P1, PT, R6, 0xbe, PT ;  /* 0x000000be0600780c */ /* 0x000fe40003f24270 */
[----:B------:R-:W-:-:S05]  /*21cc0*/  IADD3.X R133, PT, PT, R133, UR16, RZ, P5, !PT ;  /* 0x0000001085857c10 */ /* 0x000fca000affe4ff */
[----:B0-----:R-:W-:Y:S02]  /*21cd0*/  IMAD.MOV.U32 R4, RZ, RZ, R133 ;  /* 0x000000ffff047224 */ /* 0x001fe400078e0085 */
[----:B------:R-:W-:-:S05]  /*21ce0*/  IMAD.MOV.U32 R5, RZ, RZ, R129 ;  /* 0x000000ffff057224 */ /* 0x000fca00078e0081 */
[----:B------:R-:W-:-:S04]  /*21cf0*/  @P1 LOP3.LUT R5, R5, R4, RZ, 0x3c, !PT ;  /* 0x0000000405051212 */ /* 0x000fc800078e3cff */
[C---:B------:R-:W-:Y:S02]  /*21d00*/  @P1 LOP3.LUT R4, R5.reuse, R4, RZ, 0x3c, !PT ;  /* 0x0000000405041212 */ /* 0x040fe400078e3cff */
[----:B------:R-:W-:Y:S01]  /*21d10*/  PRMT R126, RZ, 0x7610, R126 ;  /* 0x00007610ff7e7816 */ /* 0x000fe2000000007e */
[----:B------:R-:W-:Y:S01]  /*21d20*/  STL [R1+0xb74], R133 ;  /* 0x000b748501007387 */ /* 0x000fe20000100800 */
[----:B------:R-:W-:-:S05]  /*21d30*/  @P1 LOP3.LUT R5, R5, R4, RZ, 0x3c, !PT ;  /* 0x0000000405051212 */ /* 0x000fca00078e3cff */
[----:B------:R0:W2:Y:S04]  /*21d40*/  @P1 LDG.E.U16 R126, desc[UR38][R4.64] ;  /* 0x00000026047e1981 */ /* 0x0000a8000c1e1500 */
[----:B----4-:R1:W-:Y:S04]  /*21d50*/  STL [R1+0x1d4], R134 ;  /* 0x0001d48601007387 */ /* 0x0103e80000100800 */
[----:B-1----:R-:W5:Y:S04]  /*21d60*/  LDL.LU R134, [R1+0x1148] ;  /* 0x0011480001867983 */ /* 0x002f680000300800 */
[----:B------:R-:W5:Y:S04]  /*21d70*/  LDL.LU R133, [R1+0x1144] ;  /* 0x0011440001857983 */ /* 0x000f680000300800 */
[----:B------:R-:W4:Y:S04]  /*21d80*/  LDL.LU R129, [R1+0xb8c] ;  /* 0x000b8c0001817983 */ /* 0x000f280000300800 */
[----:B------:R-:W3:Y:S01]  /*21d90*/  LDL.LU R4, [R1+0xb7c] ;  /* 0x000b7c0001047983 */ /* 0x000ee20000300800 */
[----:B------:R-:W-:-:S02]  /*21da0*/  ISETP.GT.AND P3, PT, R6, 0xbf, PT ;  /* 0x000000bf0600780c */ /* 0x000fc40003f64270 */
[----:B------:R-:W-:-:S05]  /*21db0*/  IADD3 R124, P5, PT, R124, UR12, RZ ;  /* 0x0000000c7c7c7c10 */ /* 0x000fca000ffbe0ff */
[----:B0-----:R-:W-:Y:S01]  /*21dc0*/  IMAD.MOV.U32 R5, RZ, RZ, R124 ;  /* 0x000000ffff057224 */ /* 0x001fe200078e007c */
[----:B------:R-:W-:Y:S04]  /*21dd0*/  STL [R1+0xb80], R124 ;  /* 0x000b807c01007387 */ /* 0x000fe80000100800 */
[----:B--2---:R0:W-:Y:S01]  /*21de0*/  STL [R1+0x1d8], R126 ;  /* 0x0001d87e01007387 */ /* 0x0041e20000100800 */
[----:B------:R-:W-:-:S03]  /*21df0*/  PRMT R132, RZ, 0x7610, R132 ;  /* 0x00007610ff847816 */ /* 0x000fc60000000084 */
[----:B0-----:R-:W2:Y:S04]  /*21e00*/  LDL.LU R126, [R1+0xb98] ;  /* 0x000b9800017e7983 */ /* 0x001ea80000300800 */
[----:B------:R-:W2:Y:S01]  /*21e10*/  LDL.LU R124, [R1+0xba0] ;  /* 0x000ba000017c7983 */ /* 0x000ea20000300800 */
[----:B---3--:R-:W-:-:S04]  /*21e20*/  IADD3.X R4, PT, PT, R4, UR16, RZ, P5, !PT ;  /* 0x0000001004047c10 */ /* 0x008fc8000affe4ff */
[-C--:B------:R-:W-:Y:S01]  /*21e30*/  @P3 LOP3.LUT R5, R5, R4.reuse, RZ, 0x3c, !PT ;  /* 0x0000000405053212 */ /* 0x080fe200078e3cff */
[----:B------:R0:W-:Y:S03]  /*21e40*/  STL [R1+0xb7c], R4 ;  /* 0x000b7c0401007387 */ /* 0x0001e60000100800 */
[----:B0-----:R-:W-:-:S04]  /*21e50*/  @P3 LOP3.LUT R4, R5, R4, RZ, 0x3c, !PT ;  /* 0x0000000405043212 */ /* 0x001fc800078e3cff */
[----:B------:R-:W-:-:S05]  /*21e60*/  @P3 LOP3.LUT R5, R5, R4, RZ, 0x3c, !PT ;  /* 0x0000000405053212 */ /* 0x000fca00078e3cff */
[----:B------:R0:W3:Y:S01]  /*21e70*/  @P3 LDG.E.U16 R132, desc[UR38][R4.64] ;  /* 0x0000002604843981 */ /* 0x0000e2000c1e1500 */
[----:B------:R-:W-:-:S05]  /*21e80*/  IADD3 R131, P6, PT, R131, UR12, RZ ;  /* 0x0000000c83837c10 */ /* 0x000fca000ffde0ff */
[----:B0-----:R-:W-:Y:S01]  /*21e90*/  IMAD.MOV.U32 R5, RZ, RZ, R131 ;  /* 0x000000ffff057224 */ /* 0x001fe200078e0083 */
[----:B---3--:R0:W-:Y:S04]  /*21ea0*/  STL [R1+0x1d0], R132 ;  /* 0x0001d08401007387 */ /* 0x0081e80000100800 */
[----:B0-----:R-:W5:Y:S04]  /*21eb0*/  LDL.LU R132, [R1+0x1140] ;  /* 0x0011400001847983 */ /* 0x001f680000300800 */
[----:B------:R0:W-:Y:S04]  /*21ec0*/  STL [R1+0xb88], R131 ;  /* 0x000b888301007387 */ /* 0x0001e80000100800 */
[----:B0-----:R-:W5:Y:S04]  /*21ed0*/  LDL.LU R131, [R1+0x113c] ;  /* 0x00113c0001837983 */ /* 0x001f680000300800 */
[----:B------:R-:W3:Y:S01]  /*21ee0*/  LDL.LU R4, [R1+0xb84] ;  /* 0x000b840001047983 */ /* 0x000ee20000300800 */
[----:B------:R-:W-:-:S02]  /*21ef0*/  ISETP.GT.AND P4, PT, R6, 0xc0, PT ;  /* 0x000000c00600780c */ /* 0x000fc40003f84270 */
[----:B------:R-:W-:-:S05]  /*21f00*/  IADD3 R128, P5, PT, R128, UR12, RZ ;  /* 0x0000000c80807c10 */ /* 0x000fca000ffbe0ff */
[----:B------:R-:W-:Y:S01]  /*21f10*/  STL [R1+0xb90], R128 ;  /* 0x000b908001007387 */ /* 0x000fe20000100800 */
[----:B------:R-:W-:Y:S02]  /*21f20*/  ISETP.GT.AND P1, PT, R6, 0xc1, PT ;  /* 0x000000c10600780c */ /* 0x000fe40003f24270 */
[----:B------:R-:W-:Y:S02]  /*21f30*/  PRMT R130, RZ, 0x7610, R130 ;  /* 0x00007610ff827816 */ /* 0x000fe40000000082 */
[----:B----4-:R-:W-:Y:S02]  /*21f40*/  IADD3.X R129, PT, PT, R129, UR16, RZ, P5, !PT ;  /* 0x0000001081817c10 */ /* 0x010fe4000affe4ff */
[----:B------:R-:W-:Y:S02]  /*21f50*/  PRMT R127, RZ, 0x7610, R127 ;  /* 0x00007610ff7f7816 */ /* 0x000fe4000000007f */
[----:B---3--:R-:W-:-:S04]  /*21f60*/  IADD3.X R4, PT, PT, R4, UR16, RZ, P6, !PT ;  /* 0x0000001004047c10 */ /* 0x008fc8000b7fe4ff */
[-C--:B------:R-:W-:Y:S01]  /*21f70*/  @P4 LOP3.LUT R5, R5, R4.reuse, RZ, 0x3c, !PT ;  /* 0x0000000405054212 */ /* 0x080fe200078e3cff */
[----:B------:R0:W-:Y:S03]  /*21f80*/  STL [R1+0xb84], R4 ;  /* 0x000b840401007387 */ /* 0x0001e60000100800 */
[----:B0-----:R-:W-:-:S04]  /*21f90*/  @P4 LOP3.LUT R4, R5, R4, RZ, 0x3c, !PT ;  /* 0x0000000405044212 */ /* 0x001fc800078e3cff */
[----:B------:R-:W-:-:S05]  /*21fa0*/  @P4 LOP3.LUT R5, R5, R4, RZ, 0x3c, !PT ;  /* 0x0000000405054212 */ /* 0x000fca00078e3cff */
[----:B------:R0:W3:Y:S02]  /*21fb0*/  @P4 LDG.E.U16 R130, desc[UR38][R4.64] ;  /* 0x0000002604824981 */ /* 0x0000e4000c1e1500 */
[----:B0-----:R-:W-:Y:S02]  /*21fc0*/  IMAD.MOV.U32 R4, RZ, RZ, R129 ;  /* 0x000000ffff047224 */ /* 0x001fe400078e0081 */
[----:B------:R-:W-:-:S05]  /*21fd0*/  IMAD.MOV.U32 R5, RZ, RZ, R128 ;  /* 0x000000ffff057224 */ /* 0x000fca00078e0080 */
[----:B------:R-:W-:-:S04]  /*21fe0*/  @P1 LOP3.LUT R5, R5, R4, RZ, 0x3c, !PT ;  /* 0x0000000405051212 */ /* 0x000fc800078e3cff */
[----:B------:R-:W-:-:S04]  /*21ff0*/  @P1 LOP3.LUT R4, R5, R4, RZ, 0x3c, !PT ;  /* 0x0000000405041212 */ /* 0x000fc800078e3cff */
[----:B------:R-:W-:-:S05]  /*22000*/  @P1 LOP3.LUT R5, R5, R4, RZ, 0x3c, !PT ;  /* 0x0000000405051212 */ /* 0x000fca00078e3cff */
[----:B------:R0:W4:Y:S01]  /*22010*/  @P1 LDG.E.U16 R127, desc[UR38][R4.64] ;  /* 0x00000026047f1981 */ /* 0x000122000c1e1500 */
[----:B--2---:R-:W-:-:S03]  /*22020*/  IADD3 R126, P4, PT, R126, UR12, RZ ;  /* 0x0000000c7e7e7c10 */ /* 0x004fc6000ff9e0ff */
[----:B------:R-:W-:Y:S02]  /*22030*/  STL [R1+0xb8c], R129 ;  /* 0x000b8c8101007387 */ /* 0x000fe40000100800 */
[----:B0-----:R-:W-:Y:S02]  /*22040*/  IMAD.MOV.U32 R5, RZ, RZ, R126 ;  /* 0x000000ffff057224 */ /* 0x001fe400078e007e */
[----:B---3--:R0:W-:Y:S04]  /*22050*/  STL [R1+0x1cc], R130 ;  /* 0x0001cc8201007387 */ /* 0x0081e80000100800 */
[----:B0-----:R-:W5:Y:S04]  /*22060*/  LDL.LU R130, [R1+0x1138] ;  /* 0x0011380001827983 */ /* 0x001f680000300800 */
[----:B------:R-:W5:Y:S04]  /*22070*/  LDL.LU R129, [R1+0x1134] ;  /* 0x0011340001817983 */ /* 0x000f680000300800 */
[----:B------:R-:W5:Y:S04]  /*22080*/  LDL.LU R128, [R1+0x1130] ;  /* 0x0011300001807983 */ /* 0x000f680000300800 */
[----:B----4-:R0:W-:Y:S04]  /*22090*/  STL [R1+0x1c8], R127 ;  /* 0x0001c87f01007387 */ /* 0x0101e80000100800 */
[----:B0-----:R-:W5:Y:S04]  /*220a0*/  LDL.LU R127, [R1+0x112c] ;  /* 0x00112c00017f7983 */ /* 0x001f680000300800 */
[----:B------:R0:W-:Y:S04]  /*220b0*/  STL [R1+0xb98], R126 ;  /* 0x000b987e01007387 */ /* 0x0001e80000100800 */
[----:B0-----:R-:W5:Y:S04]  /*220c0*/  LDL.LU R126, [R1+0x1128] ;  /* 0x00112800017e7983 */ /* 0x001f680000300800 */
        /* <DEDUP_REMOVED lines=8> */
[----:B------:R-:W2:Y:S01]  /*22150*/  @P3 LDG.E.U16 R125, desc[UR38][R4.64] ;  /* 0x00000026047d3981 */ /* 0x000ea2000c1e1500 */
[----:B------:R-:W-:Y:S02]  /*22160*/  ISETP.GT.AND P5, PT, R6, 0xc3, PT ;  /* 0x000000c30600780c */ /* 0x000fe40003fa4270 */
[----:B------:R-:W-:Y:S01]  /*22170*/  IADD3 R124, P1, PT, R124, UR12, RZ ;  /* 0x0000000c7c7c7c10 */ /* 0x000fe2000ff3e0ff */
[----:B--2---:R0:W-:Y:S04]  /*22180*/  STL [R1+0x1c4], R125 ;  /* 0x0001c47d01007387 */ /* 0x0041e80000100800 */
[----:B0-----:R-:W5:Y:S04]  /*22190*/  LDL.LU R125, [R1+0x1124] ;  /* 0x00112400017d7983 */ /* 0x001f680000300800 */
[----:B------:R-:W2:Y:S01]  /*221a0*/  LDL.LU R5, [R1+0xb9c] ;  /* 0x000b9c0001057983 */ /* 0x000ea20000300800 */
[----:B------:R-:W-:Y:S01]  /*221b0*/  PRMT R123, RZ, 0x7610, R123 ;  /* 0x00007610ff7b7816 */ /* 0x000fe2000000007b */
[----:B------:R-:W-:Y:S01]  /*221c0*/  @P5 IMAD.MOV.U32 R4, RZ, RZ, R124 ;  /* 0x000000ffff045224 */ /* 0x000fe200078e007c */
[----:B--2---:R-:W-:-:S05]  /*221d0*/  IADD3.X R5, PT, PT, R5, UR16, RZ, P1, !PT ;  /* 0x0000001005057c10 */ /* 0x004fca0008ffe4ff */
[----:B------:R-:W2:Y:S04]  /*221e0*/  @P5 LDG.E.U16 R123, desc[UR38][R4.64] ;  /* 0x00000026047b5981 */ /* 0x000ea8000c1e1500 */
[----:B------:R0:W-:Y:S04]  /*221f0*/  STL [R1+0xba0], R124 ;  /* 0x000ba07c01007387 */ /* 0x0001e80000100800 */
[----:B------:R-:W-:Y:S04]  /*22200*/  STL [R1+0xb9c], R5 ;  /* 0x000b9c0501007387 */ /* 0x000fe80000100800 */
[----:B0-----:R-:W5:Y:S04]  /*22210*/  LDL.LU R124, [R1+0x1120] ;  /* 0x00112000017c7983 */ /* 0x001f680000300800 */
[----:B--2---:R0:W-:Y:S04]  /*22220*/  STL [R1+0x1c0], R123 ;  /* 0x0001c07b01007387 */ /* 0x0041e80000100800 */
[----:B0-----:R-:W5:Y:S04]  /*22230*/  LDL.LU R123, [R1+0x111c] ;  /* 0x00111c00017b7983 */ /* 0x001f680000300800 */
[----:B------:R-:W2:Y:S04]  /*22240*/  LDL.LU R4, [R1+0xba4] ;  /* 0x000ba40001047983 */ /* 0x000ea80000300800 */
[----:B------:R-:W3:Y:S01]  /*22250*/  LDL.LU R5, [R1+0xba8] ;  /* 0x000ba80001057983 */ /* 0x000ee20000300800 */
[----:B------:R-:W-:-:S02]  /*22260*/  ISETP.GT.AND P3, PT, R6, 0xc4, PT ;  /* 0x000000c40600780c */ /* 0x000fc40003f64270 */
[----:B------:R-:W-:Y:S02]  /*22270*/  PRMT R122, RZ, 0x7610, R122 ;  /* 0x00007610ff7a7816 */ /* 0x000fe4000000007a */
[----:B---3--:R-:W-:-:S04]  /*22280*/  IADD3 R5, P1, PT, R5, UR12, RZ ;  /* 0x0000000c05057c10 */ /* 0x008fc8000ff3e0ff */
[----:B--2---:R-:W-:Y:S01]  /*22290*/  IADD3.X R4, PT, PT, R4, UR16, RZ, P1, !PT ;  /* 0x0000001004047c10 */ /* 0x004fe20008ffe4ff */
[----:B------:R0:W-:Y:S04]  /*222a0*/  STL [R1+0xba8], R5 ;  /* 0x000ba80501007387 */ /* 0x0001e80000100800 */
[----:B------:R1:W-:Y:S01]  /*222b0*/  STL [R1+0xba4], R4 ;  /* 0x000ba40401007387 */ /* 0x0003e20000100800 */
[----:B0-----:R-:W-:-:S04]  /*222c0*/  @P3 LOP3.LUT R5, R5, R4, RZ, 0x3c, !PT ;  /* 0x0000000405053212 */ /* 0x001fc800078e3cff */
[----:B-1----:R-:W-:-:S04]  /*222d0*/  @P3 LOP3.LUT R4, R5, R4, RZ, 0x3c, !PT ;  /* 0x0000000405043212 */ /* 0x002fc800078e3cff */
[----:B------:R-:W-:-:S05]  /*222e0*/  @P3 LOP3.LUT R5, R5, R4, RZ, 0x3c, !PT ;  /* 0x0000000405053212 */ /* 0x000fca00078e3cff */
[----:B------:R-:W2:Y:S01]  /*222f0*/  @P3 LDG.E.U16 R122, desc[UR38][R4.64] ;  /* 0x00000026047a3981 */ /* 0x000ea2000c1e1500 */
[----:B------:R-:W-:-:S03]  /*22300*/  ISETP.GT.AND P3, PT, R6, 0xc5, PT ;  /* 0x000000c50600780c */ /* 0x000fc60003f64270 */
[----:B--2---:R0:W-:Y:S04]  /*22310*/  STL [R1+0x1bc], R122 ;  /* 0x0001bc7a01007387 */ /* 0x0041e80000100800 */
[----:B0-----:R-:W5:Y:S04]  /*22320*/  LDL.LU R122, [R1+0x1118] ;  /* 0x00111800017a7983 */ /* 0x001f680000300800 */
[----:B------:R-:W2:Y:S04]  /*22330*/  LDL.LU R4, [R1+0xbac] ;  /* 0x000bac0001047983 */ /* 0x000ea80000300800 */
[----:B------:R-:W3:Y:S01]  /*22340*/  LDL.LU R5, [R1+0xbb0] ;  /* 0x000bb00001057983 */ /* 0x000ee20000300800 */
[----:B------:R-:W-:-:S02]  /*22350*/  PRMT R121, RZ, 0x7610, R121 ;  /* 0x00007610ff797816 */ /* 0x000fc40000000079 */
        /* <DEDUP_REMOVED lines=805> */
[----:B------:R-:W2:Y:S04]  /*255b0*/  @P3 LDG.E.U16 R3, desc[UR38][R4.64] ;  /* 0x0000002604033981 */ /* 0x000ea8000c1e1500 */
[----:B------:R-:W3:Y:S04]  /*255c0*/  LDL.LU R4, [R1+0xd7c] ;  /* 0x000d7c0001047983 */ /* 0x000ee80000300800 */
[----:B------:R-:W4:Y:S01]  /*255d0*/  LDL.LU R5, [R1+0xd80] ;  /* 0x000d800001057983 */ /* 0x000f220000300800 */
[----:B------:R-:W-:Y:S02]  /*255e0*/  ISETP.GT.AND P3, PT, R6, 0xff, PT ;  /* 0x000000ff0600780c */ /* 0x000fe40003f64270 */
[----:B------:R-:W-:Y:S01]  /*255f0*/  PRMT R64, RZ, 0x7610, R64 ;  /* 0x00007610ff407816 */ /* 0x000fe20000000040 */
[----:B--2---:R-:W-:Y:S01]  /*25600*/  STL [R1+0xd4], R3 ;  /* 0x0000d40301007387 */ /* 0x004fe20000100800 */
[----:B----4-:R-:W-:-:S04]  /*25610*/  IADD3 R5, P1, PT, R5, UR12, RZ ;  /* 0x0000000c05057c10 */ /* 0x010fc8000ff3e0ff */
[----:B---3--:R-:W-:Y:S01]  /*25620*/  IADD3.X R4, PT, PT, R4, UR16, RZ, P1, !PT ;  /* 0x0000001004047c10 */ /* 0x008fe20008ffe4ff */
[----:B------:R0:W-:Y:S04]  /*25630*/  STL [R1+0xd80], R5 ;  /* 0x000d800501007387 */ /* 0x0001e80000100800 */
[----:B------:R1:W-:Y:S01]  /*25640*/  STL [R1+0xd7c], R4 ;  /* 0x000d7c0401007387 */ /* 0x0003e20000100800 */
[----:B0-----:R-:W-:-:S04]  /*25650*/  @P3 LOP3.LUT R5, R5, R4, RZ, 0x3c, !PT ;  /* 0x0000000405053212 */ /* 0x001fc800078e3cff */
[----:B-1----:R-:W-:-:S04]  /*25660*/  @P3 LOP3.LUT R4, R5, R4, RZ, 0x3c, !PT ;  /* 0x0000000405043212 */ /* 0x002fc800078e3cff */
[----:B------:R-:W-:-:S05]  /*25670*/  @P3 LOP3.LUT R5, R5, R4, RZ, 0x3c, !PT ;  /* 0x0000000405053212 */ /* 0x000fca00078e3cff */
[----:B------:R0:W2:Y:S01]  /*25680*/  @P3 LDG.E.U16 R64, desc[UR38][R4.64] ;  /* 0x0000002604403981 */ /* 0x0000a2000c1e1500 */
[----:B------:R-:W1:Y:S02]  /*25690*/  S2R R3, SR_TID.X ;  /* 0x0000000000037919 */ /* 0x000e640000002100 */
[----:B-1----:R-:W-:-:S04]  /*256a0*/  LOP3.LUT R3, R3, 0x7f, RZ, 0xc0, !PT ;  /* 0x0000007f03037812 */ /* 0x002fc800078ec0ff */
[C---:B0-----:R-:W-:Y:S02]  /*256b0*/  LOP3.LUT R5, R3.reuse, 0x80, RZ, 0xfc, !PT ;  /* 0x0000008003057812 */ /* 0x041fe400078efcff */
[----:B------:R-:W-:Y:S01]  /*256c0*/  ISETP.GE.AND P3, PT, R3, R6, PT ;  /* 0x000000060300720c */ /* 0x000fe20003f66270 */
[----:B------:R-:W-:Y:S01]  /*256d0*/  USHF.L.U32 UR48, UR48, 0x1f, URZ ;  /* 0x0000001f30307899 */ /* 0x000fe200080006ff */
[----:B--2---:R0:W-:Y:S04]  /*256e0*/  STL [R1+0xd0], R64 ;  /* 0x0000d04001007387 */ /* 0x0041e80000100800 */
[----:B0-----:R0:W5:Y:S04]  /*256f0*/  LDL.LU R64, [R1+0x1030] ;  /* 0x0010300001407983 */ /* 0x0011680000300800 */
[----:B------:R0:W5:Y:S01]  /*25700*/  LDL.LU R3, [R1+0x102c] ;  /* 0x00102c0001037983 */ /* 0x0001620000300800 */
[----:B------:R-:W-:-:S04]  /*25710*/  IMAD.U32 R4, RZ, RZ, UR48 ;  /* 0x00000030ff047e24 */ /* 0x000fc8000f8e00ff */
[----:B------:R-:W1:Y:S01]  /*25720*/  SYNCS.PHASECHK.TRANS64.TRYWAIT P4, [UR8], R4 ;  /* 0x00000004ff0075a7 */ /* 0x000e620008081108 */
[----:B------:R-:W-:Y:S01]  /*25730*/  ISETP.GE.AND P1, PT, R5, R6, PT ;  /* 0x000000060500720c */ /* 0x000fe20003f26270 */
[----:B01----:R-:W-:-:S12]  /*25740*/  @!P4 BRA `(.L_x_9) ;  /* 0x000000bc0034c947 */ /* 0x003fd80003800000 */
.L_x_17:
[----:B------:R-:W2:Y:S04]  /*25750*/  LDL.LU R4, [R1+0x584] ;  /* 0x0005840001047983 */ /* 0x000ea80000300800 */
[----:B------:R-:W3:Y:S04]  /*25760*/  LDL.LU R5, [R1+0x57c] ;  /* 0x00057c0001057983 */ /* 0x000ee80000300800 */
[----:B------:R-:W4:Y:S04]  /*25770*/  LDL.LU R6, [R1+0x578] ;  /* 0x0005780001067983 */ /* 0x000f280000300800 */
[----:B-----5:R0:W-:Y:S04]  /*25780*/  STL [R1+0x13f8], R74 ;  /* 0x0013f84a01007387 */ /* 0x0201e80000100800 */
[----:B0-----:R-:W2:Y:S04]  /*25790*/  LDL.LU R74, [R1+0x558] ;  /* 0x00055800014a7983 */ /* 0x001ea80000300800 */
[----:B------:R0:W-:Y:S04]  /*257a0*/  STL [R1+0x13f4], R75 ;  /* 0x0013f44b01007387 */ /* 0x0001e80000100800 */
[----:B0-----:R-:W3:Y:S04]  /*257b0*/  LDL.LU R75, [R1+0x55c] ;  /* 0x00055c00014b7983 */ /* 0x001ee80000300800 */
[----:B------:R0:W-:Y:S04]  /*257c0*/  STL [R1+0x13f0], R72 ;  /* 0x0013f04801007387 */ /* 0x0001e80000100800 */
[----:B0-----:R-:W4:Y:S04]  /*257d0*/  LDL.LU R72, [R1+0x560] ;  /* 0x0005600001487983 */ /* 0x001f280000300800 */
        /* <DEDUP_REMOVED lines=12> */
[----:B------:R-:W-:Y:S04]  /*258a0*/  STL [R1+0x13d4], R67 ;  /* 0x0013d44301007387 */ /* 0x000fe80000100800 */
[----:B------:R-:W-:Y:S04]  /*258b0*/  STL [R1+0x13d0], R64 ;  /* 0x0013d04001007387 */ /* 0x000fe80000100800 */
[----:B------:R-:W-:Y:S04]  /*258c0*/  STL [R1+0x13cc], R65 ;  /* 0x0013cc4101007387 */ /* 0x000fe80000100800 */
[----:B------:R-:W-:Y:S04]  /*258d0*/  STL [R1+0x13c8], R162 ;  /* 0x0013c8a201007387 */ /* 0x000fe80000100800 */
[----:B------:R-:W-:Y:S04]  /*258e0*/  STL [R1+0x13c4], R163 ;  /* 0x0013c4a301007387 */ /* 0x000fe80000100800 */
[----:B------:R-:W-:Y:S04]  /*258f0*/  STL [R1+0x13c0], R164 ;  /* 0x0013c0a401007387 */ /* 0x000fe80000100800 */
[----:B------:R0:W-:Y:S04]  /*25900*/  STL [R1+0x13bc], R165 ;  /* 0x0013bca501007387 */ /* 0x0001e80000100800 */
[----:B------:R1:W-:Y:S04]  /*25910*/  STL [R1+0x13b8], R3 ;  /* 0x0013b80301007387 */ /* 0x0003e80000100800 */
[----:B------:R-:W-:Y:S04]  /*25920*/  STL [R1+0x1030], R2 ;  /* 0x0010300201007387 */ /* 0x000fe80000100800 */
[----:B------:R-:W-:Y:S04]  /*25930*/  STL [R1+0x102c], R0 ;  /* 0x00102c0001007387 */ /* 0x000fe80000100800 */
[----:B0-----:R-:W4:Y:S04]  /*25940*/  LDL.LU R165, [R1+0x554] ;  /* 0x0005540001a57983 */ /* 0x001f280000300800 */
[----:B------:R-:W4:Y:S04]  /*25950*/  LDL.LU R164, [R1+0x550] ;  /* 0x0005500001a47983 */ /* 0x000f280000300800 */
[----:B------:R-:W4:Y:S04]  /*25960*/  LDL.LU R163, [R1+0x54c] ;  /* 0x00054c0001a37983 */ /* 0x000f280000300800 */
[----:B------:R-:W4:Y:S01]  /*25970*/  LDL.LU R162, [R1+0x548] ;  /* 0x0005480001a27983 */ /* 0x000f220000300800 */
[----:B--2---:R-:W-:-:S02]  /*25980*/  PRMT R12, R74, 0x5410, R12 ;  /* 0x000054104a0c7816 */ /* 0x004fc4000000000c */
[----:B---3--:R-:W-:Y:S02]  /*25990*/  PRMT R11, R75, 0x5410, R11 ;  /* 0x000054104b0b7816 */ /* 0x008fe4000000000b */
[----:B------:R-:W2:Y:S04]  /*259a0*/  LDL.LU R75, [R1+0x544] ;  /* 0x00054400014b7983 */ /* 0x000ea80000300800 */
[----:B------:R-:W3:Y:S01]  /*259b0*/  LDL.LU R74, [R1+0x540] ;  /* 0x00054000014a7983 */ /* 0x000ee20000300800 */
[----:B----4-:R-:W-:Y:S02]  /*259c0*/  PRMT R10, R72, 0x5410, R10 ;  /* 0x00005410480a7816 */ /* 0x010fe4000000000a */
[----:B------:R-:W-:Y:S02]  /*259d0*/  PRMT R9, R73, 0x5410, R9 ;  /* 0x0000541049097816 */ /* 0x000fe40000000009 */
[----:B------:R-:W4:Y:S04]  /*259e0*/  LDL.LU R73, [R1+0x53c] ;  /* 0x00053c0001497983 */ /* 0x000f280000300800 */
[----:B------:R-:W4:Y:S01]  /*259f0*/  LDL.LU R72, [R1+0x538] ;  /* 0x0005380001487983 */ /* 0x000f220000300800 */
[----:B------:R-:W-:-:S02]  /*25a00*/  PRMT R8, R70, 0x5410, R8 ;  /* 0x0000541046087816 */ /* 0x000fc40000000008 */
[----:B------:R-:W-:Y:S02]  /*25a10*/  PRMT R7, R71, 0x5410, R7 ;  /* 0x0000541047077816 */ /* 0x000fe40000000007 */
[----:B------:R-:W4:Y:S04]  /*25a20*/  LDL.LU R71, [R1+0x534] ;  /* 0x0005340001477983 */ /* 0x000f280000300800 */
[----:B------:R-:W4:Y:S01]  /*25a30*/  LDL.LU R70, [R1+0x530] ;  /* 0x0005300001467983 */ /* 0x000f220000300800 */
[----:B------:R-:W-:Y:S02]  /*25a40*/  PRMT R6, R6, 0x5410, R68 ;  /* 0x0000541006067816 */ /* 0x000fe40000000044 */
[----:B------:R-:W-:Y:S02]  /*25a50*/  PRMT R5, R5, 0x5410, R69 ;  /* 0x0000541005057816 */ /* 0x000fe40000000045 */
[----:B------:R-:W4:Y:S04]  /*25a60*/  LDL.LU R69, [R1+0x52c] ;  /* 0x00052c0001457983 */ /* 0x000f280000300800 */
[----:B------:R-:W4:Y:S04]  /*25a70*/  LDL.LU R68, [R1+0x528] ;  /* 0x0005280001447983 */ /* 0x000f280000300800 */
[----:B------:R-:W4:Y:S01]  /*25a80*/  LDL.LU R67, [R1+0x524] ;  /* 0x0005240001437983 */ /* 0x000f220000300800 */
[----:B------:R-:W-:-:S03]  /*25a90*/  PRMT R4, R4, 0x5410, R66 ;  /* 0x0000541004047816 */ /* 0x000fc60000000042 */
[----:B------:R-:W4:Y:S04]  /*25aa0*/  LDL.LU R66, [R1+0x520] ;  /* 0x0005200001427983 */ /* 0x000f280000300800 */
[----:B------:R-:W4:Y:S04]  /*25ab0*/  LDL.LU R65, [R1+0x51c] ;  /* 0x00051c0001417983 */ /* 0x000f280000300800 */
[----:B------:R-:W4:Y:S04]  /*25ac0*/  LDL.LU R64, [R1+0x518] ;  /* 0x0005180001407983 */ /* 0x000f280000300800 */
[----:B-1----:R-:W4:Y:S01]  /*25ad0*/  LDL.LU R3, [R1+0x514] ;  /* 0x0005140001037983 */ /* 0x002f220000300800 */
        /* <DEDUP_REMOVED lines=8> */
[----:B--2---:R-:W-:-:S03]  /*25b60*/  PRMT R17, R75, 0x5410, R17 ;  /* 0x000054104b117816 */ /* 0x004fc60000000011 */
[----:B------:R-:W2:Y:S01]  /*25b70*/  LDL.LU R75, [R1+0x4fc] ;  /* 0x0004fc00014b7983 */ /* 0x000ea20000300800 */
[----:B---3--:R-:W-:-:S03]  /*25b80*/  PRMT R18, R74, 0x5410, R18 ;  /* 0x000054104a127816 */ /* 0x008fc60000000012 */
[----:B------:R-:W3:Y:S01]  /*25b90*/  LDL.LU R74, [R1+0x4f8] ;  /* 0x0004f800014a7983 */ /* 0x000ee20000300800 */
[----:B----4-:R-:W-:-:S03]  /*25ba0*/  PRMT R19, R73, 0x5410, R19 ;  /* 0x0000541049137816 */ /* 0x010fc60000000013 */
        /* <DEDUP_REMOVED lines=21> */
[----:B------:R-:W-:Y:S02]  /*25d00*/  PRMT R30, R165, 0x5410, R30 ;  /* 0x00005410a51e7816 */ /* 0x000fe4000000001e */
[----:B------:R-:W-:Y:S02]  /*25d10*/  PRMT R31, R164, 0x5410, R31 ;  /* 0x00005410a41f7816 */ /* 0x000fe4000000001f */
[----:B------:R-:W-:Y:S02]  /*25d20*/  PRMT R32, R163, 0x5410, R32 ;  /* 0x00005410a3207816 */ /* 0x000fe40000000020 */
[----:B------:R-:W-:Y:S02]  /*25d30*/  PRMT R33, R162, 0x5410, R33 ;  /* 0x00005410a2217816 */ /* 0x000fe40000000021 */
[----:B--2---:R-:W-:Y:S02]  /*25d40*/  PRMT R34, R75, 0x5410, R34 ;  /* 0x000054104b227816 */ /* 0x004fe40000000022 */
[----:B---3--:R-:W-:-:S02]  /*25d50*/  PRMT R35, R74, 0x5410, R35 ;  /* 0x000054104a237816 */ /* 0x008fc40000000023 */
        /* <DEDUP_REMOVED lines=26> */
[----:B------:R-:W4:Y:S04]  /*25f00*/  LDL.LU R165, [R1+0x48c] ;  /* 0x00048c0001a57983 */ /* 0x000f280000300800 */
        /* <DEDUP_REMOVED lines=8> */
[----:B------:R-:W2:Y:S01]  /*25f90*/  LDL.LU R73, [R1+0x13ec] ;  /* 0x0013ec0001497983 */ /* 0x000ea20000300800 */
        /* <DEDUP_REMOVED lines=24> */
[----:B------:R-:W-:Y:S02]  /*26120*/  PRMT R63, R3, 0x5410, R63 ;  /* 0x00005410033f7816 */ /* 0x000fe4000000003f */
[----:B------:R-:W-:-:S05]  /*26130*/  IADD3 R3, P4, PT, R160, UR10, RZ ;  /* 0x0000000aa0037c10 */ /* 0x000fca000ff9e0ff */
[----:B------:R0:W-:Y:S01]  /*26140*/  STL [R1+0x510], R3 ;  /* 0x0005100301007387 */ /* 0x0001e20000100800 */
[----:B------:R-:W-:Y:S02]  /*26150*/  IADD3.X R160, PT, PT, R161, UR11, RZ, P4, !PT ;  /* 0x0000000ba1a07c10 */ /* 0x000fe4000a7fe4ff */
[----:B0-----:R-:W-:-:S04]  /*26160*/  IADD3 R3, P5, PT, R158, UR10, RZ ;  /* 0x0000000a9e037c10 */ /* 0x001fc8000ffbe0ff */
[----:B------:R-:W-:Y:S01]  /*26170*/  IADD3.X R158, PT, PT, R159, UR11, RZ, P5, !PT ;  /* 0x0000000b9f9e7c10 */ /* 0x000fe2000affe4ff */
[----:B------:R0:W-:Y:S01]  /*26180*/  STL [R1+0x514], R3 ;  /* 0x0005140301007387 */ /* 0x0001e20000100800 */
[----:B------:R-:W-:-:S04]  /*26190*/  IADD3 R159, P4, PT, R152, UR10, RZ ;  /* 0x0000000a989f7c10 */ /* 0x000fc8000ff9e0ff */
[----:B------:R-:W-:Y:S01]  /*261a0*/  IADD3.X R152, PT, PT, R153, UR11, RZ, P4, !PT ;  /* 0x0000000b99987c10 */ /* 0x000fe2000a7fe4ff */
[----:B------:R-:W-:Y:S01]  /*261b0*/  STL [R1+0x518], R159 ;  /* 0x0005189f01007387 */ /* 0x000fe20000100800 */
        /* <DEDUP_REMOVED lines=24> */
[----:B0-----:R-:W-:-:S05]  /*26340*/  IADD3 R3, P5, PT, R134, UR10, RZ ;  /* 0x0000000a86037c10 */ /* 0x001fca000ffbe0ff */
[----:B------:R0:W-:Y:S01]  /*26350*/  STL [R1+0x53c], R3 ;  /* 0x00053c0301007387 */ /* 0x0001e20000100800 */
[----:B------:R-:W-:Y:S02]  /*26360*/  IADD3.X R134, PT, PT, R135, UR11, RZ, P5, !PT ;  /* 0x0000000b87867c10 */ /* 0x000fe4000affe4ff */
[----:B------:R-:W-:Y:S02]  /*26370*/  IADD3 R135, P5, PT, R130, UR10, RZ ;  /* 0x0000000a82877c10 */ /* 0x000fe4000ffbe0ff */
[----:B0-----:R-:W-:-:S05]  /*26380*/  IADD3 R3, P4, PT, R132, UR10, RZ ;  /* 0x0000000a84037c10 */ /* 0x001fca000ff9e0ff */
[----:B------:R0:W-:Y:S01]  /*26390*/  STL [R1+0x540], R3 ;  /* 0x0005400301007387 */ /* 0x0001e20000100800 */
[----:B------:R-:W-:-:S03]  /*263a0*/  IADD3.X R132, PT, PT, R133, UR11, RZ, P4, !PT ;  /* 0x0000000b85847c10 */ /* 0x000fc6000a7fe4ff */
[----:B------:R-:W-:Y:S01]  /*263b0*/  STL [R1+0x544], R135 ;  /* 0x0005448701007387 */ /* 0x000fe20000100800 */
[----:B0-----:R-:W-:Y:S02]  /*263c0*/  IADD3.X R3, PT, PT, R131, UR11, RZ, P5, !PT ;  /* 0x0000000b83037c10 */ /* 0x001fe4000affe4ff */
[----:B------:R-:W-:Y:S02]  /*263d0*/  IADD3 R131, P4, PT, R128, UR10, RZ ;  /* 0x0000000a80837c10 */ /* 0x000fe4000ff9e0ff */
[----:B------:R-:W-:Y:S01]  /*263e0*/  IADD3 R130, P5, PT, R126, UR10, RZ ;  /* 0x0000000a7e827c10 */ /* 0x000fe2000ffbe0ff */
[----:B------:R0:W-:Y:S03]  /*263f0*/  STL [R1+0x488], R3 ;  /* 0x0004880301007387 */ /* 0x0001e60000100800 */
[----:B------:R-:W-:Y:S01]  /*26400*/  IADD3.X R127, PT, PT, R127, UR11, RZ, P5, !PT ;  /* 0x0000000b7f7f7c10 */ /* 0x000fe2000affe4ff */
[----:B------:R-:W-:Y:S01]  /*26410*/  STL [R1+0x548], R131 ;  /* 0x0005488301007387 */ /* 0x000fe20000100800 */
[----:B0-----:R-:W-:-:S03]  /*26420*/  IADD3.X R3, PT, PT, R129, UR11, RZ, P4, !PT ;  /* 0x0000000b81037c10 */ /* 0x001fc6000a7fe4ff */
[----:B------:R-:W-:Y:S01]  /*26430*/  STL [R1+0x54c], R130 ;  /* 0x00054c8201007387 */ /* 0x000fe20000100800 */
[----:B------:R-:W-:-:S03]  /*26440*/  IADD3 R126, P4, PT, R156, UR10, RZ ;  /* 0x0000000a9c7e7c10 */ /* 0x000fc6000ff9e0ff */
[----:B------:R0:W-:Y:S01]  /*26450*/  STL [R1+0x48c], R3 ;  /* 0x00048c0301007387 */ /* 0x0001e20000100800 */
[----:B------:R-:W-:-:S03]  /*26460*/  IADD3.X R156, PT, PT, R157, UR11, RZ, P4, !PT ;  /* 0x0000000b9d9c7c10 */ /* 0x000fc6000a7fe4ff */
[----:B------:R-:W-:Y:S01]  /*26470*/  STL [R1+0x490], R127 ;  /* 0x0004907f01007387 */ /* 0x000fe20000100800 */
[----:B0-----:R-:W-:-:S03]  /*26480*/  IADD3 R3, P5, PT, R154, UR10, RZ ;  /* 0x0000000a9a037c10 */ /* 0x001fc6000ffbe0ff */
[----:B------:R0:W-:Y:S01]  /*26490*/  STL [R1+0x550], R126 ;  /* 0x0005507e01007387 */ /* 0x0001e20000100800 */
[----:B------:R-:W-:-:S03]  /*264a0*/  IADD3.X R154, PT, PT, R155, UR11, RZ, P5, !PT ;  /* 0x0000000b9b9a7c10 */ /* 0x000fc6000affe4ff */
[----:B------:R1:W-:Y:S01]  /*264b0*/  STL [R1+0x554], R3 ;  /* 0x0005540301007387 */ /* 0x0003e20000100800 */
[----:B0-----:R-:W-:Y:S02]  /*264c0*/  IADD3 R126, P4, PT, R124, UR10, RZ ;  /* 0x0000000a7c7e7c10 */ /* 0x001fe4000ff9e0ff */
[----:B-1----:R-:W-:-:S03]  /*264d0*/  IADD3 R3, P5, PT, R122, UR10, RZ ;  /* 0x0000000a7a037c10 */ /* 0x002fc6000ffbe0ff */
[----:B------:R-:W-:Y:S01]  /*264e0*/  STL [R1+0x558], R126 ;  /* 0x0005587e01007387 */ /* 0x000fe20000100800 */
[----:B------:R-:W-:Y:S02]  /*264f0*/  IADD3.X R124, PT, PT, R125, UR11, RZ, P4, !PT ;  /* 0x0000000b7d7c7c10 */ /* 0x000fe4000a7fe4ff */
[----:B------:R-:W-:Y:S01]  /*26500*/  IADD3.X R123, PT, PT, R123, UR11, RZ, P5, !PT ;  /* 0x0000000b7b7b7c10 */ /* 0x000fe2000affe4ff */
[----:B------:R0:W-:Y:S01]  /*26510*/  STL [R1+0x55c], R3 ;  /* 0x00055c0301007387 */ /* 0x0001e20000100800 */
[----:B------:R-:W-:-:S03]  /*26520*/  IADD3 R122, P5, PT, R118, UR10, RZ ;  /* 0x0000000a767a7c10 */ /* 0x000fc6000ffbe0ff */
[----:B------:R-:W-:Y:S01]  /*26530*/  STL [R1+0x494], R124 ;  /* 0x0004947c01007387 */ /* 0x000fe20000100800 */
[----:B0-----:R-:W-:-:S03]  /*26540*/  IADD3 R3, P4, PT, R120, UR10, RZ ;  /* 0x0000000a78037c10 */ /* 0x001fc6000ff9e0ff */
[----:B------:R-:W-:Y:S01]  /*26550*/  STL [R1+0x498], R123 ;  /* 0x0004987b01007387 */ /* 0x000fe20000100800 */
[----:B------:R-:W-:-:S03]  /*26560*/  IADD3.X R120, PT, PT, R121, UR11, RZ, P4, !PT ;  /* 0x0000000b79787c10 */ /* 0x000fc6000a7fe4ff */
[----:B------:R0:W-:Y:S04]  /*26570*/  STL [R1+0x560], R3 ;  /* 0x0005600301007387 */ /* 0x0001e80000100800 */
[----:B------:R-:W-:Y:S01]  /*26580*/  STL [R1+0x564], R122 ;  /* 0x0005647a01007387 */ /* 0x000fe20000100800 */
[----:B0-----:R-:W-:Y:S02]  /*26590*/  IADD3.X R3, PT, PT, R119, UR11, RZ, P5, !PT ;  /* 0x0000000b77037c10 */ /* 0x001fe4000affe4ff */
[----:B------:R-:W-:Y:S01]  /*265a0*/  IADD3 R119, P4, PT, R116, UR10, RZ ;  /* 0x0000000a74777c10 */ /* 0x000fe2000ff9e0ff */
[----:B------:R-:W-:Y:S01]  /*265b0*/  STL [R1+0x49c], R120 ;  /* 0x00049c7801007387 */ /* 0x000fe20000100800 */
[----:B------:R-:W-:-:S03]  /*265c0*/  IADD3 R118, P5, PT, R114, UR10, RZ ;  /* 0x0000000a72767c10 */ /* 0x000fc6000ffbe0ff */
[----:B------:R0:W-:Y:S01]  /*265d0*/  STL [R1+0x4a0], R3 ;  /* 0x0004a00301007387 */ /* 0x0001e20000100800 */
[----:B------:R-:W-:-:S03]  /*265e0*/  IADD3.X R115, PT, PT, R115, UR11, RZ, P5, !PT ;  /* 0x0000000b73737c10 */ /* 0x000fc6000affe4ff */
        /* <DEDUP_REMOVED lines=8> */
[----:B------:R-:W-:Y:S01]  /*26670*/  STL [R1+0x570], R114 ;  /* 0x0005707201007387 */ /* 0x000fe20000100800 */
[----:B------:R-:W-:-:S03]  /*26680*/  IADD3.X R111, PT, PT, R111, UR11, RZ, P5, !PT ;  /* 0x0000000b6f6f7c10 */ /* 0x000fc6000affe4ff */
        /* <DEDUP_REMOVED lines=55> */
[----:B------:R-:W-:Y:S04]  /*26a00*/  STL [R1+0xda8], R86 ;  /* 0x000da85601007387 */ /* 0x000fe80000100800 */
[----:B------:R-:W4:Y:S01]  /*26a10*/  LDL.LU.64 R98, [R1] ;  /* 0x0000000001627983 */ /* 0x000f220000300a00 */
[----:B0-----:R-:W-:Y:S02]  /*26a20*/  IADD3.X R3, PT, PT, R83, UR11, RZ, P5, !PT ;  /* 0x0000000b53037c10 */ /* 0x001fe4000affe4ff */
[----:B------:R-:W-:Y:S01]  /*26a30*/  IADD3 R83, P4, PT, R80, UR10, RZ ;  /* 0x0000000a50537c10 */ /* 0x000fe2000ff9e0ff */
[----:B------:R-:W-:Y:S01]  /*26a40*/  STL [R1+0x4e4], R84 ;  /* 0x0004e45401007387 */ /* 0x000fe20000100800 */
[----:B------:R-:W-:-:S03]  /*26a50*/  IADD3 R82, P5, PT, R78, UR10, RZ ;  /* 0x0000000a4e527c10 */ /* 0x000fc6000ffbe0ff */
[----:B------:R0:W-:Y:S04]  /*26a60*/  STL [R1+0x4e8], R3 ;  /* 0x0004e80301007387 */ /* 0x0001e80000100800 */
[----:B------:R-:W-:Y:S04]  /*26a70*/  STL [R1+0xdac], R83 ;  /* 0x000dac5301007387 */ /* 0x000fe80000100800 */
[----:B------:R-:W4:Y:S04]  /*26a80*/  LDL.LU.64 R96, [R1+0x8] ;  /* 0x0000080001607983 */ /* 0x000f280000300a00 */
[----:B------:R-:W-:Y:S04]  /*26a90*/  STL [R1+0xdb0], R82 ;  /* 0x000db05201007387 */ /* 0x000fe80000100800 */
[----:B------:R-:W4:Y:S01]  /*26aa0*/  LDL.LU.64 R94, [R1+0x10] ;  /* 0x00001000015e7983 */ /* 0x000f220000300a00 */
[----:B0-----:R-:W-:-:S05]  /*26ab0*/  IADD3.X R3, PT, PT, R81, UR11, RZ, P4, !PT ;  /* 0x0000000b51037c10 */ /* 0x001fca000a7fe4ff */
[----:B------:R0:W-:Y:S02]  /*26ac0*/  STL [R1+0x4ec], R3 ;  /* 0x0004ec0301007387 */ /* 0x0001e40000100800 */
[----:B0-----:R-:W-:Y:S02]  /*26ad0*/  IADD3.X R3, PT, PT, R79, UR11, RZ, P5, !PT ;  /* 0x0000000b4f037c10 */ /* 0x001fe4000affe4ff */
[----:B------:R-:W-:Y:S02]  /*26ae0*/  IADD3 R79, P4, PT, R76, UR10, RZ ;  /* 0x0000000a4c4f7c10 */ /* 0x000fe4000ff9e0ff */
[----:B--2---:R-:W-:Y:S01]  /*26af0*/  IADD3 R78, P5, PT, R74, UR10, RZ ;  /* 0x0000000a4a4e7c10 */ /* 0x004fe2000ffbe0ff */
[----:B------:R0:W-:Y:S04]  /*26b00*/  STL [R1+0x4f0], R3 ;  /* 0x0004f00301007387 */ /* 0x0001e80000100800 */
[----:B------:R-:W-:Y:S04]  /*26b10*/  STL [R1+0xdb4], R79 ;  /* 0x000db44f01007387 */ /* 0x000fe80000100800 */
[----:B------:R-:W2:Y:S01]  /*26b20*/  LDL.LU.64 R92, [R1+0x18] ;  /* 0x00001800015c7983 */ /* 0x000ea20000300a00 */
[----:B0-----:R-:W-:-:S03]  /*26b30*/  IADD3.X R3, PT, PT, R77, UR11, RZ, P4, !PT ;  /* 0x0000000b4d037c10 */ /* 0x001fc6000a7fe4ff */
[----:B------:R-:W-:Y:S04]  /*26b40*/  STL [R1+0xdb8], R78 ;  /* 0x000db84e01007387 */ /* 0x000fe80000100800 */
[----:B------:R-:W2:Y:S04]  /*26b50*/  LDL.LU.64 R90, [R1+0x20] ;  /* 0x00002000015a7983 */ /* 0x000ea80000300a00 */
[----:B------:R3:W-:Y:S02]  /*26b60*/  STL [R1+0x4f4], R3 ;  /* 0x0004f40301007387 */ /* 0x0007e40000100800 */
[----:B---3--:R-:W-:-:S02]  /*26b70*/  IADD3.X R3, PT, PT, R75, UR11, RZ, P5, !PT ;  /* 0x0000000b4b037c10 */ /* 0x008fc4000affe4ff */
[----:B----4-:R-:W-:Y:S02]  /*26b80*/  IADD3 R75, P4, PT, R72, UR10, RZ ;  /* 0x0000000a484b7c10 */ /* 0x010fe4000ff9e0ff */
[----:B------:R-:W-:Y:S01]  /*26b90*/  IADD3 R74, P5, PT, R70, UR10, RZ ;  /* 0x0000000a464a7c10 */ /* 0x000fe2000ffbe0ff */
[----:B------:R0:W-:Y:S04]  /*26ba0*/  STL [R1+0x4f8], R3 ;  /* 0x0004f80301007387 */ /* 0x0001e80000100800 */
[----:B------:R-:W-:Y:S04]  /*26bb0*/  STL [R1+0xdbc], R75 ;  /* 0x000dbc4b01007387 */ /* 0x000fe80000100800 */
[----:B------:R-:W3:Y:S01]  /*26bc0*/  LDL.LU.64 R88, [R1+0x28] ;  /* 0x0000280001587983 */ /* 0x000ee20000300a00 */
[----:B0-----:R-:W-:-:S03]  /*26bd0*/  IADD3.X R3, PT, PT, R73, UR11, RZ, P4, !PT ;  /* 0x0000000b49037c10 */ /* 0x001fc6000a7fe4ff */
[----:B------:R-:W-:Y:S04]  /*26be0*/  STL [R1+0xdc0], R74 ;  /* 0x000dc04a01007387 */ /* 0x000fe80000100800 */
[----:B------:R-:W4:Y:S04]  /*26bf0*/  LDL.LU.64 R86, [R1+0x30] ;  /* 0x0000300001567983 */ /* 0x000f280000300a00 */
[----:B------:R0:W-:Y:S02]  /*26c00*/  STL [R1+0x4fc], R3 ;  /* 0x0004fc0301007387 */ /* 0x0001e40000100800 */
[----:B0-----:R-:W-:-:S02]  /*26c10*/  IADD3.X R3, PT, PT, R71, UR11, RZ, P5, !PT ;  /* 0x0000000b47037c10 */ /* 0x001fc4000affe4ff */
[----:B------:R-:W-:Y:S02]  /*26c20*/  IADD3 R71, P4, PT, R68, UR10, RZ ;  /* 0x0000000a44477c10 */ /* 0x000fe4000ff9e0ff */
[----:B------:R-:W-:Y:S01]  /*26c30*/  IADD3 R70, P5, PT, R66, UR10, RZ ;  /* 0x0000000a42467c10 */ /* 0x000fe2000ffbe0ff */
[----:B------:R0:W-:Y:S04]  /*26c40*/  STL [R1+0x500], R3 ;  /* 0x0005000301007387 */ /* 0x0001e80000100800 */
[----:B------:R-:W-:Y:S01]  /*26c50*/  STL [R1+0xdc4], R71 ;  /* 0x000dc44701007387 */ /* 0x000fe20000100800 */
[----:B------:R-:W-:-:S03]  /*26c60*/  IADD3.X R67, PT, PT, R67, UR11, RZ, P5, !PT ;  /* 0x0000000b43437c10 */ /* 0x000fc6000affe4ff */
[----:B------:R-:W4:Y:S01]  /*26c70*/  LDL.LU.64 R84, [R1+0x38] ;  /* 0x0000380001547983 */ /* 0x000f220000300a00 */
[----:B0-----:R-:W-:-:S03]  /*26c80*/  IADD3.X R3, PT, PT, R69, UR11, RZ, P4, !PT ;  /* 0x0000000b45037c10 */ /* 0x001fc6000a7fe4ff */
[----:B------:R-:W-:Y:S01]  /*26c90*/  STL [R1+0xdc8], R70 ;  /* 0x000dc84601007387 */ /* 0x000fe20000100800 */
[----:B------:R-:W-:-:S03]  /*26ca0*/  IADD3 R66, P4, PT, R64, UR10, RZ ;  /* 0x0000000a40427c10 */ /* 0x000fc6000ff9e0ff */
[----:B------:R-:W4:Y:S04]  /*26cb0*/  LDL.LU.64 R82, [R1+0x40] ;  /* 0x0000400001527983 */ /* 0x000f280000300a00 */
[----:B------:R0:W-:Y:S04]  /*26cc0*/  STL [R1+0x504], R3 ;  /* 0x0005040301007387 */ /* 0x0001e80000100800 */
[----:B------:R-:W-:Y:S01]  /*26cd0*/  STL [R1+0x508], R67 ;  /* 0x0005084301007387 */ /* 0x000fe20000100800 */
[----:B0-----:R-:W-:-:S03]  /*26ce0*/  IADD3 R3, P5, PT, R162, UR10, RZ ;  /* 0x0000000aa2037c10 */ /* 0x001fc6000ffbe0ff */
[----:B------:R-:W-:Y:S01]  /*26cf0*/  STL [R1+0xdcc], R66 ;  /* 0x000dcc4201007387 */ /* 0x000fe20000100800 */
[----:B------:R-:W-:Y:S02]  /*26d00*/  IADD3.X R162, PT, PT, R65, UR11, RZ, P4, !PT ;  /* 0x0000000b41a27c10 */ /* 0x000fe4000a7fe4ff */
[----:B------:R-:W-:Y:S01]  /*26d10*/  IADD3.X R163, PT, PT, R163, UR11, RZ, P5, !PT ;  /* 0x0000000ba3a37c10 */ /* 0x000fe2000affe4ff */
[----:B------:R0:W-:Y:S02]  /*26d20*/  STL [R1+0xdd0], R3 ;  /* 0x000dd00301007387 */ /* 0x0001e40000100800 */
[----:B0-----:R-:W-:-:S04]  /*26d30*/  IADD3 R3, P4, PT, R164, UR10, RZ ;  /* 0x0000000aa4037c10 */ /* 0x001fc8000ff9e0ff */
[----:B------:R-:W-:Y:S01]  /*26d40*/  IADD3.X R164, PT, PT, R165, UR11, RZ, P4, !PT ;  /* 0x0000000ba5a47c10 */ /* 0x000fe2000a7fe4ff */
[----:B------:R0:W-:Y:S01]  /*26d50*/  STL [R1+0xdd4], R3 ;  /* 0x000dd40301007387 */ /* 0x0001e20000100800 */
[----:B------:R-:W-:-:S04]  /*26d60*/  IADD3 R64, P5, PT, R98, UR10, RZ ;  /* 0x0000000a62407c10 */ /* 0x000fc8000ffbe0ff */
[----:B0-----:R-:W-:Y:S01]  /*26d70*/  IADD3.X R3, PT, PT, R99, UR11, RZ, P5, !PT ;  /* 0x0000000b63037c10 */ /* 0x001fe2000affe4ff */
[----:B------:R0:W-:Y:S04]  /*26d80*/  STL [R1+0xdd8], R64 ;  /* 0x000dd84001007387 */ /* 0x0001e80000100800 */
[----:B------:R-:W4:Y:S04]  /*26d90*/  LDL.LU.64 R80, [R1+0x48] ;  /* 0x0000480001507983 */ /* 0x000f280000300a00 */
[----:B------:R1:W-:Y:S01]  /*26da0*/  STL [R1], R3 ;  /* 0x0000000301007387 */ /* 0x0003e20000100800 */
[----:B------:R-:W-:-:S05]  /*26db0*/  IADD3 R65, P4, PT, R96, UR10, RZ ;  /* 0x0000000a60417c10 */ /* 0x000fca000ff9e0ff */
[----:B------:R-:W-:Y:S01]  /*26dc0*/  STL [R1+0xddc], R65 ;  /* 0x000ddc4101007387 */ /* 0x000fe20000100800 */
[----:B0-----:R-:W-:Y:S02]  /*26dd0*/  IADD3.X R64, PT, PT, R97, UR11, RZ, P4, !PT ;  /* 0x0000000b61407c10 */ /* 0x001fe4000a7fe4ff */
[----:B-1----:R-:W-:Y:S01]  /*26de0*/  IADD3 R3, P5, PT, R94, UR10, RZ ;  /* 0x0000000a5e037c10 */ /* 0x002fe2000ffbe0ff */
[----:B------:R-:W4:Y:S04]  /*26df0*/  LDL.LU.64 R78, [R1+0x50] ;  /* 0x00005000014e7983 */ /* 0x000f280000300a00 */
[----:B------:R0:W-:Y:S04]  /*26e00*/  STL [R1+0xde0], R3 ;  /* 0x000de00301007387 */ /* 0x0001e80000100800 */
[----:B------:R1:W-:Y:S04]  /*26e10*/  STL [R1+0x8], R64 ;  /* 0x0000084001007387 */ /* 0x0003e80000100800 */
[----:B------:R-:W4:Y:S01]  /*26e20*/  LDL.LU.64 R74, [R1+0x58] ;  /* 0x00005800014a7983 */ /* 0x000f220000300a00 */
[----:B0-----:R-:W-:-:S05]  /*26e30*/  IADD3.X R3, PT, PT, R95, UR11, RZ, P5, !PT ;  /* 0x0000000b5f037c10 */ /* 0x001fca000affe4ff */
[----:B------:R0:W-:Y:S01]  /*26e40*/  STL [R1+0x10], R3 ;  /* 0x0000100301007387 */ /* 0x0001e20000100800 */
[----:B--2---:R-:W-:-:S05]  /*26e50*/  IADD3 R65, P4, PT, R92, UR10, RZ ;  /* 0x0000000a5c417c10 */ /* 0x004fca000ff9e0ff */
[----:B------:R-:W-:Y:S01]  /*26e60*/  STL [R1+0xde4], R65 ;  /* 0x000de44101007387 */ /* 0x000fe20000100800 */
[----:B-1----:R-:W-:Y:S02]  /*26e70*/  IADD3.X R64, PT, PT, R93, UR11, RZ, P4, !PT ;  /* 0x0000000b5d407c10 */ /* 0x002fe4000a7fe4ff */
[----:B0-----:R-:W-:Y:S01]  /*26e80*/  IADD3 R3, P5, PT, R90, UR10, RZ ;  /* 0x0000000a5a037c10 */ /* 0x001fe2000ffbe0ff */
[----:B------:R-:W2:Y:S04]  /*26e90*/  LDL.LU.64 R76, [R1+0x60] ;  /* 0x00006000014c7983 */ /* 0x000ea80000300a00 */
[----:B------:R0:W-:Y:S04]  /*26ea0*/  STL [R1+0xde8], R3 ;  /* 0x000de80301007387 */ /* 0x0001e80000100800 */
[----:B------:R1:W-:Y:S04]  /*26eb0*/  STL [R1+0x18], R64 ;  /* 0x0000184001007387 */ /* 0x0003e80000100800 */
[----:B------:R-:W2:Y:S01]  /*26ec0*/  LDL.LU.64 R72, [R1+0x68] ;  /* 0x0000680001487983 */ /* 0x000ea20000300a00 */
[----:B0-----:R-:W-:-:S05]  /*26ed0*/  IADD3.X R3, PT, PT, R91, UR11, RZ, P5, !PT ;  /* 0x0000000b5b037c10 */ /* 0x001fca000affe4ff */
[----:B------:R4:W-:Y:S01]  /*26ee0*/  STL [R1+0x20], R3 ;  /* 0x0000200301007387 */ /* 0x0009e20000100800 */
[----:B---3--:R-:W-:-:S04]  /*26ef0*/  IADD3 R65, P4, PT, R88, UR10, RZ ;  /* 0x0000000a58417c10 */ /* 0x008fc8000ff9e0ff */
[----:B-1----:R-:W-:Y:S01]  /*26f00*/  IADD3.X R64, PT, PT, R89, UR11, RZ, P4, !PT ;  /* 0x0000000b59407c10 */ /* 0x002fe2000a7fe4ff */
[----:B------:R-:W-:Y:S01]  /*26f10*/  STL [R1+0xdec], R65 ;  /* 0x000dec4101007387 */ /* 0x000fe20000100800 */
[----:B----4-:R-:W-:-:S03]  /*26f20*/  IADD3 R3, P5, PT, R86, UR10, RZ ;  /* 0x0000000a56037c10 */ /* 0x010fc6000ffbe0ff */
[----:B------:R-:W3:Y:S04]  /*26f30*/  LDL.LU.64 R70, [R1+0x70] ;  /* 0x0000700001467983 */ /* 0x000ee80000300a00 */
[----:B------:R0:W-:Y:S04]  /*26f40*/  STL [R1+0xdf0], R3 ;  /* 0x000df00301007387 */ /* 0x0001e80000100800 */
[----:B------:R1:W-:Y:S04]  /*26f50*/  STL [R1+0x28], R64 ;  /* 0x0000284001007387 */ /* 0x0003e80000100800 */
[----:B------:R-:W4:Y:S01]  /*26f60*/  LDL.LU.64 R68, [R1+0x78] ;  /* 0x0000780001447983 */ /* 0x000f220000300a00 */
[----:B0-----:R-:W-:-:S05]  /*26f70*/  IADD3.X R3, PT, PT, R87, UR11, RZ, P5, !PT ;  /* 0x0000000b57037c10 */ /* 0x001fca000affe4ff */
[----:B------:R0:W-:Y:S01]  /*26f80*/  STL [R1+0x30], R3 ;  /* 0x0000300301007387 */ /* 0x0001e20000100800 */
[----:B-1----:R-:W-:-:S05]  /*26f90*/  IADD3 R64, P4, PT, R84, UR10, RZ ;  /* 0x0000000a54407c10 */ /* 0x002fca000ff9e0ff */
[----:B------:R1:W-:Y:S01]  /*26fa0*/  STL [R1+0xdf4], R64 ;  /* 0x000df44001007387 */ /* 0x0003e20000100800 */
[----:B------:R-:W-:Y:S02]  /*26fb0*/  IADD3.X R66, PT, PT, R85, UR11, RZ, P4, !PT ;  /* 0x0000000b55427c10 */ /* 0x000fe4000a7fe4ff */
[----:B0-----:R-:W-:Y:S01]  /*26fc0*/  IADD3 R3, P5, PT, R82, UR10, RZ ;  /* 0x0000000a52037c10 */ /* 0x001fe2000ffbe0ff */
[----:B-1----:R-:W4:Y:S04]  /*26fd0*/  LDL.LU.64 R64, [R1+0x80] ;  /* 0x0000800001407983 */ /* 0x002f280000300a00 */
[----:B------:R0:W-:Y:S04]  /*26fe0*/  STL [R1+0xdf8], R3 ;  /* 0x000df80301007387 */ /* 0x0001e80000100800 */
[----:B------:R1:W-:Y:S01]  /*26ff0*/  STL [R1+0x38], R66 ;  /* 0x0000384201007387 */ /* 0x0003e20000100800 */
[----:B0-----:R-:W-:-:S03]  /*27000*/  IADD3.X R3, PT, PT, R83, UR11, RZ, P5, !PT ;  /* 0x0000000b53037c10 */ /* 0x001fc6000affe4ff */
[----:B-1----:R-:W4:Y:S04]  /*27010*/  LDL.LU.64 R66, [R1+0x88] ;  /* 0x0000880001427983 */ /* 0x002f280000300a00 */
[----:B------:R0:W-:Y:S01]  /*27020*/  STL [R1+0x40], R3 ;  /* 0x0000400301007387 */ /* 0x0001e20000100800 */
[----:B------:R-:W-:-:S04]  /*27030*/  IADD3 R83, P4, PT, R80, UR10, RZ ;  /* 0x0000000a50537c10 */ /* 0x000fc8000ff9e0ff */
[----:B------:R-:W-:Y:S01]  /*27040*/  IADD3.X R82, PT, PT, R81, UR11, RZ, P4, !PT ;  /* 0x0000000b51527c10 */ /* 0x000fe2000a7fe4ff */
[----:B------:R1:W-:Y:S04]  /*27050*/  STL [R1+0xdfc], R83 ;  /* 0x000dfc5301007387 */ /* 0x0003e80000100800 */
[----:B------:R-:W4:Y:S01]  /*27060*/  LDL.LU.64 R80, [R1+0x90] ;  /* 0x0000900001507983 */ /* 0x000f220000300a00 */
[----:B0-----:R-:W-:-:S05]  /*27070*/  IADD3 R3, P5, PT, R78, UR10, RZ ;  /* 0x0000000a4e037c10 */ /* 0x001fca000ffbe0ff */
[----:B------:R0:W-:Y:S04]  /*27080*/  STL [R1+0xe00], R3 ;  /* 0x000e000301007387 */ /* 0x0001e80000100800 */
[----:B------:R0:W-:Y:S01]  /*27090*/  STL [R1+0x48], R82 ;  /* 0x0000485201007387 */ /* 0x0001e20000100800 */
[----:B-1----:R-:W-:Y:S02]  /*270a0*/  IADD3 R83, P4, PT, R74, UR10, RZ ;  /* 0x0000000a4a537c10 */ /* 0x002fe4000ff9e0ff */
[----:B0-----:R-:W-:Y:S02]  /*270b0*/  IADD3.X R3, PT, PT, R79, UR11, RZ, P5, !PT ;  /* 0x0000000b4f037c10 */ /* 0x001fe4000affe4ff */
[----:B------:R-:W4:Y:S01]  /*270c0*/  LDL.LU.64 R78, [R1+0x98] ;  /* 0x00009800014e7983 */ /* 0x000f220000300a00 */
[----:B------:R-:W-:-:S03]  /*270d0*/  IADD3.X R82, PT, PT, R75, UR11, RZ, P4, !PT ;  /* 0x0000000b4b527c10 */ /* 0x000fc6000a7fe4ff */
[----:B------:R2:W-:Y:S04]  /*270e0*/  STL [R1+0x50], R3 ;  /* 0x0000500301007387 */ /* 0x0005e80000100800 */
[----:B------:R0:W-:Y:S04]  /*270f0*/  STL [R1+0xe04], R83 ;  /* 0x000e045301007387 */ /* 0x0001e80000100800 */
[----:B------:R-:W4:Y:S01]  /*27100*/  LDL.LU.64 R74, [R1+0xa0] ;  /* 0x0000a000014a7983 */ /* 0x000f220000300a00 */
[----:B--2---:R-:W-:-:S05]  /*27110*/  IADD3 R3, P5, PT, R76, UR10, RZ ;  /* 0x0000000a4c037c10 */ /* 0x004fca000ffbe0ff */
[----:B------:R1:W-:Y:S04]  /*27120*/  STL [R1+0xe08], R3 ;  /* 0x000e080301007387 */ /* 0x0003e80000100800 */
[----:B------:R2:W-:Y:S01]  /*27130*/  STL [R1+0x58], R82 ;  /* 0x0000585201007387 */ /* 0x0005e20000100800 */
[----:B0-----:R-:W-:Y:S02]  /*27140*/  IADD3 R83, P4, PT, R72, UR10, RZ ;  /* 0x0000000a48537c10 */ /* 0x001fe4000ff9e0ff */
[----:B-1----:R-:W-:Y:S02]  /*27150*/  IADD3.X R3, PT, PT, R77, UR11, RZ, P5, !PT ;  /* 0x0000000b4d037c10 */ /* 0x002fe4000affe4ff */
[----:B------:R-:W4:Y:S01]  /*27160*/  LDL.LU.64 R76, [R1+0xa8] ;  /* 0x0000a800014c7983 */ /* 0x000f220000300a00 */
[----:B--2---:R-:W-:-:S03]  /*27170*/  IADD3.X R82, PT, PT, R73, UR11, RZ, P4, !PT ;  /* 0x0000000b49527c10 */ /* 0x004fc6000a7fe4ff */
[----:B------:R3:W-:Y:S04]  /*27180*/  STL [R1+0x60], R3 ;  /* 0x0000600301007387 */ /* 0x0007e80000100800 */
[----:B------:R4:W-:Y:S04]  /*27190*/  STL [R1+0xe0c], R83 ;  /* 0x000e0c5301007387 */ /* 0x0009e80000100800 */
[----:B------:R-:W2:Y:S01]  /*271a0*/  LDL.LU.64 R72, [R1+0xb0] ;  /* 0x0000b00001487983 */ /* 0x000ea20000300a00 */
[----:B---3--:R-:W-:-:S05]  /*271b0*/  IADD3 R3, P5, PT, R70, UR10, RZ ;  /* 0x0000000a46037c10 */ /* 0x008fca000ffbe0ff */
[----:B------:R0:W-:Y:S04]  /*271c0*/  STL [R1+0xe10], R3 ;  /* 0x000e100301007387 */ /* 0x0001e80000100800 */
[----:B------:R1:W-:Y:S01]  /*271d0*/  STL [R1+0x68], R82 ;  /* 0x0000685201007387 */ /* 0x0003e20000100800 */
[----:B----4-:R-:W-:Y:S02]  /*271e0*/  IADD3 R83, P4, PT, R68, UR10, RZ ;  /* 0x0000000a44537c10 */ /* 0x010fe4000ff9e0ff */
[----:B0-----:R-:W-:Y:S02]  /*271f0*/  IADD3.X R3, PT, PT, R71, UR11, RZ, P5, !PT ;  /* 0x0000000b47037c10 */ /* 0x001fe4000affe4ff */
[----:B------:R-:W3:Y:S01]  /*27200*/  LDL.LU.64 R70, [R1+0xb8] ;  /* 0x0000b80001467983 */ /* 0x000ee20000300a00 */
[----:B-1----:R-:W-:-:S03]  /*27210*/  IADD3.X R82, PT, PT, R69, UR11, RZ, P4, !PT ;  /* 0x0000000b45527c10 */ /* 0x002fc6000a7fe4ff */
[----:B------:R0:W-:Y:S04]  /*27220*/  STL [R1+0x70], R3 ;  /* 0x0000700301007387 */ /* 0x0001e80000100800 */
[----:B------:R-:W-:Y:S04]  /*27230*/  STL [R1+0xe14], R83 ;  /* 0x000e145301007387 */ /* 0x000fe80000100800 */
[----:B------:R-:W4:Y:S01]  /*27240*/  LDL.LU.64 R68, [R1+0xc0] ;  /* 0x0000c00001447983 */ /* 0x000f220000300a00 */
[----:B0-----:R-:W-:-:S05]  /*27250*/  IADD3 R3, P5, PT, R64, UR10, RZ ;  /* 0x0000000a40037c10 */ /* 0x001fca000ffbe0ff */
[----:B------:R0:W-:Y:S04]  /*27260*/  STL [R1+0xe18], R3 ;  /* 0x000e180301007387 */ /* 0x0001e80000100800 */
[----:B------:R1:W-:Y:S01]  /*27270*/  STL [R1+0x78], R82 ;  /* 0x0000785201007387 */ /* 0x0003e20000100800 */
[----:B0-----:R-:W-:-:S03]  /*27280*/  IADD3.X R3, PT, PT, R65, UR11, RZ, P5, !PT ;  /* 0x0000000b41037c10 */ /* 0x001fc6000affe4ff */
[----:B------:R-:W4:Y:S01]  /*27290*/  LDL.LU.64 R64, [R1+0xc8] ;  /* 0x0000c80001407983 */ /* 0x000f220000300a00 */
[----:B------:R-:W-:-:S03]  /*272a0*/  IADD3 R83, P4, PT, R66, UR10, RZ ;  /* 0x0000000a42537c10 */ /* 0x000fc6000ff9e0ff */
[----:B------:R0:W-:Y:S01]  /*272b0*/  STL [R1+0x80], R3 ;  /* 0x0000800301007387 */ /* 0x0001e20000100800 */
[----:B-1----:R-:W-:-:S03]  /*272c0*/  IADD3.X R82, PT, PT, R67, UR11, RZ, P4, !PT ;  /* 0x0000000b43527c10 */ /* 0x002fc6000a7fe4ff */
[----:B------:R-:W-:Y:S04]  /*272d0*/  STL [R1+0xe1c], R83 ;  /* 0x000e1c5301007387 */ /* 0x000fe80000100800 */
[----:B------:R-:W4:Y:S01]  /*272e0*/  LDL.LU.64 R66, [R1+0x1e0] ;  /* 0x0001e00001427983 */ /* 0x000f220000300a00 */
[----:B0-----:R-:W-:-:S05]  /*272f0*/  IADD3 R3, P5, PT, R80, UR10, RZ ;  /* 0x0000000a50037c10 */ /* 0x001fca000ffbe0ff */
[----:B------:R0:W-:Y:S04]  /*27300*/  STL [R1+0xe20], R3 ;  /* 0x000e200301007387 */ /* 0x0001e80000100800 */
[----:B------:R1:W-:Y:S01]  /*27310*/  STL [R1+0x88], R82 ;  /* 0x0000885201007387 */ /* 0x0003e20000100800 */
[----:B0-----:R-:W-:-:S03]  /*27320*/  IADD3.X R3, PT, PT, R81, UR11, RZ, P5, !PT ;  /* 0x0000000b51037c10 */ /* 0x001fc6000affe4ff */
[----:B------:R-:W4:Y:S04]  /*27330*/  LDL.LU.64 R80, [R1+0x1e8] ;  /* 0x0001e80001507983 */ /* 0x000f280000300a00 */
[----:B------:R0:W-:Y:S01]  /*27340*/  STL [R1+0x90], R3 ;  /* 0x0000900301007387 */ /* 0x0001e20000100800 */
[----:B------:R-:W-:-:S04]  /*27350*/  IADD3 R83, P4, PT, R78, UR10, RZ ;  /* 0x0000000a4e537c10 */ /* 0x000fc8000ff9e0ff */
[----:B-1----:R-:W-:Y:S01]  /*27360*/  IADD3.X R82, PT, PT, R79, UR11, RZ, P4, !PT ;  /* 0x0000000b4f527c10 */ /* 0x002fe2000a7fe4ff */
        /* <DEDUP_REMOVED lines=12> */
[----:B--2---:R-:W-:-:S05]  /*27430*/  IADD3 R3, P5, PT, R72, UR10, RZ ;  /* 0x0000000a48037c10 */ /* 0x004fca000ffbe0ff */
[----:B------:R0:W-:Y:S04]  /*27440*/  STL [R1+0xe30], R3 ;  /* 0x000e300301007387 */ /* 0x0001e80000100800 */
[----:B------:R1:W-:Y:S01]  /*27450*/  STL [R1+0xa8], R82 ;  /* 0x0000a85201007387 */ /* 0x0003e20000100800 */
[----:B0-----:R-:W-:-:S03]  /*27460*/  IADD3.X R3, PT, PT, R73, UR11, RZ, P5, !PT ;  /* 0x0000000b49037c10 */ /* 0x001fc6000affe4ff */
[----:B------:R-:W2:Y:S01]  /*27470*/  LDL.LU.64 R72, [R1+0x208] ;  /* 0x0002080001487983 */ /* 0x000ea20000300a00 */
[----:B---3--:R-:W-:-:S03]  /*27480*/  IADD3 R83, P4, PT, R70, UR10, RZ ;  /* 0x0000000a46537c10 */ /* 0x008fc6000ff9e0ff */
[----:B------:R4:W-:Y:S01]  /*27490*/  STL [R1+0xb0], R3 ;  /* 0x0000b00301007387 */ /* 0x0009e20000100800 */
[----:B-1----:R-:W-:-:S03]  /*274a0*/  IADD3.X R82, PT, PT, R71, UR11, RZ, P4, !PT ;  /* 0x0000000b47527c10 */ /* 0x002fc6000a7fe4ff */
[----:B------:R-:W-:Y:S04]  /*274b0*/  STL [R1+0xe34], R83 ;  /* 0x000e345301007387 */ /* 0x000fe80000100800 */
[----:B------:R-:W3:Y:S01]  /*274c0*/  LDL.LU.64 R70, [R1+0x210] ;  /* 0x0002100001467983 */ /* 0x000ee20000300a00 */
[----:B----4-:R-:W-:-:S05]  /*274d0*/  IADD3 R3, P5, PT, R68, UR10, RZ ;  /* 0x0000000a44037c10 */ /* 0x010fca000ffbe0ff */
        /* <DEDUP_REMOVED lines=33> */
[----:B------:R-:W4:Y:S01]  /*276f0*/  LDL.LU.64 R76, [R1+0x248] ;  /* 0x00024800014c7983 */ /* 0x000f220000300a00 */
[----:B--2---:R-:W-:-:S03]  /*27700*/  IADD3 R83, P4, PT, R72, UR10, RZ ;  /* 0x0000000a48537c10 */ /* 0x004fc6000ff9e0ff */
[----:B------:R3:W-:Y:S01]  /*27710*/  STL [R1+0x200], R3 ;  /* 0x0002000301007387 */ /* 0x0007e20000100800 */
[----:B-1----:R-:W-:-:S03]  /*27720*/  IADD3.X R82, PT, PT, R73, UR11, RZ, P4, !PT ;  /* 0x0000000b49527c10 */ /* 0x002fc6000a7fe4ff */
[----:B------:R-:W-:Y:S04]  /*27730*/  STL [R1+0xe54], R83 ;  /* 0x000e545301007387 */ /* 0x000fe80000100800 */
[----:B------:R-:W2:Y:S01]  /*27740*/  LDL.LU.64 R72, [R1+0x250] ;  /* 0x0002500001487983 */ /* 0x000ea20000300a00 */
[----:B---3--:R-:W-:-:S05]  /*27750*/  IADD3 R3, P5, PT, R70, UR10, RZ ;  /* 0x0000000a46037c10 */ /* 0x008fca000ffbe0ff */
[----:B------:R0:W-:Y:S04]  /*27760*/  STL [R1+0xe58], R3 ;  /* 0x000e580301007387 */ /* 0x0001e80000100800 */
[----:B------:R1:W-:Y:S01]  /*27770*/  STL [R1+0x208], R82 ;  /* 0x0002085201007387 */ /* 0x0003e20000100800 */
[----:B0-----:R-:W-:-:S03]  /*27780*/  IADD3.X R3, PT, PT, R71, UR11, RZ, P5, !PT ;  /* 0x0000000b47037c10 */ /* 0x001fc6000affe4ff */
[----:B------:R-:W3:Y:S01]  /*27790*/  LDL.LU.64 R70, [R1+0x258] ;  /* 0x0002580001467983 */ /* 0x000ee20000300a00 */
[----:B----4-:R-:W-:-:S03]  /*277a0*/  IADD3 R83, P4, PT, R68, UR10, RZ ;  /* 0x0000000a44537c10 */ /* 0x010fc6000ff9e0ff */
        /* <DEDUP_REMOVED lines=108> */
[----:B-1----:R-:W4:Y:S01]  /*27e70*/  LDL.LU.64 R82, [R1+0x308] ;  /* 0x0003080001527983 */ /* 0x002f220000300a00 */
[----:B------:R-:W-:-:S03]  /*27e80*/  IADD3 R80, P4, PT, R78, UR10, RZ ;  /* 0x0000000a4e507c10 */ /* 0x000fc6000ff9e0ff */
[----:B------:R0:W-:Y:S01]  /*27e90*/  STL [R1+0x2c0], R3 ;  /* 0x0002c00301007387 */ /* 0x0001e20000100800 */
[----:B------:R-:W-:-:S03]  /*27ea0*/  IADD3.X R78, PT, PT, R79, UR11, RZ, P4, !PT ;  /* 0x0000000b4f4e7c10 */ /* 0x000fc6000a7fe4ff */
[----:B------:R1:W-:Y:S01]  /*27eb0*/  STL [R1+0xeb4], R80 ;  /* 0x000eb45001007387 */ /* 0x0003e20000100800 */
[----:B0-----:R-:W-:-:S03]  /*27ec0*/  IADD3 R3, P5, PT, R74, UR10, RZ ;  /* 0x0000000a4a037c10 */ /* 0x001fc6000ffbe0ff */
[----:B-1----:R-:W4:Y:S04]  /*27ed0*/  LDL.LU.64 R80, [R1+0x310] ;  /* 0x0003100001507983 */ /* 0x002f280000300a00 */
[----:B------:R-:W-:Y:S04]  /*27ee0*/  STL [R1+0xeb8], R3 ;  /* 0x000eb80301007387 */ /* 0x000fe80000100800 */
[----:B------:R0:W-:Y:S04]  /*27ef0*/  STL [R1+0x2c8], R78 ;  /* 0x0002c84e01007387 */ /* 0x0001e80000100800 */
[----:B0-----:R-:W4:Y:S01]  /*27f00*/  LDL.LU.64 R78, [R1+0x318] ;  /* 0x00031800014e7983 */ /* 0x001f220000300a00 */
[----:B------:R-:W-:-:S03]  /*27f10*/  IADD3.X R3, PT, PT, R75, UR11, RZ, P5, !PT ;  /* 0x0000000b4b037c10 */ /* 0x000fc6000affe4ff */
[----:B------:R-:W4:Y:S04]  /*27f20*/  LDL.LU.64 R74, [R1+0x320] ;  /* 0x00032000014a7983 */ /* 0x000f280000300a00 */
[----:B------:R0:W-:Y:S01]  /*27f30*/  STL [R1+0x2d0], R3 ;  /* 0x0002d00301007387 */ /* 0x0001e20000100800 */
[----:B--2---:R-:W-:Y:S02]  /*27f40*/  IADD3 R85, P5, PT, R72, UR10, RZ ;  /* 0x0000000a48557c10 */ /* 0x004fe4000ffbe0ff */
[----:B0-----:R-:W-:-:S04]  /*27f50*/  IADD3 R3, P4, PT, R76, UR10, RZ ;  /* 0x0000000a4c037c10 */ /* 0x001fc8000ff9e0ff */
[----:B------:R-:W-:Y:S01]  /*27f60*/  IADD3.X R84, PT, PT, R77, UR11, RZ, P4, !PT ;  /* 0x0000000b4d547c10 */ /* 0x000fe2000a7fe4ff */
[----:B------:R0:W-:Y:S04]  /*27f70*/  STL [R1+0xebc], R3 ;  /* 0x000ebc0301007387 */ /* 0x0001e80000100800 */
[----:B------:R3:W-:Y:S04]  /*27f80*/  STL [R1+0xec0], R85 ;  /* 0x000ec05501007387 */ /* 0x0007e80000100800 */
[----:B------:R-:W2:Y:S01]  /*27f90*/  LDL.LU.64 R76, [R1+0x328] ;  /* 0x00032800014c7983 */ /* 0x000ea20000300a00 */
[----:B0-----:R-:W-:-:S03]  /*27fa0*/  IADD3.X R3, PT, PT, R73, UR11, RZ, P5, !PT ;  /* 0x0000000b49037c10 */ /* 0x001fc6000affe4ff */
[----:B------:R0:W-:Y:S04]  /*27fb0*/  STL [R1+0x2d8], R84 ;  /* 0x0002d85401007387 */ /* 0x0001e80000100800 */
[----:B------:R-:W2:Y:S01]  /*27fc0*/  LDL.LU.64 R72, [R1+0x330] ;  /* 0x0003300001487983 */ /* 0x000ea20000300a00 */
[----:B---3--:R-:W-:-:S03]  /*27fd0*/  IADD3 R85, P4, PT, R70, UR10, RZ ;  /* 0x0000000a46557c10 */ /* 0x008fc6000ff9e0ff */
[----:B------:R4:W-:Y:S01]  /*27fe0*/  STL [R1+0x2e0], R3 ;  /* 0x0002e00301007387 */ /* 0x0009e20000100800 */
[----:B0-----:R-:W-:-:S03]  /*27ff0*/  IADD3.X R84, PT, PT, R71, UR11, RZ, P4, !PT ;  /* 0x0000000b47547c10 */ /* 0x001fc6000a7fe4ff */
[----:B------:R-:W-:Y:S04]  /*28000*/  STL [R1+0xec4], R85 ;  /* 0x000ec45501007387 */ /* 0x000fe80000100800 */
[----:B------:R-:W3:Y:S01]  /*28010*/  LDL.LU.64 R70, [R1+0x338] ;  /* 0x0003380001467983 */ /* 0x000ee20000300a00 */
[----:B----4-:R-:W-:-:S05]  /*28020*/  IADD3 R3, P5, PT, R68, UR10, RZ ;  /* 0x0000000a44037c10 */ /* 0x010fca000ffbe0ff */
[----:B------:R0:W-:Y:S04]  /*28030*/  STL [R1+0xec8], R3 ;  /* 0x000ec80301007387 */ /* 0x0001e80000100800 */
[----:B------:R-:W-:Y:S01]  /*28040*/  STL [R1+0x2e8], R84 ;  /* 0x0002e85401007387 */ /* 0x000fe20000100800 */
[----:B0-----:R-:W-:-:S03]  /*28050*/  IADD3.X R3, PT, PT, R69, UR11, RZ, P5, !PT ;  /* 0x0000000b45037c10 */ /* 0x001fc6000affe4ff */
[----:B------:R-:W4:Y:S04]  /*28060*/  LDL.LU.64 R68, [R1+0x340] ;  /* 0x0003400001447983 */ /* 0x000f280000300a00 */
[----:B------:R0:W-:Y:S01]  /*28070*/  STL [R1+0x2f0], R3 ;  /* 0x0002f00301007387 */ /* 0x0001e20000100800 */
[----:B------:R-:W-:-:S04]  /*28080*/  IADD3 R85, P4, PT, R64, UR10, RZ ;  /* 0x0000000a40557c10 */ /* 0x000fc8000ff9e0ff */
[----:B0-----:R-:W-:Y:S01]  /*28090*/  IADD3.X R3, PT, PT, R65, UR11, RZ, P4, !PT ;  /* 0x0000000b41037c10 */ /* 0x001fe2000a7fe4ff */
[----:B------:R-:W-:Y:S04]  /*280a0*/  STL [R1+0xecc], R85 ;  /* 0x000ecc5501007387 */ /* 0x000fe80000100800 */
[----:B------:R-:W4:Y:S01]  /*280b0*/  LDL.LU.64 R64, [R1+0x348] ;  /* 0x0003480001407983 */ /* 0x000f220000300a00 */
[----:B------:R-:W-:-:S05]  /*280c0*/  IADD3 R84, P5, PT, R66, UR10, RZ ;  /* 0x0000000a42547c10 */ /* 0x000fca000ffbe0ff */
[----:B------:R0:W-:Y:S04]  /*280d0*/  STL [R1+0xed0], R84 ;  /* 0x000ed05401007387 */ /* 0x0001e80000100800 */
[----:B------:R1:W-:Y:S01]  /*280e0*/  STL [R1+0x2f8], R3 ;  /* 0x0002f80301007387 */ /* 0x0003e20000100800 */
[----:B0-----:R-:W-:-:S03]  /*280f0*/  IADD3.X R84, PT, PT, R67, UR11, RZ, P5, !PT ;  /* 0x0000000b43547c10 */ /* 0x001fc6000affe4ff */
[----:B------:R-:W4:Y:S04]  /*28100*/  LDL.LU.64 R66, [R1+0x350] ;  /* 0x0003500001427983 */ /* 0x000f280000300a00 */
[----:B------:R0:W-:Y:S01]  /*28110*/  STL [R1+0x300], R84 ;  /* 0x0003005401007387 */ /* 0x0001e20000100800 */
[----:B-1----:R-:W-:-:S04]  /*28120*/  IADD3 R3, P4, PT, R82, UR10, RZ ;  /* 0x0000000a52037c10 */ /* 0x002fc8000ff9e0ff */
[----:B------:R-:W-:Y:S01]  /*28130*/  IADD3.X R82, PT, PT, R83, UR11, RZ, P4, !PT ;  /* 0x0000000b53527c10 */ /* 0x000fe2000a7fe4ff */
[----:B------:R1:W-:Y:S01]  /*28140*/  STL [R1+0xed4], R3 ;  /* 0x000ed40301007387 */ /* 0x0003e20000100800 */
[----:B0-----:R-:W-:-:S04]  /*28150*/  IADD3 R84, P5, PT, R80, UR10, RZ ;  /* 0x0000000a50547c10 */ /* 0x001fc8000ffbe0ff */
[----:B-1----:R-:W-:Y:S01]  /*28160*/  IADD3.X R3, PT, PT, R81, UR11, RZ, P5, !PT ;  /* 0x0000000b51037c10 */ /* 0x002fe2000affe4ff */
[----:B------:R-:W-:Y:S04]  /*28170*/  STL [R1+0xed8], R84 ;  /* 0x000ed85401007387 */ /* 0x000fe80000100800 */
[----:B------:R-:W-:Y:S04]  /*28180*/  STL [R1+0x308], R82 ;  /* 0x0003085201007387 */ /* 0x000fe80000100800 */
[----:B------:R0:W-:Y:S01]  /*28190*/  STL [R1+0x310], R3 ;  /* 0x0003100301007387 */ /* 0x0001e20000100800 */
[----:B------:R-:W-:-:S02]  /*281a0*/  IADD3 R81, P4, PT, R78, UR10, RZ ;  /* 0x0000000a4e517c10 */ /* 0x000fc4000ff9e0ff */
[----:B------:R-:W-:-:S03]  /*281b0*/  IADD3 R80, P5, PT, R74, UR10, RZ ;  /* 0x0000000a4a507c10 */ /* 0x000fc6000ffbe0ff */
[----:B------:R-:W-:Y:S01]  /*281c0*/  STL [R1+0xedc], R81 ;  /* 0x000edc5101007387 */ /* 0x000fe20000100800 */
[----:B0-----:R-:W-:-:S03]  /*281d0*/  IADD3.X R3, PT, PT, R79, UR11, RZ, P4, !PT ;  /* 0x0000000b4f037c10 */ /* 0x001fc6000a7fe4ff */
[----:B------:R-:W4:Y:S01]  /*281e0*/  LDL.LU.64 R82, [R1+0x358] ;  /* 0x0003580001527983 */ /* 0x000f220000300a00 */
[----:B------:R-:W-:-:S03]  /*281f0*/  IADD3.X R74, PT, PT, R75, UR11, RZ, P5, !PT ;  /* 0x0000000b4b4a7c10 */ /* 0x000fc6000affe4ff */
[----:B------:R-:W-:Y:S04]  /*28200*/  STL [R1+0xee0], R80 ;  /* 0x000ee05001007387 */ /* 0x000fe80000100800 */
[----:B------:R-:W-:Y:S04]  /*28210*/  STL [R1+0x318], R3 ;  /* 0x0003180301007387 */ /* 0x000fe80000100800 */
[----:B------:R0:W-:Y:S04]  /*28220*/  STL [R1+0x320], R74 ;  /* 0x0003204a01007387 */ /* 0x0001e80000100800 */
[----:B0-----:R-:W4:Y:S01]  /*28230*/  LDL.LU.64 R74, [R1+0x360] ;  /* 0x00036000014a7983 */ /* 0x001f220000300a00 */
[----:B--2---:R-:W-:-:S02]  /*28240*/  IADD3 R78, P4, PT, R76, UR10, RZ ;  /* 0x0000000a4c4e7c10 */ /* 0x004fc4000ff9e0ff */
[----:B------:R-:W-:-:S03]  /*28250*/  IADD3 R3, P5, PT, R72, UR10, RZ ;  /* 0x0000000a48037c10 */ /* 0x000fc6000ffbe0ff */
[----:B------:R-:W-:Y:S01]  /*28260*/  STL [R1+0xee4], R78 ;  /* 0x000ee44e01007387 */ /* 0x000fe20000100800 */
[----:B------:R-:W-:Y:S02]  /*28270*/  IADD3.X R76, PT, PT, R77, UR11, RZ, P4, !PT ;  /* 0x0000000b4d4c7c10 */ /* 0x000fe4000a7fe4ff */
[----:B------:R-:W-:Y:S01]  /*28280*/  IADD3.X R73, PT, PT, R73, UR11, RZ, P5, !PT ;  /* 0x0000000b49497c10 */ /* 0x000fe2000affe4ff */
[----:B------:R3:W-:Y:S04]  /*28290*/  STL [R1+0xee8], R3 ;  /* 0x000ee80301007387 */ /* 0x0007e80000100800 */
[----:B------:R-:W-:Y:S01]  /*282a0*/  STL [R1+0x328], R76 ;  /* 0x0003284c01007387 */ /* 0x000fe20000100800 */
[----:B---3--:R-:W-:-:S03]  /*282b0*/  IADD3 R3, P4, PT, R70, UR10, RZ ;  /* 0x0000000a46037c10 */ /* 0x008fc6000ff9e0ff */
[----:B------:R-:W-:Y:S01]  /*282c0*/  STL [R1+0x330], R73 ;  /* 0x0003304901007387 */ /* 0x000fe20000100800 */
[----:B------:R-:W-:-:S03]  /*282d0*/  IADD3.X R70, PT, PT, R71, UR11, RZ, P4, !PT ;  /* 0x0000000b47467c10 */ /* 0x000fc6000a7fe4ff */
[----:B------:R0:W-:Y:S01]  /*282e0*/  STL [R1+0xeec], R3 ;  /* 0x000eec0301007387 */ /* 0x0001e20000100800 */
[----:B----4-:R-:W-:-:S04]  /*282f0*/  IADD3 R72, P5, PT, R68, UR10, RZ ;  /* 0x0000000a44487c10 */ /* 0x010fc8000ffbe0ff */
[----:B0-----:R-:W-:Y:S01]  /*28300*/  IADD3.X R3, PT, PT, R69, UR11, RZ, P5, !PT ;  /* 0x0000000b45037c10 */ /* 0x001fe2000affe4ff */
[----:B------:R-:W-:Y:S04]  /*28310*/  STL [R1+0xef0], R72 ;  /* 0x000ef04801007387 */ /* 0x000fe80000100800 */
[----:B------:R-:W-:Y:S04]  /*28320*/  STL [R1+0x338], R70 ;  /* 0x0003384601007387 */ /* 0x000fe80000100800 */
[----:B------:R0:W-:Y:S01]  /*28330*/  STL [R1+0x340], R3 ;  /* 0x0003400301007387 */ /* 0x0001e20000100800 */
[----:B------:R-:W-:-:S04]  /*28340*/  IADD3 R69, P4, PT, R64, UR10, RZ ;  /* 0x0000000a40457c10 */ /* 0x000fc8000ff9e0ff */
[----:B0-----:R-:W-:Y:S01]  /*28350*/  IADD3.X R3, PT, PT, R65, UR11, RZ, P4, !PT ;  /* 0x0000000b41037c10 */ /* 0x001fe2000a7fe4ff */
[----:B------:R-:W-:Y:S04]  /*28360*/  STL [R1+0xef4], R69 ;  /* 0x000ef44501007387 */ /* 0x000fe80000100800 */
[----:B------:R-:W2:Y:S01]  /*28370*/  LDL.LU.64 R90, [R1+0x368] ;  /* 0x00036800015a7983 */ /* 0x000ea20000300a00 */
[----:B------:R-:W-:-:S05]  /*28380*/  IADD3 R68, P5, PT, R66, UR10, RZ ;  /* 0x0000000a42447c10 */ /* 0x000fca000ffbe0ff */
[----:B------:R-:W-:Y:S04]  /*28390*/  STL [R1+0xef8], R68 ;  /* 0x000ef84401007387 */ /* 0x000fe80000100800 */
[----:B------:R-:W3:Y:S04]  /*283a0*/  LDL.LU.64 R88, [R1+0x370] ;  /* 0x0003700001587983 */ /* 0x000ee80000300a00 */
[----:B------:R0:W-:Y:S04]  /*283b0*/  STL [R1+0x348], R3 ;  /* 0x0003480301007387 */ /* 0x0001e80000100800 */
[----:B------:R-:W4:Y:S04]  /*283c0*/  LDL.LU R86, [R1+0x480] ;  /* 0x0004800001567983 */ /* 0x000f280000300800 */
[----:B------:R-:W4:Y:S01]  /*283d0*/  LDL.LU R64, [R1+0x484] ;  /* 0x0004840001407983 */ /* 0x000f220000300800 */
[----:B0-----:R-:W-:-:S03]  /*283e0*/  IADD3.X R3, PT, PT, R67, UR11, RZ, P5, !PT ;  /* 0x0000000b43037c10 */ /* 0x001fc6000affe4ff */
[----:B------:R-:W4:Y:S04]  /*283f0*/  LDL.LU R76, [R1+0x474] ;  /* 0x00047400014c7983 */ /* 0x000f280000300800 */
[----:B------:R-:W4:Y:S04]  /*28400*/  LDL.LU R65, [R1+0x47c] ;  /* 0x00047c0001417983 */ /* 0x000f280000300800 */
[----:B------:R-:W4:Y:S04]  /*28410*/  LDL.LU R77, [R1+0x470] ;  /* 0x00047000014d7983 */ /* 0x000f280000300800 */
[----:B------:R-:W4:Y:S04]  /*28420*/  LDL.LU R66, [R1+0x478] ;  /* 0x0004780001427983 */ /* 0x000f280000300800 */
[----:B------:R0:W-:Y:S04]  /*28430*/  STL [R1+0x350], R3 ;  /* 0x0003500301007387 */ /* 0x0001e80000100800 */
[----:B------:R-:W4:Y:S04]  /*28440*/  LDL.LU R78, [R1+0x468] ;  /* 0x00046800014e7983 */ /* 0x000f280000300800 */
[----:B------:R-:W4:Y:S01]  /*28450*/  LDL.LU R67, [R1+0x46c] ;  /* 0x00046c0001437983 */ /* 0x000f220000300800 */
[----:B0-----:R-:W-:-:S05]  /*28460*/  IADD3 R3, P4, PT, R82, UR10, RZ ;  /* 0x0000000a52037c10 */ /* 0x001fca000ff9e0ff */
[----:B------:R0:W-:Y:S04]  /*28470*/  STL [R1+0xefc], R3 ;  /* 0x000efc0301007387 */ /* 0x0001e80000100800 */
[----:B------:R-:W4:Y:S04]  /*28480*/  LDL.LU R85, [R1+0x45c] ;  /* 0x00045c0001557983 */ /* 0x000f280000300800 */
[----:B------:R-:W4:Y:S04]  /*28490*/  LDL.LU R68, [R1+0x464] ;  /* 0x0004640001447983 */ /* 0x000f280000300800 */
[----:B------:R-:W4:Y:S04]  /*284a0*/  LDL.LU R79, [R1+0x458] ;  /* 0x00045800014f7983 */ /* 0x000f280000300800 */
[----:B------:R-:W4:Y:S01]  /*284b0*/  LDL.LU R69, [R1+0x460] ;  /* 0x0004600001457983 */ /* 0x000f220000300800 */
[----:B------:R-:W-:-:S03]  /*284c0*/  IADD3 R73, P5, PT, R74, UR10, RZ ;  /* 0x0000000a4a497c10 */ /* 0x000fc6000ffbe0ff */
[----:B------:R-:W4:Y:S04]  /*284d0*/  LDL.LU R84, [R1+0x450] ;  /* 0x0004500001547983 */ /* 0x000f280000300800 */
[----:B------:R-:W4:Y:S04]  /*284e0*/  LDL.LU R70, [R1+0x454] ;  /* 0x0004540001467983 */ /* 0x000f280000300800 */
[----:B------:R-:W4:Y:S04]  /*284f0*/  LDL.LU R80, [R1+0x444] ;  /* 0x0004440001507983 */ /* 0x000f280000300800 */
[----:B------:R-:W4:Y:S04]  /*28500*/  LDL.LU R71, [R1+0x44c] ;  /* 0x00044c0001477983 */ /* 0x000f280000300800 */
[----:B------:R-:W4:Y:S04]  /*28510*/  LDL.LU R72, [R1+0x448] ;  /* 0x0004480001487983 */ /* 0x000f280000300800 */
[----:B------:R1:W-:Y:S04]  /*28520*/  STL [R1+0xf00], R73 ;  /* 0x000f004901007387 */ /* 0x0003e80000100800 */
[----:B------:R-:W4:Y:S01]  /*28530*/  LDL.LU R81, [R1+0x440] ;  /* 0x0004400001517983 */ /* 0x000f220000300800 */
[----:B0-----:R-:W-:-:S03]  /*28540*/  IADD3.X R3, PT, PT, R83, UR11, RZ, P4, !PT ;  /* 0x0000000b53037c10 */ /* 0x001fc6000a7fe4ff */
[----:B------:R-:W4:Y:S04]  /*28550*/  LDL.LU R83, [R1+0x438] ;  /* 0x0004380001537983 */ /* 0x000f280000300800 */
[----:B------:R0:W-:Y:S04]  /*28560*/  STL [R1+0x358], R3 ;  /* 0x0003580301007387 */ /* 0x0001e80000100800 */
[----:B-1----:R-:W4:Y:S04]  /*28570*/  LDL.LU R73, [R1+0x43c] ;  /* 0x00043c0001497983 */ /* 0x002f280000300800 */
[----:B------:R-:W4:Y:S01]  /*28580*/  LDL.LU R82, [R1+0x42c] ;  /* 0x00042c0001527983 */ /* 0x000f220000300800 */
[----:B0-----:R-:W-:-:S03]  /*28590*/  IADD3.X R3, PT, PT, R75, UR11, RZ, P5, !PT ;  /* 0x0000000b4b037c10 */ /* 0x001fc6000affe4ff */
[----:B------:R-:W4:Y:S04]  /*285a0*/  LDL.LU R74, [R1+0x434] ;  /* 0x00043400014a7983 */ /* 0x000f280000300800 */
[----:B------:R0:W-:Y:S04]  /*285b0*/  STL [R1+0x360], R3 ;  /* 0x0003600301007387 */ /* 0x0001e80000100800 */
[----:B------:R-:W4:Y:S04]  /*285c0*/  LDL.LU R75, [R1+0x428] ;  /* 0x00042800014b7983 */ /* 0x000f280000300800 */
[----:B0-----:R-:W4:Y:S01]  /*285d0*/  LDL.LU R3, [R1+0x430] ;  /* 0x0004300001037983 */ /* 0x001f220000300800 */
[----:B--2---:R-:W-:-:S04]  /*285e0*/  IADD3 R87, P4, PT, R90, UR10, RZ ;  /* 0x0000000a5a577c10 */ /* 0x004fc8000ff9e0ff */
[----:B------:R-:W-:Y:S01]  /*285f0*/  IADD3.X R90, PT, PT, R91, UR11, RZ, P4, !PT ;  /* 0x0000000b5b5a7c10 */ /* 0x000fe2000a7fe4ff */
[----:B------:R0:W-:Y:S01]  /*28600*/  STL [R1+0xf04], R87 ;  /* 0x000f045701007387 */ /* 0x0001e20000100800 */
[----:B---3--:R-:W-:-:S04]  /*28610*/  IADD3 R92, P5, PT, R88, UR10, RZ ;  /* 0x0000000a585c7c10 */ /* 0x008fc8000ffbe0ff */
[----:B0-----:R-:W-:Y:S01]  /*28620*/  IADD3.X R87, PT, PT, R89, UR11, RZ, P5, !PT ;  /* 0x0000000b59577c10 */ /* 0x001fe2000affe4ff */
[----:B------:R-:W-:Y:S04]  /*28630*/  STL [R1+0xf08], R92 ;  /* 0x000f085c01007387 */ /* 0x000fe80000100800 */
[----:B------:R-:W-:Y:S04]  /*28640*/  STL [R1+0x368], R90 ;  /* 0x0003685a01007387 */ /* 0x000fe80000100800 */
[----:B------:R0:W-:Y:S01]  /*28650*/  STL [R1+0x370], R87 ;  /* 0x0003705701007387 */ /* 0x0001e20000100800 */
[----:B----4-:R-:W-:-:S03]  /*28660*/  PRMT R65, R65, 0x5410, R76 ;  /* 0x0000541041417816 */ /* 0x010fc6000000004c */
[----:B0-----:R-:W2:Y:S04]  /*28670*/  LDL.LU R87, [R1+0x420] ;  /* 0x0004200001577983 */ /* 0x001ea80000300800 */
[----:B------:R-:W2:Y:S01]  /*28680*/  LDL.LU R76, [R1+0x424] ;  /* 0x00042400014c7983 */ /* 0x000ea20000300800 */
[----:B------:R-:W-:-:S03]  /*28690*/  PRMT R66, R66, 0x5410, R77 ;  /* 0x0000541042427816 */ /* 0x000fc6000000004d */
[----:B------:R-:W3:Y:S04]  /*286a0*/  LDL.LU R88, [R1+0x414] ;  /* 0x0004140001587983 */ /* 0x000ee80000300800 */
[----:B------:R-:W3:Y:S04]  /*286b0*/  LDL.LU R77, [R1+0x41c] ;  /* 0x00041c00014d7983 */ /* 0x000ee80000300800 */
[----:B------:R-:W4:Y:S01]  /*286c0*/  LDL.LU R89, [R1+0x410] ;  /* 0x0004100001597983 */ /* 0x000f220000300800 */
[----:B------:R-:W-:-:S03]  /*286d0*/  PRMT R67, R67, 0x5410, R78 ;  /* 0x0000541043437816 */ /* 0x000fc6000000004e */
[----:B------:R-:W4:Y:S04]  /*286e0*/  LDL.LU R78, [R1+0x418] ;  /* 0x00041800014e7983 */ /* 0x000f280000300800 */
[----:B------:R-:W4:Y:S01]  /*286f0*/  LDL.LU R91, [R1+0x408] ;  /* 0x00040800015b7983 */ /* 0x000f220000300800 */
[----:B------:R-:W-:Y:S02]  /*28700*/  PRMT R64, R64, 0x5410, R86 ;  /* 0x0000541040407816 */ /* 0x000fe40000000056 */
[----:B------:R-:W-:Y:S02]  /*28710*/  PRMT R69, R69, 0x5410, R79 ;  /* 0x0000541045457816 */ /* 0x000fe4000000004f */
        /* <DEDUP_REMOVED lines=8> */
[----:B------:R-:W-:Y:S02]  /*287a0*/  PRMT R70, R70, 0x5410, R84 ;  /* 0x0000541046467816 */ /* 0x000fe40000000054 */
[----:B------:R-:W-:Y:S02]  /*287b0*/  PRMT R73, R73, 0x5410, R83 ;  /* 0x0000541049497816 */ /* 0x000fe40000000053 */
[----:B------:R-:W-:Y:S02]  /*287c0*/  PRMT R68, R68, 0x5410, R85 ;  /* 0x0000541044447816 */ /* 0x000fe40000000055 */
[----:B------:R-:W-:-:S02]  /*287d0*/  PRMT R74, R74, 0x5410, R82 ;  /* 0x000054104a4a7816 */ /* 0x000fc40000000052 */
[----:B------:R-:W4:Y:S04]  /*287e0*/  LDL.LU R82, [R1+0x3f4] ;  /* 0x0003f40001527983 */ /* 0x000f280000300800 */
[----:B------:R-:W4:Y:S04]  /*287f0*/  LDL.LU R109, [R1+0x3e4] ;  /* 0x0003e400016d7983 */ /* 0x000f280000300800 */
[----:B------:R-:W4:Y:S04]  /*28800*/  LDL.LU R83, [R1+0x3ec] ;  /* 0x0003ec0001537983 */ /* 0x000f280000300800 */
        /* <DEDUP_REMOVED lines=9> */
[----:B------:R-:W2:Y:S04]  /*288a0*/  LDL.LU R87, [R1+0x3d0] ;  /* 0x0003d00001577983 */ /* 0x000ea80000300800 */
[----:B------:R-:W2:Y:S01]  /*288b0*/  LDL.LU R106, [R1+0x3c0] ;  /* 0x0003c000016a7983 */ /* 0x000ea20000300800 */
[----:B---3--:R-:W-:-:S03]  /*288c0*/  PRMT R77, R77, 0x5410, R88 ;  /* 0x000054104d4d7816 */ /* 0x008fc60000000058 */
[----:B------:R-:W3:Y:S04]  /*288d0*/  LDL.LU R88, [R1+0x3c4] ;  /* 0x0003c40001587983 */ /* 0x000ee80000300800 */
[----:B------:R-:W3:Y:S01]  /*288e0*/  LDL.LU R105, [R1+0x3b4] ;  /* 0x0003b40001697983 */ /* 0x000ee20000300800 */
[----:B----4-:R-:W-:-:S03]  /*288f0*/  PRMT R78, R78, 0x5410, R89 ;  /* 0x000054104e4e7816 */ /* 0x010fc60000000059 */
        /* <DEDUP_REMOVED lines=23> */
[----:B------:R-:W-:Y:S02]  /*28a70*/  PRMT R84, R84, 0x5410, R108 ;  /* 0x0000541054547816 */ /* 0x000fe4000000006c */
[----:B------:R-:W-:Y:S02]  /*28a80*/  PRMT R83, R83, 0x5410, R109 ;  /* 0x0000541053537816 */ /* 0x000fe4000000006d */
[----:B------:R-:W-:Y:S02]  /*28a90*/  PRMT R82, R82, 0x5410, R110 ;  /* 0x0000541052527816 */ /* 0x000fe4000000006e */
[----:B--2---:R-:W-:-:S02]  /*28aa0*/  PRMT R87, R87, 0x5410, R107 ;  /* 0x0000541057577816 */ /* 0x004fc4000000006b */
        /* <DEDUP_REMOVED lines=9> */
[----:B------:R-:W2:Y:S04]  /*28b40*/  LDL.LU R98, [R1+0x1dc] ;  /* 0x0001dc0001627983 */ /* 0x000ea80000300800 */
[----:B------:R-:W3:Y:S04]  /*28b50*/  LDL.LU R129, [R1+0x1d0] ;  /* 0x0001d00001817983 */ /* 0x000ee80000300800 */
[----:B------:R-:W3:Y:S04]  /*28b60*/  LDL.LU R99, [R1+0x1d8] ;  /* 0x0001d80001637983 */ /* 0x000ee80000300800 */
[----:B------:R-:W4:Y:S04]  /*28b70*/  LDL.LU R128, [R1+0x1c8] ;  /* 0x0001c80001807983 */ /* 0x000f280000300800 */
[----:B------:R-:W4:Y:S04]  /*28b80*/  LDL.LU R100, [R1+0x1cc] ;  /* 0x0001cc0001647983 */ /* 0x000f280000300800 */
        /* <DEDUP_REMOVED lines=23> */
[----:B------:R-:W-:-:S03]  /*28d00*/  PRMT R97, R3, 0x5410, R97 ;  /* 0x0000541003617816 */ /* 0x000fc60000000061 */
[----:B------:R-:W2:Y:S04]  /*28d10*/  LDL.LU R112, [R1+0x16c] ;  /* 0x00016c0001707983 */ /* 0x000ea80000300800 */
[----:B------:R-:W2:Y:S04]  /*28d20*/  LDL.LU R115, [R1+0x160] ;  /* 0x0001600001737983 */ /* 0x000ea80000300800 */
[----:B------:R-:W2:Y:S04]  /*28d30*/  LDL.LU R113, [R1+0x164] ;  /* 0x0001640001717983 */ /* 0x000ea80000300800 */
[----:B------:R-:W3:Y:S04]  /*28d40*/  LDL.LU R114, [R1+0x158] ;  /* 0x0001580001727983 */ /* 0x000ee80000300800 */
[----:B------:R-:W3:Y:S01]  /*28d50*/  LDL.LU R3, [R1+0x15c] ;  /* 0x00015c0001037983 */ /* 0x000ee20000300800 */
[----:B--2---:R-:W-:-:S02]  /*28d60*/  PRMT R113, R113, 0x5410, R115 ;  /* 0x0000541071717816 */ /* 0x004fc40000000073 */
[----:B---3--:R-:W-:Y:S02]  /*28d70*/  PRMT R114, R3, 0x5410, R114 ;  /* 0x0000541003727816 */ /* 0x008fe40000000072 */
[----:B------:R-:W2:Y:S04]  /*28d80*/  LDL.LU R3, [R1+0x150] ;  /* 0x0001500001037983 */ /* 0x000ea80000300800 */
[----:B------:R-:W2:Y:S01]  /*28d90*/  LDL.LU R115, [R1+0x154] ;  /* 0x0001540001737983 */ /* 0x000ea20000300800 */
[----:B------:R-:W-:-:S03]  /*28da0*/  PRMT R112, R112, 0x5410, R116 ;  /* 0x0000541070707816 */ /* 0x000fc60000000074 */
[----:B------:R-:W3:Y:S01]  /*28db0*/  LDL.LU R165, [R1+0x148] ;  /* 0x0001480001a57983 */ /* 0x000ee20000300800 */
[----:B------:R-:W-:-:S03]  /*28dc0*/  PRMT R111, R111, 0x5410, R117 ;  /* 0x000054106f6f7816 */ /* 0x000fc60000000075 */
[----:B------:R-:W3:Y:S01]  /*28dd0*/  LDL.LU R116, [R1+0x14c] ;  /* 0x00014c0001747983 */ /* 0x000ee20000300800 */
[----:B------:R-:W-:-:S03]  /*28de0*/  PRMT R110, R110, 0x5410, R118 ;  /* 0x000054106e6e7816 */ /* 0x000fc60000000076 */
[----:B------:R-:W3:Y:S01]  /*28df0*/  LDL.LU R161, [R1+0x140] ;  /* 0x0001400001a17983 */ /* 0x000ee20000300800 */
[----:B------:R-:W-:-:S03]  /*28e00*/  PRMT R109, R109, 0x5410, R119 ;  /* 0x000054106d6d7816 */ /* 0x000fc60000000077 */
[----:B------:R-:W3:Y:S04]  /*28e10*/  LDL.LU R117, [R1+0x144] ;  /* 0x0001440001757983 */ /* 0x000ee80000300800 */
        /* <DEDUP_REMOVED lines=25> */
[----:B----4-:R-:W-:-:S03]  /*28fb0*/  PRMT R100, R100, 0x5410, R128 ;  /* 0x0000541064647816 */ /* 0x010fc60000000080 */
        /* <DEDUP_REMOVED lines=13> */
[----:B--2---:R-:W-:-:S03]  /*29090*/  PRMT R115, R115, 0x5410, R3 ;  /* 0x0000541073737816 */ /* 0x004fc60000000003 */
[----:B------:R-:W2:Y:S01]  /*290a0*/  LDL.LU R3, [R1+0x13b8] ;  /* 0x0013b80001037983 */ /* 0x000ea20000300800 */
[----:B---3--:R-:W-:Y:S02]  /*290b0*/  PRMT R116, R116, 0x5410, R165 ;  /* 0x0000541074747816 */ /* 0x008fe400000000a5 */
        /* <DEDUP_REMOVED lines=9> */
[----:B----4-:R-:W-:Y:S02]  /*29150*/  PRMT R126, R126, 0x5410, R143 ;  /* 0x000054107e7e7816 */ /* 0x010fe4000000008f */
[----:B------:R-:W-:-:S02]  /*29160*/  PRMT R127, R127, 0x5410, R141 ;  /* 0x000054107f7f7816 */ /* 0x000fc4000000008d */
[----:B------:R-:W-:Y:S02]  /*29170*/  PRMT R128, R128, 0x5410, R139 ;  /* 0x0000541080807816 */ /* 0x000fe4000000008b */
[----:B------:R-:W-:Y:S02]  /*29180*/  PRMT R129, R129, 0x5410, R137 ;  /* 0x0000541081817816 */ /* 0x000fe40000000089 */
[----:B------:R-:W-:Y:S02]  /*29190*/  PRMT R130, R130, 0x5410, R135 ;  /* 0x0000541082827816 */ /* 0x000fe40000000087 */
[----:B------:R-:W-:-:S04]  /*291a0*/  PRMT R131, R131, 0x5410, R133 ;  /* 0x0000541083837816 */ /* 0x000fc80000000085 */
[----:B------:R0:W-:Y:S01]  /*291b0*/  STTM.x128 tmem[UR7+0x40], R4 ;  /* 0x00004004000079ed */ /* 0x0001e200083c0007 */
[----:B------:R-:W-:Y:S01]  /*291c0*/  PRMT R2, RZ, 0x7610, R2 ;  /* 0x00007610ff027816 */ /* 0x000fe20000000002 */
[----:B------:R-:W1:Y:S01]  /*291d0*/  FENCE.VIEW.ASYNC.T ;  /* 0x00000000000073c6 */ /* 0x000e620000000200 */
[----:B------:R-:W-:Y:S01]  /*291e0*/  PRMT R0, RZ, 0x7610, R0 ;  /* 0x00007610ff007816 */ /* 0x000fe20000000000 */
[----:B-1----:R-:W-:Y:S01]  /*291f0*/  BAR.SYNC.DEFER_BLOCKING 0x0 ;  /* 0x0000000000007b1d */ /* 0x002fe20000010000 */
[----:B0-----:R-:W-:Y:S02]  /*29200*/  PRMT R126, RZ, 0x7610, R126 ;  /* 0x00007610ff7e7816 */ /* 0x001fe4000000007e */
[----:B------:R-:W-:Y:S02]  /*29210*/  PRMT R125, RZ, 0x7610, R125 ;  /* 0x00007610ff7d7816 */ /* 0x000fe4000000007d */
        /* <DEDUP_REMOVED lines=115> */
[----:B------:R-:W-:Y:S04]  /*29950*/  STL.S16 [R1+0x100], R71 ;  /* 0x0001004701007387 */ /* 0x000fe80000100600 */
[----:B------:R-:W-:Y:S01]  /*29960*/  STL.S16 [R1+0xfc], R70 ;  /* 0x0000fc4601007387 */ /* 0x000fe20000100600 */
[----:B------:R-:W-:-:S03]  /*29970*/  PRMT R64, RZ, 0x7610, R64 ;  /* 0x00007610ff407816 */ /* 0x000fc60000000040 */
[----:B------:R-:W-:Y:S04]  /*29980*/  STL.S16 [R1+0xf8], R69 ;  /* 0x0000f84501007387 */ /* 0x000fe80000100600 */
[----:B------:R-:W-:Y:S04]  /*29990*/  STL.S16 [R1+0xf4], R68 ;  /* 0x0000f44401007387 */ /* 0x000fe80000100600 */
[----:B------:R-:W-:Y:S04]  /*299a0*/  STL.S16 [R1+0xf0], R67 ;  /* 0x0000f04301007387 */ /* 0x000fe80000100600 */
[----:B------:R-:W-:Y:S04]  /*299b0*/  STL.S16 [R1+0xec], R66 ;  /* 0x0000ec4201007387 */ /* 0x000fe80000100600 */
[----:B--2---:R0:W-:Y:S04]  /*299c0*/  STL.64 [R1+0x1128], R2 ;  /* 0x0011280201007387 */ /* 0x0041e80000100a00 */
[----:B------:R-:W-:Y:S04]  /*299d0*/  STL.S16 [R1+0xe8], R65 ;  /* 0x0000e84101007387 */ /* 0x000fe80000100600 */
[----:B------:R1:W-:Y:S01]  /*299e0*/  STL [R1+0x12c0], R0 ;  /* 0x0012c00001007387 */ /* 0x0003e20000100800 */
[----:B0-----:R-:W-:-:S03]  /*299f0*/  PRMT R3, RZ, 0x7610, R3 ;  /* 0x00007610ff037816 */ /* 0x001fc60000000003 */
[----:B------:R-:W-:Y:S01]  /*29a00*/  STL.S16 [R1+0xdc], R64 ;  /* 0x0000dc4001007387 */ /* 0x000fe20000100600 */
[----:B------:R-:W-:-:S03]  /*29a10*/  PRMT R2, RZ, 0x7610, R2 ;  /* 0x00007610ff027816 */ /* 0x000fc60000000002 */
[----:B------:R-:W2:Y:S04]  /*29a20*/  LDL.LU R161, [R1+0x510] ;  /* 0x0005100001a17983 */ /* 0x000ea80000300800 */
[----:B------:R-:W-:Y:S04]  /*29a30*/  STL.S16 [R1+0xd8], R3 ;  /* 0x0000d80301007387 */ /* 0x000fe80000100600 */
[----:B------:R-:W3:Y:S04]  /*29a40*/  LDL.LU R159, [R1+0x514] ;  /* 0x00051400019f7983 */ /* 0x000ee80000300800 */
[----:B------:R-:W-:Y:S04]  /*29a50*/  STL.S16 [R1+0xd4], R2 ;  /* 0x0000d40201007387 */ /* 0x000fe80000100600 */
[----:B------:R-:W4:Y:S04]  /*29a60*/  LDL.LU R153, [R1+0x518] ;  /* 0x0005180001997983 */ /* 0x000f280000300800 */
[----:B------:R-:W4:Y:S01]  /*29a70*/  LDL.LU R151, [R1+0x51c] ;  /* 0x00051c0001977983 */ /* 0x000f220000300800 */
[----:B-1----:R-:W-:-:S03]  /*29a80*/  PRMT R0, RZ, 0x7610, R0 ;  /* 0x00007610ff007816 */ /* 0x002fc60000000000 */
[----:B------:R-:W4:Y:S01]  /*29a90*/  LDL.LU R149, [R1+0x520] ;  /* 0x0005200001957983 */ /* 0x000f220000300800 */
[----:B------:R-:W-:-:S03]  /*29aa0*/  PRMT R63, RZ, 0x7610, R63 ;  /* 0x00007610ff3f7816 */ /* 0x000fc6000000003f */
[----:B------:R-:W4:Y:S01]  /*29ab0*/  LDL.LU R147, [R1+0x524] ;  /* 0x0005240001937983 */ /* 0x000f220000300800 */
[----:B------:R-:W-:-:S03]  /*29ac0*/  PRMT R62, RZ, 0x7610, R62 ;  /* 0x00007610ff3e7816 */ /* 0x000fc6000000003e */
[----:B------:R-:W4:Y:S01]  /*29ad0*/  LDL.LU R145, [R1+0x528] ;  /* 0x0005280001917983 */ /* 0x000f220000300800 */
[----:B------:R-:W-:-:S03]  /*29ae0*/  PRMT R61, RZ, 0x7610, R61 ;  /* 0x00007610ff3d7816 */ /* 0x000fc6000000003d */
[----:B------:R-:W4:Y:S01]  /*29af0*/  LDL.LU R143, [R1+0x52c] ;  /* 0x00052c00018f7983 */ /* 0x000f220000300800 */
[----:B------:R-:W-:-:S03]  /*29b00*/  PRMT R60, RZ, 0x7610, R60 ;  /* 0x00007610ff3c7816 */ /* 0x000fc6000000003c */
[----:B------:R-:W4:Y:S01]  /*29b10*/  LDL.LU R141, [R1+0x530] ;  /* 0x00053000018d7983 */ /* 0x000f220000300800 */
[----:B------:R-:W-:Y:S02]  /*29b20*/  PRMT R59, RZ, 0x7610, R59 ;  /* 0x00007610ff3b7816 */ /* 0x000fe4000000003b */
[----:B------:R-:W-:Y:S01]  /*29b30*/  PRMT R58, RZ, 0x7610, R58 ;  /* 0x00007610ff3a7816 */ /* 0x000fe2000000003a */
[----:B------:R-:W4:Y:S01]  /*29b40*/  LDL.LU R139, [R1+0x534] ;  /* 0x00053400018b7983 */ /* 0x000f220000300800 */
[----:B------:R-:W-:Y:S02]  /*29b50*/  PRMT R57, RZ, 0x7610, R57 ;  /* 0x00007610ff397816 */ /* 0x000fe40000000039 */
[----:B------:R-:W-:Y:S01]  /*29b60*/  PRMT R56, RZ, 0x7610, R56 ;  /* 0x00007610ff387816 */ /* 0x000fe20000000038 */
[----:B------:R-:W4:Y:S01]  /*29b70*/  LDL.LU R137, [R1+0x538] ;  /* 0x0005380001897983 */ /* 0x000f220000300800 */
[----:B------:R-:W-:Y:S02]  /*29b80*/  PRMT R55, RZ, 0x7610, R55 ;  /* 0x00007610ff377816 */ /* 0x000fe40000000037 */
[----:B------:R-:W-:Y:S01]  /*29b90*/  PRMT R54, RZ, 0x7610, R54 ;  /* 0x00007610ff367816 */ /* 0x000fe20000000036 */
[----:B------:R-:W4:Y:S01]  /*29ba0*/  LDL.LU R135, [R1+0x53c] ;  /* 0x00053c0001877983 */ /* 0x000f220000300800 */
[----:B------:R-:W-:-:S02]  /*29bb0*/  PRMT R53, RZ, 0x7610, R53 ;  /* 0x00007610ff357816 */ /* 0x000fc40000000035 */
[----:B------:R-:W-:Y:S01]  /*29bc0*/  PRMT R52, RZ, 0x7610, R52 ;  /* 0x00007610ff347816 */ /* 0x000fe20000000034 */
[----:B------:R-:W-:Y:S01]  /*29bd0*/  STL [R1+0x1318], R0 ;  /* 0x0013180001007387 */ /* 0x000fe20000100800 */
[----:B------:R-:W-:Y:S02]  /*29be0*/  PRMT R51, RZ, 0x7610, R51 ;  /* 0x00007610ff337816 */ /* 0x000fe40000000033 */
[----:B------:R-:W-:Y:S01]  /*29bf0*/  PRMT R50, RZ, 0x7610, R50 ;  /* 0x00007610ff327816 */ /* 0x000fe20000000032 */
[----:B------:R0:W-:Y:S01]  /*29c00*/  STL.64 [R1+0x12a8], R62 ;  /* 0x0012a83e01007387 */ /* 0x0001e20000100a00 */
[----:B------:R-:W-:Y:S02]  /*29c10*/  PRMT R49, RZ, 0x7610, R49 ;  /* 0x00007610ff317816 */ /* 0x000fe40000000031 */
[----:B------:R-:W-:Y:S01]  /*29c20*/  PRMT R48, RZ, 0x7610, R48 ;  /* 0x00007610ff307816 */ /* 0x000fe20000000030 */
[----:B------:R-:W-:Y:S01]  /*29c30*/  STL.64 [R1+0x1258], R60 ;  /* 0x0012583c01007387 */ /* 0x000fe20000100a00 */
[----:B------:R-:W-:-:S02]  /*29c40*/  PRMT R47, RZ, 0x7610, R47 ;  /* 0x00007610ff2f7816 */ /* 0x000fc4000000002f */
[----:B------:R-:W-:Y:S01]  /*29c50*/  PRMT R46, RZ, 0x7610, R46 ;  /* 0x00007610ff2e7816 */ /* 0x000fe2000000002e */
[----:B------:R-:W-:Y:S01]  /*29c60*/  STL.64 [R1+0x1208], R58 ;  /* 0x0012083a01007387 */ /* 0x000fe20000100a00 */
[----:B------:R-:W-:Y:S02]  /*29c70*/  PRMT R45, RZ, 0x7610, R45 ;  /* 0x00007610ff2d7816 */ /* 0x000fe4000000002d */
[----:B------:R-:W-:Y:S01]  /*29c80*/  PRMT R44, RZ, 0x7610, R44 ;  /* 0x00007610ff2c7816 */ /* 0x000fe2000000002c */
[----:B------:R-:W-:Y:S01]  /*29c90*/  STL.64 [R1+0x11a0], R56 ;  /* 0x0011a03801007387 */ /* 0x000fe20000100a00 */
        /* <DEDUP_REMOVED lines=12> */
[----:B------:R-:W-:-:S03]  /*29d60*/  PRMT R35, RZ, 0x7610, R35 ;  /* 0x00007610ff237816 */ /* 0x000fc60000000023 */
[----:B------:R-:W-:Y:S01]  /*29d70*/  STL.64 [R1+0x1280], R46 ;  /* 0x0012802e01007387 */ /* 0x000fe20000100a00 */
[----:B------:R-:W-:-:S03]  /*29d80*/  PRMT R34, RZ, 0x7610, R34 ;  /* 0x00007610ff227816 */ /* 0x000fc60000000022 */
[----:B------:R-:W-:Y:S01]  /*29d90*/  STL.64 [R1+0x1248], R44 ;  /* 0x0012482c01007387 */ /* 0x000fe20000100a00 */
[----:B------:R-:W-:Y:S02]  /*29da0*/  PRMT R33, RZ, 0x7610, R33 ;  /* 0x00007610ff217816 */ /* 0x000fe40000000021 */
        /* <DEDUP_REMOVED lines=10> */
[----:B------:R1:W-:Y:S01]  /*29e50*/  STL.64 [R1+0x1120], R36 ;  /* 0x0011202401007387 */ /* 0x0003e20000100a00 */
[----:B------:R-:W-:Y:S02]  /*29e60*/  PRMT R25, RZ, 0x7610, R25 ;  /* 0x00007610ff197816 */ /* 0x000fe40000000019 */
[----:B------:R-:W-:Y:S01]  /*29e70*/  PRMT R24, RZ, 0x7610, R24 ;  /* 0x00007610ff187816 */ /* 0x000fe20000000018 */
[----:B------:R-:W-:Y:S01]  /*29e80*/  STL [R1+0x1328], R35 ;  /* 0x0013282301007387 */ /* 0x000fe20000100800 */
[----:B------:R-:W-:Y:S02]  /*29e90*/  PRMT R23, RZ, 0x7610, R23 ;  /* 0x00007610ff177816 */ /* 0x000fe40000000017 */
[----:B------:R-:W-:Y:S01]  /*29ea0*/  PRMT R22, RZ, 0x7610, R22 ;  /* 0x00007610ff167816 */ /* 0x000fe20000000016 */
[----:B------:R-:W-:Y:S01]  /*29eb0*/  STL [R1+0x1338], R34 ;  /* 0x0013382201007387 */ /* 0x000fe20000100800 */
        /* <DEDUP_REMOVED lines=26> */
[----:B------:R-:W-:Y:S04]  /*2a060*/  STL.64 [R1+0x12d8], R16 ;  /* 0x0012d81001007387 */ /* 0x000fe80000100a00 */
[----:B------:R-:W-:Y:S04]  /*2a070*/  STL.64 [R1+0x1278], R14 ;  /* 0x0012780e01007387 */ /* 0x000fe80000100a00 */
[----:B------:R-:W-:Y:S04]  /*2a080*/  STL.64 [R1+0x1238], R12 ;  /* 0x0012380c01007387 */ /* 0x000fe80000100a00 */
[----:B------:R0:W-:Y:S04]  /*2a090*/  STL.64 [R1+0x11e0], R4 ;  /* 0x0011e00401007387 */ /* 0x0001e80000100a00 */
[----:B------:R-:W-:Y:S04]  /*2a0a0*/  STL.64 [R1+0x11b0], R6 ;  /* 0x0011b00601007387 */ /* 0x000fe80000100a00 */
[----:B------:R-:W-:Y:S04]  /*2a0b0*/  STL.64 [R1+0x1150], R8 ;  /* 0x0011500801007387 */ /* 0x000fe80000100a00 */
[----:B------:R-:W-:Y:S04]  /*2a0c0*/  STL.64 [R1+0x1110], R10 ;  /* 0x0011100a01007387 */ /* 0x000fe80000100a00 */
[----:B------:R-:W4:Y:S04]  /*2a0d0*/  LDL.LU R133, [R1+0x540] ;  /* 0x0005400001857983 */ /* 0x000f280000300800 */
[----:B------:R-:W4:Y:S04]  /*2a0e0*/  LDL.LU R131, [R1+0x488] ;  /* 0x0004880001837983 */ /* 0x000f280000300800 */
[----:B------:R-:W4:Y:S04]  /*2a0f0*/  LDL.LU R155, [R1+0x544] ;  /* 0x00054400019b7983 */ /* 0x000f280000300800 */
[----:B------:R-:W4:Y:S04]  /*2a100*/  LDL.LU R128, [R1+0x48c] ;  /* 0x00048c0001807983 */ /* 0x000f280000300800 */
[----:B------:R-:W4:Y:S04]  /*2a110*/  LDL.LU R129, [R1+0x548] ;  /* 0x0005480001817983 */ /* 0x000f280000300800 */
[----:B------:R-:W4:Y:S04]  /*2a120*/  LDL.LU R127, [R1+0x490] ;  /* 0x00049000017f7983 */ /* 0x000f280000300800 */
[----:B------:R-:W4:Y:S01]  /*2a130*/  LDL.LU R165, [R1+0x54c] ;  /* 0x00054c0001a57983 */ /* 0x000f220000300800 */
[----:B--2---:R-:W-:-:S04]  /*2a140*/  LOP3.LUT R161, R161, R160, RZ, 0x3c, !PT ;  /* 0x000000a0a1a17212 */ /* 0x004fc800078e3cff */
[----:B------:R-:W-:Y:S02]  /*2a150*/  LOP3.LUT R160, R161, R160, RZ, 0x3c, !PT ;  /* 0x000000a0a1a07212 */ /* 0x000fe400078e3cff */
[----:B---3--:R-:W-:-:S04]  /*2a160*/  LOP3.LUT R159, R159, R158, RZ, 0x3c, !PT ;  /* 0x0000009e9f9f7212 */ /* 0x008fc800078e3cff */
[----:B------:R-:W-:Y:S02]  /*2a170*/  LOP3.LUT R158, R159, R158, RZ, 0x3c, !PT ;  /* 0x0000009e9f9e7212 */ /* 0x000fe400078e3cff */
[----:B----4-:R-:W-:Y:S02]  /*2a180*/  LOP3.LUT R153, R153, R152, RZ, 0x3c, !PT ;  /* 0x0000009899997212 */ /* 0x010fe400078e3cff */
[----:B------:R-:W-:Y:S02]  /*2a190*/  LOP3.LUT R151, R151, R150, RZ, 0x3c, !PT ;  /* 0x0000009697977212 */ /* 0x000fe400078e3cff */
[----:B------:R-:W-:Y:S02]  /*2a1a0*/  LOP3.LUT R152, R153, R152, RZ, 0x3c, !PT ;  /* 0x0000009899987212 */ /* 0x000fe400078e3cff */
[----:B------:R-:W-:Y:S02]  /*2a1b0*/  LOP3.LUT R149, R149, R148, RZ, 0x3c, !PT ;  /* 0x0000009495957212 */ /* 0x000fe400078e3cff */
[----:B------:R-:W-:-:S02]  /*2a1c0*/  LOP3.LUT R150, R151, R150, RZ, 0x3c, !PT ;  /* 0x0000009697967212 */ /* 0x000fc400078e3cff */
[----:B------:R-:W-:Y:S02]  /*2a1d0*/  LOP3.LUT R147, R147, R146, RZ, 0x3c, !PT ;  /* 0x0000009293937212 */ /* 0x000fe400078e3cff */
[----:B------:R-:W-:Y:S02]  /*2a1e0*/  LOP3.LUT R161, R161, R160, RZ, 0x3c, !PT ;  /* 0x000000a0a1a17212 */ /* 0x000fe400078e3cff */
        /* <DEDUP_REMOVED lines=8> */
[----:B------:R-:W-:Y:S01]  /*2a270*/  LOP3.LUT R139, R139, R138, RZ, 0x3c, !PT ;  /* 0x0000008a8b8b7212 */ /* 0x000fe200078e3cff */
[----:B------:R-:W-:Y:S01]  /*2a280*/  STL.64 [R1+0x1108], R160 ;  /* 0x001108a001007387 */ /* 0x000fe20000100a00 */
[----:B------:R-:W-:-:S02]  /*2a290*/  LOP3.LUT R144, R145, R144, RZ, 0x3c, !PT ;  /* 0x0000009091907212 */ /* 0x000fc400078e3cff */
[----:B------:R-:W-:Y:S01]  /*2a2a0*/  LOP3.LUT R137, R137, R136, RZ, 0x3c, !PT ;  /* 0x0000008889897212 */ /* 0x000fe200078e3cff */
[----:B------:R-:W-:Y:S01]  /*2a2b0*/  STL.64 [R1+0x1138], R158 ;  /* 0x0011389e01007387 */ /* 0x000fe20000100a00 */
[----:B------:R-:W-:Y:S02]  /*2a2c0*/  LOP3.LUT R142, R143, R142, RZ, 0x3c, !PT ;  /* 0x0000008e8f8e7212 */ /* 0x000fe400078e3cff */
[----:B------:R-:W-:Y:S01]  /*2a2d0*/  LOP3.LUT R135, R135, R134, RZ, 0x3c, !PT ;  /* 0x0000008687877212 */ /* 0x000fe200078e3cff */
[----:B------:R-:W-:Y:S01]  /*2a2e0*/  STL.64 [R1+0x1148], R152 ;  /* 0x0011489801007387 */ /* 0x000fe20000100a00 */
[----:B------:R-:W-:Y:S02]  /*2a2f0*/  LOP3.LUT R149, R149, R148, RZ, 0x3c, !PT ;  /* 0x0000009495957212 */ /* 0x000fe400078e3cff */
[----:B------:R-:W-:Y:S01]  /*2a300*/  LOP3.LUT R140, R141, R140, RZ, 0x3c, !PT ;  /* 0x0000008c8d8c7212 */ /* 0x000fe200078e3cff */
[----:B------:R-:W-:Y:S01]  /*2a310*/  STL.64 [R1+0x1170], R150 ;  /* 0x0011709601007387 */ /* 0x000fe20000100a00 */
[----:B------:R-:W-:-:S02]  /*2a320*/  LOP3.LUT R147, R147, R146, RZ, 0x3c, !PT ;  /* 0x0000009293937212 */ /* 0x000fc400078e3cff */
[----:B------:R-:W-:Y:S01]  /*2a330*/  LOP3.LUT R138, R139, R138, RZ, 0x3c, !PT ;  /* 0x0000008a8b8a7212 */ /* 0x000fe200078e3cff */
[----:B------:R-:W2:Y:S01]  /*2a340*/  LDL.LU R157, [R1+0x550] ;  /* 0x00055000019d7983 */ /* 0x000ea20000300800 */
        /* <DEDUP_REMOVED lines=10> */
[----:B------:R-:W-:Y:S04]  /*2a3f0*/  STL.64 [R1+0x11e8], R144 ;  /* 0x0011e89001007387 */ /* 0x000fe80000100a00 */
[----:B------:R-:W-:Y:S04]  /*2a400*/  STL.64 [R1+0x11f0], R142 ;  /* 0x0011f08e01007387 */ /* 0x000fe80000100a00 */
[----:B------:R-:W-:Y:S04]  /*2a410*/  STL.64 [R1+0x1250], R140 ;  /* 0x0012508c01007387 */ /* 0x000fe80000100a00 */
[----:B------:R-:W-:Y:S04]  /*2a420*/  STL.64 [R1+0x1260], R138 ;  /* 0x0012608a01007387 */ /* 0x000fe80000100a00 */
[----:B------:R-:W-:Y:S04]  /*2a430*/  STL.64 [R1+0x1288], R136 ;  /* 0x0012888801007387 */ /* 0x000fe80000100a00 */
[----:B------:R-:W-:Y:S01]  /*2a440*/  STL.64 [R1+0x1290], R134 ;  /* 0x0012908601007387 */ /* 0x000fe20000100a00 */
[----:B------:R-:W-:-:S04]  /*2a450*/  LOP3.LUT R133, R133, R132, RZ, 0x3c, !PT ;  /* 0x0000008485857212 */ /* 0x000fc800078e3cff */
[----:B------:R-:W-:-:S04]  /*2a460*/  LOP3.LUT R132, R133, R132, RZ, 0x3c, !PT ;  /* 0x0000008485847212 */ /* 0x000fc800078e3cff */
[----:B------:R-:W-:Y:S01]  /*2a470*/  LOP3.LUT R133, R133, R132, RZ, 0x3c, !PT ;  /* 0x0000008485857212 */ /* 0x000fe200078e3cff */
[----:B------:R-:W-:Y:S01]  /*2a480*/  IMAD.MOV.U32 R130, RZ, RZ, R155 ;  /* 0x000000ffff827224 */ /* 0x000fe200078e009b */
[----:B------:R-:W-:-:S04]  /*2a490*/  LOP3.LUT R129, R129, R128, RZ, 0x3c, !PT ;  /* 0x0000008081817212 */ /* 0x000fc800078e3cff */
[C---:B------:R-:W-:Y:S01]  /*2a4a0*/  LOP3.LUT R128, R129.reuse, R128, RZ, 0x3c, !PT ;  /* 0x0000008081807212 */ /* 0x040fe200078e3cff */
[----:B------:R-:W-:Y:S03]  /*2a4b0*/  STL.64 [R1+0x12e0], R132 ;  /* 0x0012e08401007387 */ /* 0x000fe60000100a00 */
[----:B------:R-:W-:Y:S01]  /*2a4c0*/  LOP3.LUT R129, R129, R128, RZ, 0x3c, !PT ;  /* 0x0000008081817212 */ /* 0x000fe200078e3cff */
[----:B------:R-:W3:Y:S04]  /*2a4d0*/  LDL.LU R155, [R1+0x554] ;  /* 0x00055400019b7983 */ /* 0x000ee80000300800 */
[----:B------:R-:W-:Y:S04]  /*2a4e0*/  STL.64 [R1+0x12e8], R130 ;  /* 0x0012e88201007387 */ /* 0x000fe80000100a00 */
[----:B------:R-:W-:Y:S04]  /*2a4f0*/  STL.64 [R1+0x1340], R128 ;  /* 0x0013408001007387 */ /* 0x000fe80000100a00 */
[----:B------:R-:W4:Y:S04]  /*2a500*/  LDL.LU R124, [R1+0x494] ;  /* 0x00049400017c7983 */ /* 0x000f280000300800 */
[----:B------:R-:W4:Y:S04]  /*2a510*/  LDL.LU R125, [R1+0x558] ;  /* 0x00055800017d7983 */ /* 0x000f280000300800 */
[----:B------:R-:W4:Y:S04]  /*2a520*/  LDL.LU R122, [R1+0x498] ;  /* 0x00049800017a7983 */ /* 0x000f280000300800 */
[----:B------:R-:W4:Y:S01]  /*2a530*/  LDL.LU R123, [R1+0x55c] ;  /* 0x00055c00017b7983 */ /* 0x000f220000300800 */
[----:B------:R-:W-:-:S03]  /*2a540*/  IMAD.MOV.U32 R126, RZ, RZ, R165 ;  /* 0x000000ffff7e7224 */ /* 0x000fc600078e00a5 */
[----:B------:R-:W4:Y:S04]  /*2a550*/  LDL.LU R120, [R1+0x49c] ;  /* 0x00049c0001787983 */ /* 0x000f280000300800 */
[----:B------:R-:W4:Y:S04]  /*2a560*/  LDL.LU R121, [R1+0x560] ;  /* 0x0005600001797983 */ /* 0x000f280000300800 */
[----:B------:R-:W-:Y:S04]  /*2a570*/  STL [R1+0x1358], R126 ;  /* 0x0013587e01007387 */ /* 0x000fe80000100800 */
[----:B------:R-:W-:Y:S04]  /*2a580*/  STL [R1+0x1348], R127 ;  /* 0x0013487f01007387 */ /* 0x000fe80000100800 */
        /* <DEDUP_REMOVED lines=17> */
[----:B------:R-:W-:-:S04]  /*2a6a0*/  LOP3.LUT R156, R157, R156, RZ, 0x3c, !PT ;  /* 0x0000009c9d9c7212 */ /* 0x000fc800078e3cff */
[----:B------:R-:W-:-:S05]  /*2a6b0*/  LOP3.LUT R157, R157, R156, RZ, 0x3c, !PT ;  /* 0x0000009c9d9d7212 */ /* 0x000fca00078e3cff */
[----:B------:R-:W-:Y:S04]  /*2a6c0*/  STL.64 [R1+0x1140], R156 ;  /* 0x0011409c01007387 */ /* 0x000fe80000100a00 */
[----:B------:R-:W2:Y:S04]  /*2a6d0*/  LDL.LU R102, [R1+0x4c0] ;  /* 0x0004c00001667983 */ /* 0x000ea80000300800 */
[----:B------:R-:W2:Y:S04]  /*2a6e0*/  LDL.LU R103, [R1+0x584] ;  /* 0x0005840001677983 */ /* 0x000ea80000300800 */
[----:B------:R-:W2:Y:S04]  /*2a6f0*/  LDL.LU R100, [R1+0x4c4] ;  /* 0x0004c40001647983 */ /* 0x000ea80000300800 */
[----:B------:R-:W2:Y:S01]  /*2a700*/  LDL.LU R101, [R1+0xd84] ;  /* 0x000d840001657983 */ /* 0x000ea20000300800 */
[----:B---3--:R-:W-:-:S04]  /*2a710*/  LOP3.LUT R155, R155, R154, RZ, 0x3c, !PT ;  /* 0x0000009a9b9b7212 */ /* 0x008fc800078e3cff */
[----:B------:R-:W-:-:S04]  /*2a720*/  LOP3.LUT R154, R155, R154, RZ, 0x3c, !PT ;  /* 0x0000009a9b9a7212 */ /* 0x000fc800078e3cff */
[----:B------:R-:W-:Y:S02]  /*2a730*/  LOP3.LUT R155, R155, R154, RZ, 0x3c, !PT ;  /* 0x0000009a9b9b7212 */ /* 0x000fe400078e3cff */
[----:B----4-:R-:W-:-:S04]  /*2a740*/  LOP3.LUT R125, R125, R124, RZ, 0x3c, !PT ;  /* 0x0000007c7d7d7212 */ /* 0x010fc800078e3cff */
[----:B------:R-:W-:Y:S02]  /*2a750*/  LOP3.LUT R124, R125, R124, RZ, 0x3c, !PT ;  /* 0x0000007c7d7c7212 */ /* 0x000fe400078e3cff */
[----:B------:R-:W-:-:S04]  /*2a760*/  LOP3.LUT R123, R123, R122, RZ, 0x3c, !PT ;  /* 0x0000007a7b7b7212 */ /* 0x000fc800078e3cff */
[----:B------:R-:W-:Y:S02]  /*2a770*/  LOP3.LUT R122, R123, R122, RZ, 0x3c, !PT ;  /* 0x0000007a7b7a7212 */ /* 0x000fe400078e3cff */
[----:B------:R-:W-:Y:S02]  /*2a780*/  LOP3.LUT R125, R125, R124, RZ, 0x3c, !PT ;  /* 0x0000007c7d7d7212 */ /* 0x000fe400078e3cff */
[----:B------:R-:W-:Y:S01]  /*2a790*/  LOP3.LUT R123, R123, R122, RZ, 0x3c, !PT ;  /* 0x0000007a7b7b7212 */ /* 0x000fe200078e3cff */
[----:B------:R-:W-:Y:S04]  /*2a7a0*/  STL.64 [R1+0x1178], R154 ;  /* 0x0011789a01007387 */ /* 0x000fe80000100a00 */
[----:B------:R3:W-:Y:S04]  /*2a7b0*/  STL.64 [R1+0x1180], R124 ;  /* 0x0011807c01007387 */ /* 0x0007e80000100a00 */
[----:B------:R4:W-:Y:S04]  /*2a7c0*/  STL.64 [R1+0x1188], R122 ;  /* 0x0011887a01007387 */ /* 0x0009e80000100a00 */
[----:B------:R-:W3:Y:S04]  /*2a7d0*/  LDL.LU R98, [R1+0x4c8] ;  /* 0x0004c80001627983 */ /* 0x000ee80000300800 */
[----:B------:R-:W3:Y:S04]  /*2a7e0*/  LDL.LU R99, [R1+0xd88] ;  /* 0x000d880001637983 */ /* 0x000ee80000300800 */
[----:B------:R-:W4:Y:S04]  /*2a7f0*/  LDL.LU R96, [R1+0x4cc] ;  /* 0x0004cc0001607983 */ /* 0x000f280000300800 */
[----:B------:R-:W4:Y:S01]  /*2a800*/  LDL.LU R97, [R1+0xd8c] ;  /* 0x000d8c0001617983 */ /* 0x000f220000300800 */
        /* <DEDUP_REMOVED lines=26> */
[----:B------:R-:W-:Y:S04]  /*2a9b0*/  STL.64 [R1+0x1200], R116 ;  /* 0x0012007401007387 */ /* 0x000fe80000100a00 */
[----:B------:R-:W-:Y:S04]  /*2a9c0*/  STL.64 [R1+0x1210], R114 ;  /* 0x0012107201007387 */ /* 0x000fe80000100a00 */
[----:B------:R-:W-:Y:S01]  /*2a9d0*/  STL.64 [R1+0x1268], R112 ;  /* 0x0012687001007387 */ /* 0x000fe20000100a00 */
[----:B------:R-:W-:-:S03]  /*2a9e0*/  IMAD.MOV.U32 R104, RZ, RZ, R165 ;  /* 0x000000ffff687224 */ /* 0x000fc600078e00a5 */
[----:B------:R-:W-:Y:S04]  /*2a9f0*/  STL.64 [R1+0x1298], R110 ;  /* 0x0012986e01007387 */ /* 0x000fe80000100a00 */
[----:B------:R-:W-:Y:S04]  /*2aa00*/  STL.64 [R1+0x12a0], R108 ;  /* 0x0012a06c01007387 */ /* 0x000fe80000100a00 */
[----:B------:R-:W-:Y:S04]  /*2aa10*/  STL.64 [R1+0x12b0], R106 ;  /* 0x0012b06a01007387 */ /* 0x000fe80000100a00 */
[----:B------:R-:W4:Y:S04]  /*2aa20*/  LDL.LU R95, [R1+0x4d0] ;  /* 0x0004d000015f7983 */ /* 0x000f280000300800 */
[----:B------:R-:W4:Y:S04]  /*2aa30*/  LDL.LU R165, [R1+0xd90] ;  /* 0x000d900001a57983 */ /* 0x000f280000300800 */
[----:B------:R-:W-:Y:S01]  /*2aa40*/  STL.64 [R1+0x12f0], R104 ;  /* 0x0012f06801007387 */ /* 0x000fe20000100a00 */
[----:B--2---:R-:W-:-:S04]  /*2aa50*/  LOP3.LUT R103, R103, R102, RZ, 0x3c, !PT ;  /* 0x0000006667677212 */ /* 0x004fc800078e3cff */
[----:B------:R-:W-:-:S04]  /*2aa60*/  LOP3.LUT R102, R103, R102, RZ, 0x3c, !PT ;  /* 0x0000006667667212 */ /* 0x000fc800078e3cff */
[----:B------:R-:W-:Y:S02]  /*2aa70*/  LOP3.LUT R103, R103, R102, RZ, 0x3c, !PT ;  /* 0x0000006667677212 */ /* 0x000fe400078e3cff */
[----:B------:R-:W-:-:S03]  /*2aa80*/  LOP3.LUT R101, R101, R100, RZ, 0x3c, !PT ;  /* 0x0000006465657212 */ /* 0x000fc600078e3cff */
[----:B------:R-:W-:Y:S04]  /*2aa90*/  STL.64 [R1+0x12f8], R102 ;  /* 0x0012f86601007387 */ /* 0x000fe80000100a00 */
[----:B------:R-:W2:Y:S04]  /*2aaa0*/  LDL.LU R92, [R1+0x4d4] ;  /* 0x0004d400015c7983 */ /* 0x000ea80000300800 */
[----:B------:R-:W2:Y:S04]  /*2aab0*/  LDL.LU R93, [R1+0xd94] ;  /* 0x000d9400015d7983 */ /* 0x000ea80000300800 */
[----:B------:R-:W2:Y:S01]  /*2aac0*/  LDL.LU R90, [R1+0x4d8] ;  /* 0x0004d800015a7983 */ /* 0x000ea20000300800 */
[----:B------:R-:W-:-:S03]  /*2aad0*/  LOP3.LUT R100, R101, R100, RZ, 0x3c, !PT ;  /* 0x0000006465647212 */ /* 0x000fc600078e3cff */
[----:B------:R-:W2:Y:S01]  /*2aae0*/  LDL.LU R91, [R1+0xd98] ;  /* 0x000d9800015b7983 */ /* 0x000ea20000300800 */
[----:B------:R-:W-:-:S03]  /*2aaf0*/  LOP3.LUT R101, R101, R100, RZ, 0x3c, !PT ;  /* 0x0000006465657212 */ /* 0x000fc600078e3cff */
[----:B------:R-:W2:Y:S04]  /*2ab00*/  LDL.LU R88, [R1+0x4dc] ;  /* 0x0004dc0001587983 */ /* 0x000ea80000300800 */
[----:B------:R-:W2:Y:S04]  /*2ab10*/  LDL.LU R89, [R1+0xd9c] ;  /* 0x000d9c0001597983 */ /* 0x000ea80000300800 */
[----:B------:R-:W-:Y:S01]  /*2ab20*/  STL.64 [R1+0x1350], R100 ;  /* 0x0013506401007387 */ /* 0x000fe20000100a00 */
[----:B---3--:R-:W-:-:S04]  /*2ab30*/  LOP3.LUT R99, R99, R98, RZ, 0x3c, !PT ;  /* 0x0000006263637212 */ /* 0x008fc800078e3cff */
[----:B------:R-:W-:-:S04]  /*2ab40*/  LOP3.LUT R98, R99, R98, RZ, 0x3c, !PT ;  /* 0x0000006263627212 */ /* 0x000fc800078e3cff */
[----:B------:R-:W-:-:S05]  /*2ab50*/  LOP3.LUT R99, R99, R98, RZ, 0x3c, !PT ;  /* 0x0000006263637212 */ /* 0x000fca00078e3cff */
[----:B------:R-:W-:Y:S01]  /*2ab60*/  STL.64 [R1+0x1360], R98 ;  /* 0x0013606201007387 */ /* 0x000fe20000100a00 */
[----:B----4-:R-:W-:-:S03]  /*2ab70*/  LOP3.LUT R97, R97, R96, RZ, 0x3c, !PT ;  /* 0x0000006061617212 */ /* 0x010fc600078e3cff */
[----:B------:R-:W3:Y:S04]  /*2ab80*/  LDL.LU R86, [R1+0x4e0] ;  /* 0x0004e00001567983 */ /* 0x000ee80000300800 */
[----:B------:R-:W3:Y:S04]  /*2ab90*/  LDL.LU R87, [R1+0xda0] ;  /* 0x000da00001577983 */ /* 0x000ee80000300800 */
[----:B------:R-:W4:Y:S04]  /*2aba0*/  LDL.LU R84, [R1+0x4e4] ;  /* 0x0004e40001547983 */ /* 0x000f280000300800 */
[----:B------:R-:W4:Y:S01]  /*2abb0*/  LDL.LU R85, [R1+0xda4] ;  /* 0x000da40001557983 */ /* 0x000f220000300800 */
[----:B------:R-:W-:-:S03]  /*2abc0*/  LOP3.LUT R96, R97, R96, RZ, 0x3c, !PT ;  /* 0x0000006061607212 */ /* 0x000fc600078e3cff */
[----:B------:R-:W4:Y:S04]  /*2abd0*/  LDL.LU R82, [R1+0x4e8] ;  /* 0x0004e80001527983 */ /* 0x000f280000300800 */
[----:B------:R-:W4:Y:S04]  /*2abe0*/  LDL.LU R83, [R1+0xda8] ;  /* 0x000da80001537983 */ /* 0x000f280000300800 */
[----:B------:R-:W4:Y:S04]  /*2abf0*/  LDL.LU R80, [R1+0x4ec] ;  /* 0x0004ec0001507983 */ /* 0x000f280000300800 */
[----:B------:R-:W4:Y:S01]  /*2ac00*/  LDL.LU R81, [R1+0xdac] ;  /* 0x000dac0001517983 */ /* 0x000f220000300800 */
[----:B------:R-:W-:-:S03]  /*2ac10*/  LOP3.LUT R97, R97, R96, RZ, 0x3c, !PT ;  /* 0x0000006061617212 */ /* 0x000fc600078e3cff */
        /* <DEDUP_REMOVED lines=8> */
[----:B------:R-:W-:Y:S04]  /*2aca0*/  STL.64 [R1+0x1190], R96 ;  /* 0x0011906001007387 */ /* 0x000fe80000100a00 */
[----:B------:R-:W4:Y:S04]  /*2acb0*/  LDL.LU R70, [R1+0x500] ;  /* 0x0005000001467983 */ /* 0x000f280000300800 */
[----:B------:R-:W4:Y:S01]  /*2acc0*/  LDL.LU R71, [R1+0xdc0] ;  /* 0x000dc00001477983 */ /* 0x000f220000300800 */
[----:B------:R-:W-:-:S03]  /*2acd0*/  IMAD.MOV.U32 R94, RZ, RZ, R165 ;  /* 0x000000ffff5e7224 */ /* 0x000fc600078e00a5 */
[----:B------:R-:W4:Y:S04]  /*2ace0*/  LDL.LU R69, [R1+0x504] ;  /* 0x0005040001457983 */ /* 0x000f280000300800 */
[----:B------:R-:W4:Y:S04]  /*2acf0*/  LDL.LU R165, [R1+0xdc4] ;  /* 0x000dc40001a57983 */ /* 0x000f280000300800 */
[----:B------:R-:W-:Y:S01]  /*2ad00*/  STL.64 [R1+0x1218], R94 ;  /* 0x0012185e01007387 */ /* 0x000fe20000100a00 */
[----:B--2---:R-:W-:-:S04]  /*2ad10*/  LOP3.LUT R93, R93, R92, RZ, 0x3c, !PT ;  /* 0x0000005c5d5d7212 */ /* 0x004fc800078e3cff */
[----:B------:R-:W-:Y:S02]  /*2ad20*/  LOP3.LUT R92, R93, R92, RZ, 0x3c, !PT ;  /* 0x0000005c5d5c7212 */ /* 0x000fe400078e3cff */
[----:B------:R-:W-:-:S04]  /*2ad30*/  LOP3.LUT R91, R91, R90, RZ, 0x3c, !PT ;  /* 0x0000005a5b5b7212 */ /* 0x000fc800078e3cff */
[----:B------:R-:W-:Y:S02]  /*2ad40*/  LOP3.LUT R90, R91, R90, RZ, 0x3c, !PT ;  /* 0x0000005a5b5a7212 */ /* 0x000fe400078e3cff */
[----:B------:R-:W-:Y:S02]  /*2ad50*/  LOP3.LUT R93, R93, R92, RZ, 0x3c, !PT ;  /* 0x0000005c5d5d7212 */ /* 0x000fe400078e3cff */
[----:B------:R-:W-:-:S03]  /*2ad60*/  LOP3.LUT R91, R91, R90, RZ, 0x3c, !PT ;  /* 0x0000005a5b5b7212 */ /* 0x000fc600078e3cff */
[----:B------:R2:W-:Y:S04]  /*2ad70*/  STL.64 [R1+0x1220], R92 ;  /* 0x0012205c01007387 */ /* 0x0005e80000100a00 */
[----:B------:R0:W-:Y:S04]  /*2ad80*/  STL.64 [R1+0x1228], R90 ;  /* 0x0012285a01007387 */ /* 0x0001e80000100a00 */
[----:B------:R-:W2:Y:S04]  /*2ad90*/  LDL.LU R66, [R1+0x508] ;  /* 0x0005080001427983 */ /* 0x000ea80000300800 */
[----:B------:R-:W2:Y:S01]  /*2ada0*/  LDL.LU R67, [R1+0xdc8] ;  /* 0x000dc80001437983 */ /* 0x000ea20000300800 */
[----:B------:R-:W-:-:S03]  /*2adb0*/  LOP3.LUT R89, R89, R88, RZ, 0x3c, !PT ;  /* 0x0000005859597212 */ /* 0x000fc600078e3cff */
[----:B------:R-:W2:Y:S01]  /*2adc0*/  LDL.LU R65, [R1+0xdcc] ;  /* 0x000dcc0001417983 */ /* 0x000ea20000300800 */
[----:B------:R-:W-:-:S04]  /*2add0*/  LOP3.LUT R88, R89, R88, RZ, 0x3c, !PT ;  /* 0x0000005859587212 */ /* 0x000fc800078e3cff */
[----:B------:R-:W-:-:S05]  /*2ade0*/  LOP3.LUT R89, R89, R88, RZ, 0x3c, !PT ;  /* 0x0000005859597212 */ /* 0x000fca00078e3cff */
[----:B------:R-:W-:Y:S01]  /*2adf0*/  STL.64 [R1+0x1230], R88 ;  /* 0x0012305801007387 */ /* 0x000fe20000100a00 */
[----:B---3--:R-:W-:-:S04]  /*2ae00*/  LOP3.LUT R87, R87, R86, RZ, 0x3c, !PT ;  /* 0x0000005657577212 */ /* 0x008fc800078e3cff */
[----:B------:R-:W-:Y:S02]  /*2ae10*/  LOP3.LUT R86, R87, R86, RZ, 0x3c, !PT ;  /* 0x0000005657567212 */ /* 0x000fe400078e3cff */
[----:B----4-:R-:W-:-:S04]  /*2ae20*/  LOP3.LUT R85, R85, R84, RZ, 0x3c, !PT ;  /* 0x0000005455557212 */ /* 0x010fc800078e3cff */
        /* <DEDUP_REMOVED lines=13> */
[----:B------:R-:W-:Y:S01]  /*2af00*/  LOP3.LUT R75, R75, R74, RZ, 0x3c, !PT ;  /* 0x0000004a4b4b7212 */ /* 0x000fe200078e3cff */
[----:B------:R-:W-:Y:S01]  /*2af10*/  STL.64 [R1+0x12b8], R86 ;  /* 0x0012b85601007387 */ /* 0x000fe20000100a00 */
        /* <DEDUP_REMOVED lines=8> */
[-C--:B------:R-:W-:Y:S01]  /*2afa0*/  LOP3.LUT R71, R71, R70.reuse, RZ, 0x3c, !PT ;  /* 0x0000004647477212 */ /* 0x080fe200078e3cff */
[----:B------:R-:W-:Y:S03]  /*2afb0*/  STL.64 [R1+0x1310], R80 ;  /* 0x0013105001007387 */ /* 0x000fe60000100a00 */
[----:B------:R-:W-:Y:S01]  /*2afc0*/  LOP3.LUT R70, R71, R70, RZ, 0x3c, !PT ;  /* 0x0000004647467212 */ /* 0x000fe200078e3cff */
[----:B------:R-:W-:Y:S01]  /*2afd0*/  STL [R1+0x1378], R78 ;  /* 0x0013784e01007387 */ /* 0x000fe20000100800 */
[----:B------:R-:W-:-:S02]  /*2afe0*/  LOP3.LUT R73, R73, R72, RZ, 0x3c, !PT ;  /* 0x0000004849497212 */ /* 0x000fc400078e3cff */
[----:B------:R-:W-:Y:S01]  /*2aff0*/  LOP3.LUT R71, R71, R70, RZ, 0x3c, !PT ;  /* 0x0000004647477212 */ /* 0x000fe200078e3cff */
[----:B------:R-:W-:Y:S04]  /*2b000*/  STL [R1+0x1368], R79 ;  /* 0x0013684f01007387 */ /* 0x000fe80000100800 */
[----:B------:R-:W-:Y:S04]  /*2b010*/  STL.64 [R1+0x1370], R76 ;  /* 0x0013704c01007387 */ /* 0x000fe80000100a00 */
[----:B------:R-:W-:Y:S01]  /*2b020*/  STL.64 [R1+0x1380], R74 ;  /* 0x0013804a01007387 */ /* 0x000fe20000100a00 */
[----:B------:R-:W-:-:S03]  /*2b030*/  IMAD.MOV.U32 R68, RZ, RZ, R165 ;  /* 0x000000ffff447224 */ /* 0x000fc600078e00a5 */
[----:B------:R-:W-:Y:S04]  /*2b040*/  STL [R1+0x1398], R72 ;  /* 0x0013984801007387 */ /* 0x000fe80000100800 */
[----:B------:R-:W-:Y:S04]  /*2b050*/  STL [R1+0x1388], R73 ;  /* 0x0013884901007387 */ /* 0x000fe80000100800 */
[----:B------:R-:W-:Y:S04]  /*2b060*/  STL.64 [R1+0x1390], R70 ;  /* 0x0013904601007387 */ /* 0x000fe80000100a00 */
[----:B0-----:R-:W3:Y:S04]  /*2b070*/  LDL.LU R62, [R1+0xdd0] ;  /* 0x000dd000013e7983 */ /* 0x001ee80000300800 */
[----:B------:R-:W4:Y:S04]  /*2b080*/  LDL.LU R165, [R1+0xdd4] ;  /* 0x000dd40001a57983 */ /* 0x000f280000300800 */
[----:B------:R-:W3:Y:S04]  /*2b090*/  LDL.LU R63, [R1] ;  /* 0x00000000013f7983 */ /* 0x000ee80000300800 */
[----:B------:R-:W4:Y:S04]  /*2b0a0*/  LDL.LU R0, [R1+0xdd8] ;  /* 0x000dd80001007983 */ /* 0x000f280000300800 */
[----:B------:R-:W4:Y:S04]  /*2b0b0*/  LDL.LU R2, [R1+0x8] ;  /* 0x0000080001027983 */ /* 0x000f280000300800 */
[----:B------:R-:W4:Y:S04]  /*2b0c0*/  LDL.LU R3, [R1+0xddc] ;  /* 0x000ddc0001037983 */ /* 0x000f280000300800 */
[----:B------:R-:W-:Y:S01]  /*2b0d0*/  STL.64 [R1+0x13a0], R68 ;  /* 0x0013a04401007387 */ /* 0x000fe20000100a00 */
[----:B--2---:R-:W-:-:S04]  /*2b0e0*/  LOP3.LUT R67, R67, R66, RZ, 0x3c, !PT ;  /* 0x0000004243437212 */ /* 0x004fc800078e3cff */
[----:B------:R-:W-:-:S04]  /*2b0f0*/  LOP3.LUT R66, R67, R66, RZ, 0x3c, !PT ;  /* 0x0000004243427212 */ /* 0x000fc800078e3cff */
[----:B------:R-:W-:-:S05]  /*2b100*/  LOP3.LUT R67, R67, R66, RZ, 0x3c, !PT ;  /* 0x0000004243437212 */ /* 0x000fca00078e3cff */
[----:B------:R-:W-:Y:S04]  /*2b110*/  STL [R1+0x13a8], R67 ;  /* 0x0013a84301007387 */ /* 0x000fe80000100800 */
[----:B-1----:R-:W2:Y:S04]  /*2b120*/  LDL.LU R37, [R1+0x10] ;  /* 0x0000100001257983 */ /* 0x002ea80000300800 */
        /* <DEDUP_REMOVED lines=12> */
[----:B------:R-:W-:-:S03]  /*2b1f0*/  IMAD.MOV.U32 R64, RZ, RZ, R65 ;  /* 0x000000ffff407224 */ /* 0x000fc600078e0041 */
[----:B------:R-:W2:Y:S01]  /*2b200*/  LDL.LU R50, [R1+0xdf8] ;  /* 0x000df80001327983 */ /* 0x000ea20000300800 */
[----:B------:R-:W-:-:S03]  /*2b210*/  IMAD.MOV.U32 R65, RZ, RZ, R162 ;  /* 0x000000ffff417224 */ /* 0x000fc600078e00a2 */
        /* <DEDUP_REMOVED lines=8> */
[----:B------:R-:W-:Y:S04]  /*2b2a0*/  STL.64 [R1+0x13b0], R64 ;  /* 0x0013b04001007387 */ /* 0x000fe80000100a00 */
[----:B------:R-:W2:Y:S01]  /*2b2b0*/  LDL.LU R59, [R1+0x68] ;  /* 0x00006800013b7983 */ /* 0x000ea20000300800 */
[----:B---3--:R-:W-:-:S02]  /*2b2c0*/  IMAD.MOV.U32 R5, RZ, RZ, R63 ;  /* 0x000000ffff057224 */ /* 0x008fc400078e003f */
[----:B----4-:R-:W-:-:S05]  /*2b2d0*/  IMAD.MOV.U32 R4, RZ, RZ, R0 ;  /* 0x000000ffff047224 */ /* 0x010fca00078e0000 */
[----:B------:R0:W-:Y:S04]  /*2b2e0*/  STL.64 [R1], R4 ;  /* 0x0000000401007387 */ /* 0x0001e80000100a00 */
[----:B------:R-:W3:Y:S01]  /*2b2f0*/  LDL.LU R60, [R1+0xe0c] ;  /* 0x000e0c00013c7983 */ /* 0x000ee20000300800 */
[----:B------:R-:W-:-:S03]  /*2b300*/  IMAD.MOV.U32 R162, RZ, RZ, R62 ;  /* 0x000000ffffa27224 */ /* 0x000fc600078e003e */
[----:B------:R-:W4:Y:S01]  /*2b310*/  LDL.LU R61, [R1+0x70] ;  /* 0x00007000013d7983 */ /* 0x000f220000300800 */
[----:B------:R-:W-:-:S03]  /*2b320*/  IMAD.MOV.U32 R125, RZ, RZ, R2 ;  /* 0x000000ffff7d7224 */ /* 0x000fc600078e0002 */
[----:B------:R-:W4:Y:S01]  /*2b330*/  LDL.LU R62, [R1+0xe10] ;  /* 0x000e1000013e7983 */ /* 0x000f220000300800 */
[----:B------:R-:W-:-:S03]  /*2b340*/  IMAD.MOV.U32 R124, RZ, RZ, R3 ;  /* 0x000000ffff7c7224 */ /* 0x000fc600078e0003 */
[----:B------:R-:W4:Y:S04]  /*2b350*/  LDL.LU R63, [R1+0x78] ;  /* 0x00007800013f7983 */ /* 0x000f280000300800 */
[----:B------:R-:W4:Y:S04]  /*2b360*/  LDL.LU R0, [R1+0xe14] ;  /* 0x000e140001007983 */ /* 0x000f280000300800 */
[----:B------:R-:W4:Y:S04]  /*2b370*/  LDL.LU R2, [R1+0x80] ;  /* 0x0000800001027983 */ /* 0x000f280000300800 */
[----:B------:R-:W4:Y:S04]  /*2b380*/  LDL.LU R3, [R1+0xe18] ;  /* 0x000e180001037983 */ /* 0x000f280000300800 */
[----:B------:R-:W-:Y:S01]  /*2b390*/  STL.64 [R1+0x8], R124 ;  /* 0x0000087c01007387 */ /* 0x000fe20000100a00 */
[----:B--2---:R-:W-:-:S02]  /*2b3a0*/  IMAD.MOV.U32 R123, RZ, RZ, R37 ;  /* 0x000000ffff7b7224 */ /* 0x004fc400078e0025 */
[----:B------:R-:W-:Y:S02]  /*2b3b0*/  IMAD.MOV.U32 R122, RZ, RZ, R38 ;  /* 0x000000ffff7a7224 */ /* 0x000fe400078e0026 */
[----:B------:R-:W-:Y:S02]  /*2b3c0*/  IMAD.MOV.U32 R27, RZ, RZ, R39 ;  /* 0x000000ffff1b7224 */ /* 0x000fe400078e0027 */
[----:B------:R-:W-:Y:S01]  /*2b3d0*/  IMAD.MOV.U32 R26, RZ, RZ, R40 ;  /* 0x000000ffff1a7224 */ /* 0x000fe200078e0028 */
[----:B------:R-:W-:-:S04]  /*2b3e0*/  LOP3.LUT R43, R43, R42, RZ, 0x3c, !PT ;  /* 0x0000002a2b2b7212 */ /* 0x000fc800078e3cff */
[----:B------:R-:W-:Y:S01]  /*2b3f0*/  LOP3.LUT R42, R43, R42, RZ, 0x3c, !PT ;  /* 0x0000002a2b2a7212 */ /* 0x000fe200078e3cff */
[----:B------:R-:W-:-:S03]  /*2b400*/  IMAD.MOV.U32 R93, RZ, RZ, R41 ;  /* 0x000000ffff5d7224 */ /* 0x000fc600078e0029 */
[----:B------:R-:W-:Y:S01]  /*2b410*/  LOP3.LUT R43, R43, R42, RZ, 0x3c, !PT ;  /* 0x0000002a2b2b7212 */ /* 0x000fe200078e3cff */
[----:B------:R-:W-:Y:S01]  /*2b420*/  IMAD.MOV.U32 R92, RZ, RZ, R44 ;  /* 0x000000ffff5c7224 */ /* 0x000fe200078e002c */
[----:B------:R-:W-:Y:S01]  /*2b430*/  STL.64 [R1+0x10], R122 ;  /* 0x0000107a01007387 */ /* 0x000fe20000100a00 */
[----:B------:R-:W-:-:S03]  /*2b440*/  IMAD.MOV.U32 R91, RZ, RZ, R45 ;  /* 0x000000ffff5b7224 */ /* 0x000fc600078e002d */
[----:B------:R-:W-:Y:S01]  /*2b450*/  STL.64 [R1+0x18], R26 ;  /* 0x0000181a01007387 */ /* 0x000fe20000100a00 */
[----:B------:R-:W-:-:S03]  /*2b460*/  IMAD.MOV.U32 R90, RZ, RZ, R46 ;  /* 0x000000ffff5a7224 */ /* 0x000fc600078e002e */
[----:B------:R-:W-:Y:S01]  /*2b470*/  STL.64 [R1+0x20], R42 ;  /* 0x0000202a01007387 */ /* 0x000fe20000100a00 */
[----:B------:R-:W-:Y:S02]  /*2b480*/  IMAD.MOV.U32 R31, RZ, RZ, R47 ;  /* 0x000000ffff1f7224 */ /* 0x000fe400078e002f */
[----:B------:R-:W-:Y:S01]  /*2b490*/  IMAD.MOV.U32 R30, RZ, RZ, R48 ;  /* 0x000000ffff1e7224 */ /* 0x000fe200078e0030 */
[----:B------:R-:W-:Y:S01]  /*2b4a0*/  STL.64 [R1+0x28], R92 ;  /* 0x0000285c01007387 */ /* 0x000fe20000100a00 */
[----:B------:R-:W-:-:S03]  /*2b4b0*/  IMAD.MOV.U32 R15, RZ, RZ, R49 ;  /* 0x000000ffff0f7224 */ /* 0x000fc600078e0031 */
[----:B------:R-:W-:Y:S01]  /*2b4c0*/  STL.64 [R1+0x30], R90 ;  /* 0x0000305a01007387 */ /* 0x000fe20000100a00 */
[----:B------:R-:W-:-:S03]  /*2b4d0*/  IMAD.MOV.U32 R14, RZ, RZ, R50 ;  /* 0x000000ffff0e7224 */ /* 0x000fc600078e0032 */
[----:B------:R-:W-:Y:S01]  /*2b4e0*/  STL.64 [R1+0x38], R30 ;  /* 0x0000381e01007387 */ /* 0x000fe20000100a00 */
[----:B------:R-:W-:-:S03]  /*2b4f0*/  IMAD.MOV.U32 R49, RZ, RZ, R51 ;  /* 0x000000ffff317224 */ /* 0x000fc600078e0033 */
[----:B------:R-:W-:Y:S01]  /*2b500*/  STL.64 [R1+0x40], R14 ;  /* 0x0000400e01007387 */ /* 0x000fe20000100a00 */
[----:B------:R-:W-:Y:S02]  /*2b510*/  IMAD.MOV.U32 R48, RZ, RZ, R52 ;  /* 0x000000ffff307224 */ /* 0x000fe400078e0034 */
[----:B------:R-:W-:Y:S02]  /*2b520*/  IMAD.MOV.U32 R33, RZ, RZ, R53 ;  /* 0x000000ffff217224 */ /* 0x000fe400078e0035 */
[----:B------:R-:W-:Y:S02]  /*2b530*/  IMAD.MOV.U32 R32, RZ, RZ, R54 ;  /* 0x000000ffff207224 */ /* 0x000fe400078e0036 */
[----:B------:R-:W-:Y:S02]  /*2b540*/  IMAD.MOV.U32 R51, RZ, RZ, R55 ;  /* 0x000000ffff337224 */ /* 0x000fe400078e0037 */
[----:B------:R-:W-:Y:S02]  /*2b550*/  IMAD.MOV.U32 R50, RZ, RZ, R56 ;  /* 0x000000ffff327224 */ /* 0x000fe400078e0038 */
[----:B------:R-:W-:-:S02]  /*2b560*/  IMAD.MOV.U32 R19, RZ, RZ, R57 ;  /* 0x000000ffff137224 */ /* 0x000fc400078e0039 */
[----:B------:R-:W2:Y:S01]  /*2b570*/  LDL.LU R57, [R1+0x88] ;  /* 0x0000880001397983 */ /* 0x000ea20000300800 */
[----:B------:R-:W-:-:S03]  /*2b580*/  IMAD.MOV.U32 R18, RZ, RZ, R58 ;  /* 0x000000ffff127224 */ /* 0x000fc600078e003a */
[----:B------:R-:W2:Y:S04]  /*2b590*/  LDL.LU R58, [R1+0xe1c] ;  /* 0x000e1c00013a7983 */ /* 0x000ea80000300800 */
[----:B------:R-:W-:Y:S01]  /*2b5a0*/  STL.64 [R1+0x48], R48 ;  /* 0x0000483001007387 */ /* 0x000fe20000100a00 */
[----:B0-----:R-:W-:-:S03]  /*2b5b0*/  IMAD.MOV.U32 R5, RZ, RZ, R59 ;  /* 0x000000ffff057224 */ /* 0x001fc600078e003b */
[----:B------:R-:W-:Y:S04]  /*2b5c0*/  STL.64 [R1+0x50], R32 ;  /* 0x0000502001007387 */ /* 0x000fe80000100a00 */
[----:B------:R-:W-:Y:S04]  /*2b5d0*/  STL.64 [R1+0x58], R50 ;  /* 0x0000583201007387 */ /* 0x000fe80000100a00 */
[----:B------:R-:W-:Y:S04]  /*2b5e0*/  STL.64 [R1+0x60], R18 ;  /* 0x0000601201007387 */ /* 0x000fe80000100a00 */
[----:B------:R-:W2:Y:S01]  /*2b5f0*/  LDL.LU R59, [R1+0x90] ;  /* 0x00009000013b7983 */ /* 0x000ea20000300800 */
[----:B---3--:R-:W-:-:S03]  /*2b600*/  IMAD.MOV.U32 R4, RZ, RZ, R60 ;  /* 0x000000ffff047224 */ /* 0x008fc600078e003c */
[----:B------:R-:W3:Y:S04]  /*2b610*/  LDL.LU R60, [R1+0xe20] ;  /* 0x000e2000013c7983 */ /* 0x000ee80000300800 */
[----:B------:R0:W-:Y:S04]  /*2b620*/  STL.64 [R1+0x68], R4 ;  /* 0x0000680401007387 */ /* 0x0001e80000100a00 */
[----:B------:R-:W0:Y:S04]  /*2b630*/  LDL.LU R25, [R1+0x98] ;  /* 0x0000980001197983 */ /* 0x000e280000300800 */
        /* <DEDUP_REMOVED lines=13> */
[----:B----4-:R-:W-:-:S03]  /*2b710*/  IMAD.MOV.U32 R161, RZ, RZ, R61 ;  /* 0x000000ffffa17224 */ /* 0x010fc600078e003d */
[----:B------:R-:W4:Y:S01]  /*2b720*/  LDL.LU R53, [R1+0x1e0] ;  /* 0x0001e00001357983 */ /* 0x000f220000300800 */
[----:B------:R-:W-:-:S03]  /*2b730*/  IMAD.MOV.U32 R160, RZ, RZ, R62 ;  /* 0x000000ffffa07224 */ /* 0x000fc600078e003e */
        /* <DEDUP_REMOVED lines=11> */
[----:B------:R-:W-:Y:S04]  /*2b7f0*/  STL.64 [R1+0x70], R160 ;  /* 0x000070a001007387 */ /* 0x000fe80000100a00 */
[----:B------:R-:W-:Y:S04]  /*2b800*/  STL.64 [R1+0x78], R156 ;  /* 0x0000789c01007387 */ /* 0x000fe80000100a00 */
[----:B------:R-:W-:Y:S01]  /*2b810*/  STL.64 [R1+0x80], R152 ;  /* 0x0000809801007387 */ /* 0x000fe20000100a00 */
[----:B--2---:R-:W-:-:S02]  /*2b820*/  IMAD.MOV.U32 R97, RZ, RZ, R57 ;  /* 0x000000ffff617224 */ /* 0x004fc400078e0039 */
[----:B------:R-:W-:-:S05]  /*2b830*/  IMAD.MOV.U32 R96, RZ, RZ, R58 ;  /* 0x000000ffff607224 */ /* 0x000fca00078e003a */
[----:B------:R-:W-:Y:S04]  /*2b840*/  STL.64 [R1+0x88], R96 ;  /* 0x0000886001007387 */ /* 0x000fe80000100a00 */
[----:B------:R-:W2:Y:S04]  /*2b850*/  LDL.LU R55, [R1+0x200] ;  /* 0x0002000001377983 */ /* 0x000ea80000300800 */
[----:B------:R-:W2:Y:S04]  /*2b860*/  LDL.LU R56, [R1+0xe50] ;  /* 0x000e500001387983 */ /* 0x000ea80000300800 */
[----:B------:R-:W2:Y:S01]  /*2b870*/  LDL.LU R57, [R1+0x208] ;  /* 0x0002080001397983 */ /* 0x000ea20000300800 */
[----:B------:R-:W-:-:S03]  /*2b880*/  IMAD.MOV.U32 R41, RZ, RZ, R59 ;  /* 0x000000ffff297224 */ /* 0x000fc600078e003b */
[----:B------:R-:W2:Y:S04]  /*2b890*/  LDL.LU R58, [R1+0xe54] ;  /* 0x000e5400013a7983 */ /* 0x000ea80000300800 */
[----:B------:R-:W2:Y:S01]  /*2b8a0*/  LDL.LU R59, [R1+0x210] ;  /* 0x00021000013b7983 */ /* 0x000ea20000300800 */
[----:B---3--:R-:W-:-:S03]  /*2b8b0*/  IMAD.MOV.U32 R40, RZ, RZ, R60 ;  /* 0x000000ffff287224 */ /* 0x008fc600078e003c */
[----:B------:R-:W3:Y:S01]  /*2b8c0*/  LDL.LU R60, [R1+0xe58] ;  /* 0x000e5800013c7983 */ /* 0x000ee20000300800 */
[----:B0-----:R-:W-:Y:S02]  /*2b8d0*/  IMAD.MOV.U32 R5, RZ, RZ, R25 ;  /* 0x000000ffff057224 */ /* 0x001fe400078e0019 */
[----:B------:R-:W-:Y:S01]  /*2b8e0*/  IMAD.MOV.U32 R4, RZ, RZ, R28 ;  /* 0x000000ffff047224 */ /* 0x000fe200078e001c */
[----:B------:R-:W-:Y:S01]  /*2b8f0*/  STL.64 [R1+0x90], R40 ;  /* 0x0000902801007387 */ /* 0x000fe20000100a00 */
[----:B------:R-:W-:Y:S02]  /*2b900*/  IMAD.MOV.U32 R145, RZ, RZ, R29 ;  /* 0x000000ffff917224 */ /* 0x000fe400078e001d */
[----:B------:R-:W-:Y:S01]  /*2b910*/  IMAD.MOV.U32 R144, RZ, RZ, R34 ;  /* 0x000000ffff907224 */ /* 0x000fe200078e0022 */
[----:B------:R-:W-:Y:S01]  /*2b920*/  STL.64 [R1+0x98], R4 ;  /* 0x0000980401007387 */ /* 0x000fe20000100a00 */
[----:B------:R-:W-:Y:S02]  /*2b930*/  IMAD.MOV.U32 R89, RZ, RZ, R35 ;  /* 0x000000ffff597224 */ /* 0x000fe400078e0023 */
[----:B------:R-:W-:Y:S01]  /*2b940*/  IMAD.MOV.U32 R88, RZ, RZ, R36 ;  /* 0x000000ffff587224 */ /* 0x000fe200078e0024 */
[----:B------:R-:W-:Y:S01]  /*2b950*/  STL.64 [R1+0xa0], R144 ;  /* 0x0000a09001007387 */ /* 0x000fe20000100a00 */
[----:B------:R-:W-:-:S02]  /*2b960*/  IMAD.MOV.U32 R13, RZ, RZ, R37 ;  /* 0x000000ffff0d7224 */ /* 0x000fc400078e0025 */
        /* <DEDUP_REMOVED lines=10> */
[----:B------:R-:W-:Y:S04]  /*2ba10*/  STL.64 [R1+0xb8], R46 ;  /* 0x0000b82e01007387 */ /* 0x000fe80000100a00 */
[----:B------:R-:W-:Y:S04]  /*2ba20*/  STL.64 [R1+0xc0], R136 ;  /* 0x0000c08801007387 */ /* 0x000fe80000100a00 */
[----:B------:R-:W-:Y:S01]  /*2ba30*/  STL.64 [R1+0xc8], R16 ;  /* 0x0000c81001007387 */ /* 0x000fe20000100a00 */
        /* <DEDUP_REMOVED lines=12> */
[----:B------:R-:W-:Y:S02]  /*2bb00*/  IMAD.MOV.U32 R132, RZ, RZ, R54 ;  /* 0x000000ffff847224 */ /* 0x000fe400078e0036 */
[----:B------:R-:W-:-:S05]  /*2bb10*/  IMAD.MOV.U32 R133, RZ, RZ, R53 ;  /* 0x000000ffff857224 */ /* 0x000fca00078e0035 */
        /* <DEDUP_REMOVED lines=18> */
[----:B--2---:R-:W-:-:S02]  /*2bc40*/  IMAD.MOV.U32 R20, RZ, RZ, R56 ;  /* 0x000000ffff147224 */ /* 0x004fc400078e0038 */
[----:B------:R-:W-:Y:S01]  /*2bc50*/  IMAD.MOV.U32 R21, RZ, RZ, R55 ;  /* 0x000000ffff157224 */ /* 0x000fe200078e0037 */
[----:B------:R-:W2:Y:S01]  /*2bc60*/  LDL.LU R54, [R1+0xe84] ;  /* 0x000e840001367983 */ /* 0x000ea20000300800 */
[----:B------:R-:W-:Y:S02]  /*2bc70*/  IMAD.MOV.U32 R8, RZ, RZ, R58 ;  /* 0x000000ffff087224 */ /* 0x000fe400078e003a */
[----:B------:R-:W-:Y:S01]  /*2bc80*/  IMAD.MOV.U32 R9, RZ, RZ, R57 ;  /* 0x000000ffff097224 */ /* 0x000fe200078e0039 */
[----:B------:R-:W2:Y:S01]  /*2bc90*/  LDL.LU R55, [R1+0x270] ;  /* 0x0002700001377983 */ /* 0x000ea20000300800 */
[----:B------:R-:W-:-:S03]  /*2bca0*/  IMAD.MOV.U32 R23, RZ, RZ, R59 ;  /* 0x000000ffff177224 */ /* 0x000fc600078e003b */
[----:B------:R-:W2:Y:S04]  /*2bcb0*/  LDL.LU R58, [R1+0xe88] ;  /* 0x000e8800013a7983 */ /* 0x000ea80000300800 */
[----:B------:R-:W-:Y:S04]  /*2bcc0*/  STL.64 [R1+0x1f8], R10 ;  /* 0x0001f80a01007387 */ /* 0x000fe80000100a00 */
[----:B------:R-:W-:Y:S04]  /*2bcd0*/  STL.64 [R1+0x200], R20 ;  /* 0x0002001401007387 */ /* 0x000fe80000100a00 */
[----:B------:R-:W-:Y:S01]  /*2bce0*/  STL.64 [R1+0x208], R8 ;  /* 0x0002080801007387 */ /* 0x000fe20000100a00 */
[----:B---3--:R-:W-:-:S05]  /*2bcf0*/  IMAD.MOV.U32 R22, RZ, RZ, R60 ;  /* 0x000000ffff167224 */ /* 0x008fca00078e003c */
[----:B------:R-:W-:Y:S04]  /*2bd00*/  STL.64 [R1+0x210], R22 ;  /* 0x0002101601007387 */ /* 0x000fe80000100a00 */
[----:B------:R-:W3:Y:S04]  /*2bd10*/  LDL.LU R59, [R1+0x278] ;  /* 0x00027800013b7983 */ /* 0x000ee80000300800 */
[----:B------:R-:W3:Y:S01]  /*2bd20*/  LDL.LU R60, [R1+0xe8c] ;  /* 0x000e8c00013c7983 */ /* 0x000ee20000300800 */
[----:B----4-:R-:W-:Y:S02]  /*2bd30*/  IMAD.MOV.U32 R57, RZ, RZ, R61 ;  /* 0x000000ffff397224 */ /* 0x010fe400078e003d */
[----:B------:R-:W-:-:S02]  /*2bd40*/  IMAD.MOV.U32 R56, RZ, RZ, R62 ;  /* 0x000000ffff387224 */ /* 0x000fc400078e003e */
[----:B------:R-:W-:Y:S02]  /*2bd50*/  IMAD.MOV.U32 R25, RZ, RZ, R63 ;  /* 0x000000ffff197224 */ /* 0x000fe400078e003f */
[----:B------:R-:W-:Y:S02]  /*2bd60*/  IMAD.MOV.U32 R143, RZ, RZ, R2 ;  /* 0x000000ffff8f7224 */ /* 0x000fe400078e0002 */
[----:B------:R-:W4:Y:S01]  /*2bd70*/  LDL.LU R2, [R1+0x280] ;  /* 0x0002800001027983 */ /* 0x000f220000300800 */
[----:B------:R-:W-:-:S03]  /*2bd80*/  IMAD.MOV.U32 R142, RZ, RZ, R3 ;  /* 0x000000ffff8e7224 */ /* 0x000fc600078e0003 */
[----:B------:R-:W4:Y:S04]  /*2bd90*/  LDL.LU R3, [R1+0xe90] ;  /* 0x000e900001037983 */ /* 0x000f280000300800 */
[----:B------:R-:W4:Y:S04]  /*2bda0*/  LDL.LU R61, [R1+0x288] ;  /* 0x00028800013d7983 */ /* 0x000f280000300800 */
[----:B------:R-:W4:Y:S04]  /*2bdb0*/  LDL.LU R62, [R1+0xe94] ;  /* 0x000e9400013e7983 */ /* 0x000f280000300800 */
[----:B------:R-:W4:Y:S01]  /*2bdc0*/  LDL.LU R63, [R1+0x290] ;  /* 0x00029000013f7983 */ /* 0x000f220000300800 */
[----:B------:R-:W-:-:S03]  /*2bdd0*/  IMAD.MOV.U32 R24, RZ, RZ, R0 ;  /* 0x000000ffff187224 */ /* 0x000fc600078e0000 */
[----:B------:R-:W4:Y:S01]  /*2bde0*/  LDL.LU R0, [R1+0xe98] ;  /* 0x000e980001007983 */ /* 0x000f220000300800 */
[----:B------:R-:W-:-:S03]  /*2bdf0*/  IMAD.MOV.U32 R119, RZ, RZ, R159 ;  /* 0x000000ffff777224 */ /* 0x000fc600078e009f */
[----:B------:R-:W-:Y:S01]  /*2be00*/  STL.64 [R1+0x218], R56 ;  /* 0x0002183801007387 */ /* 0x000fe20000100a00 */
[----:B------:R-:W-:Y:S01]  /*2be10*/  IMAD.MOV.U32 R118, RZ, RZ, R6 ;  /* 0x000000ffff767224 */ /* 0x000fe200078e0006 */
[----:B------:R-:W-:-:S04]  /*2be20*/  LOP3.LUT R29, R29, R28, RZ, 0x3c, !PT ;  /* 0x0000001c1d1d7212 */ /* 0x000fc800078e3cff */
[----:B------:R-:W-:Y:S02]  /*2be30*/  LOP3.LUT R28, R29, R28, RZ, 0x3c, !PT ;  /* 0x0000001c1d1c7212 */ /* 0x000fe400078e3cff */
[----:B------:R-:W-:-:S04]  /*2be40*/  LOP3.LUT R45, R45, R44, RZ, 0x3c, !PT ;  /* 0x0000002c2d2d7212 */ /* 0x000fc800078e3cff */
[----:B------:R-:W-:Y:S02]  /*2be50*/  LOP3.LUT R44, R45, R44, RZ, 0x3c, !PT ;  /* 0x0000002c2d2c7212 */ /* 0x000fe400078e3cff */
[----:B------:R-:W-:Y:S01]  /*2be60*/  LOP3.LUT R29, R29, R28, RZ, 0x3c, !PT ;  /* 0x0000001c1d1d7212 */ /* 0x000fe200078e3cff */
[----:B------:R-:W-:Y:S01]  /*2be70*/  STL.64 [R1+0x220], R24 ;  /* 0x0002201801007387 */ /* 0x000fe20000100a00 */
[----:B------:R-:W-:Y:S01]  /*2be80*/  LOP3.LUT R45, R45, R44, RZ, 0x3c, !PT ;  /* 0x0000002c2d2d7212 */ /* 0x000fe200078e3cff */
[----:B------:R-:W-:Y:S02]  /*2be90*/  IMAD.MOV.U32 R134, RZ, RZ, R34 ;  /* 0x000000ffff867224 */ /* 0x000fe400078e0022 */
[----:B------:R-:W-:Y:S01]  /*2bea0*/  IMAD.MOV.U32 R135, RZ, RZ, R7 ;  /* 0x000000ffff877224 */ /* 0x000fe200078e0007 */
[----:B------:R-:W-:Y:S01]  /*2beb0*/  STL.64 [R1+0x228], R142 ;  /* 0x0002288e01007387 */ /* 0x000fe20000100a00 */
[----:B------:R-:W-:Y:S02]  /*2bec0*/  IMAD.MOV.U32 R111, RZ, RZ, R35 ;  /* 0x000000ffff6f7224 */ /* 0x000fe400078e0023 */
[----:B------:R-:W-:Y:S01]  /*2bed0*/  IMAD.MOV.U32 R110, RZ, RZ, R36 ;  /* 0x000000ffff6e7224 */ /* 0x000fe200078e0024 */
[----:B------:R-:W-:Y:S04]  /*2bee0*/  STL.64 [R1+0x230], R118 ;  /* 0x0002307601007387 */ /* 0x000fe80000100a00 */
[----:B------:R-:W-:Y:S04]  /*2bef0*/  STL.64 [R1+0x238], R28 ;  /* 0x0002381c01007387 */ /* 0x000fe80000100a00 */
[----:B------:R-:W-:Y:S04]  /*2bf00*/  STL.64 [R1+0x240], R44 ;  /* 0x0002402c01007387 */ /* 0x000fe80000100a00 */
[----:B------:R-:W-:Y:S04]  /*2bf10*/  STL.64 [R1+0x248], R134 ;  /* 0x0002488601007387 */ /* 0x000fe80000100a00 */
[----:B------:R-:W-:Y:S01]  /*2bf20*/  STL.64 [R1+0x250], R110 ;  /* 0x0002506e01007387 */ /* 0x000fe20000100a00 */
[----:B------:R-:W-:-:S03]  /*2bf30*/  IMAD.MOV.U32 R104, RZ, RZ, R52 ;  /* 0x000000ffff687224 */ /* 0x000fc600078e0034 */
[----:B------:R-:W4:Y:S01]  /*2bf40*/  LDL.LU R6, [R1+0x298] ;  /* 0x0002980001067983 */ /* 0x000f220000300800 */
[----:B------:R-:W-:-:S03]  /*2bf50*/  IMAD.MOV.U32 R99, RZ, RZ, R53 ;  /* 0x000000ffff637224 */ /* 0x000fc600078e0035 */
[----:B------:R-:W4:Y:S04]  /*2bf60*/  LDL.LU R7, [R1+0xe9c] ;  /* 0x000e9c0001077983 */ /* 0x000f280000300800 */
[----:B------:R-:W4:Y:S04]  /*2bf70*/  LDL.LU R158, [R1+0x2a0] ;  /* 0x0002a000019e7983 */ /* 0x000f280000300800 */
[----:B------:R-:W4:Y:S04]  /*2bf80*/  LDL.LU R159, [R1+0xea0] ;  /* 0x000ea000019f7983 */ /* 0x000f280000300800 */
[----:B------:R-:W4:Y:S04]  /*2bf90*/  LDL.LU R52, [R1+0x2a8] ;  /* 0x0002a80001347983 */ /* 0x000f280000300800 */
[----:B------:R-:W4:Y:S01]  /*2bfa0*/  LDL.LU R53, [R1+0xea4] ;  /* 0x000ea40001357983 */ /* 0x000f220000300800 */
[----:B------:R-:W-:-:S02]  /*2bfb0*/  IMAD.MOV.U32 R130, RZ, RZ, R38 ;  /* 0x000000ffff827224 */ /* 0x000fc400078e0026 */
[----:B------:R-:W-:Y:S02]  /*2bfc0*/  IMAD.MOV.U32 R131, RZ, RZ, R37 ;  /* 0x000000ffff837224 */ /* 0x000fe400078e0025 */
[----:B------:R-:W-:Y:S02]  /*2bfd0*/  IMAD.MOV.U32 R105, RZ, RZ, R39 ;  /* 0x000000ffff697224 */ /* 0x000fe400078e0027 */
[----:B--2---:R-:W-:Y:S02]  /*2bfe0*/  IMAD.MOV.U32 R98, RZ, RZ, R54 ;  /* 0x000000ffff627224 */ /* 0x004fe400078e0036 */
[----:B------:R-:W-:Y:S02]  /*2bff0*/  IMAD.MOV.U32 R76, RZ, RZ, R58 ;  /* 0x000000ffff4c7224 */ /* 0x000fe400078e003a */
[----:B------:R-:W-:Y:S01]  /*2c000*/  IMAD.MOV.U32 R77, RZ, RZ, R55 ;  /* 0x000000ffff4d7224 */ /* 0x000fe200078e0037 */
[----:B------:R-:W-:Y:S04]  /*2c010*/  STL.64 [R1+0x258], R130 ;  /* 0x0002588201007387 */ /* 0x000fe80000100a00 */
[----:B------:R-:W-:Y:S04]  /*2c020*/  STL.64 [R1+0x260], R104 ;  /* 0x0002606801007387 */ /* 0x000fe80000100a00 */
[----:B------:R-:W-:Y:S04]  /*2c030*/  STL.64 [R1+0x268], R98 ;  /* 0x0002686201007387 */ /* 0x000fe80000100a00 */
[----:B------:R-:W-:Y:S04]  /*2c040*/  STL.64 [R1+0x270], R76 ;  /* 0x0002704c01007387 */ /* 0x000fe80000100a00 */
[----:B------:R-:W2:Y:S01]  /*2c050*/  LDL.LU R58, [R1+0x2b0] ;  /* 0x0002b000013a7983 */ /* 0x000ea20000300800 */
[----:B---3--:R-:W-:-:S03]  /*2c060*/  IMAD.MOV.U32 R37, RZ, RZ, R59 ;  /* 0x000000ffff257224 */ /* 0x008fc600078e003b */
[----:B------:R-:W2:Y:S01]  /*2c070*/  LDL.LU R59, [R1+0xea8] ;  /* 0x000ea800013b7983 */ /* 0x000ea20000300800 */
[----:B------:R-:W-:-:S03]  /*2c080*/  IMAD.MOV.U32 R36, RZ, RZ, R60 ;  /* 0x000000ffff247224 */ /* 0x000fc600078e003c */
        /* <DEDUP_REMOVED lines=18> */
[----:B------:R-:W-:-:S04]  /*2c1b0*/  LOP3.LUT R3, R3, R2, RZ, 0x3c, !PT ;  /* 0x0000000203037212 */ /* 0x000fc800078e3cff */
[C---:B------:R-:W-:Y:S01]  /*2c1c0*/  LOP3.LUT R2, R3.reuse, R2, RZ, 0x3c, !PT ;  /* 0x0000000203027212 */ /* 0x040fe200078e3cff */
[----:B------:R-:W-:Y:S02]  /*2c1d0*/  IMAD.MOV.U32 R54, RZ, RZ, R0 ;  /* 0x000000ffff367224 */ /* 0x000fe400078e0000 */
[----:B------:R-:W4:Y:S01]  /*2c1e0*/  LDL.LU R0, [R1+0xec8] ;  /* 0x000ec80001007983 */ /* 0x000f220000300800 */
[----:B------:R-:W-:-:S03]  /*2c1f0*/  LOP3.LUT R3, R3, R2, RZ, 0x3c, !PT ;  /* 0x0000000203037212 */ /* 0x000fc600078e3cff */
[----:B------:R-:W-:Y:S04]  /*2c200*/  STL.64 [R1+0x278], R36 ;  /* 0x0002782401007387 */ /* 0x000fe80000100a00 */
[----:B------:R-:W-:Y:S04]  /*2c210*/  STL.64 [R1+0x280], R2 ;  /* 0x0002800201007387 */ /* 0x000fe80000100a00 */
[----:B------:R-:W-:Y:S04]  /*2c220*/  STL.64 [R1+0x288], R38 ;  /* 0x0002882601007387 */ /* 0x000fe80000100a00 */
[----:B------:R-:W-:Y:S01]  /*2c230*/  STL.64 [R1+0x290], R54 ;  /* 0x0002903601007387 */ /* 0x000fe20000100a00 */
        /* <DEDUP_REMOVED lines=13> */
[----:B------:R-:W-:-:S04]  /*2c310*/  LOP3.LUT R6, R7, R6, RZ, 0x3c, !PT ;  /* 0x0000000607067212 */ /* 0x000fc800078e3cff */
[----:B------:R-:W-:-:S05]  /*2c320*/  LOP3.LUT R7, R7, R6, RZ, 0x3c, !PT ;  /* 0x0000000607077212 */ /* 0x000fca00078e3cff */
[----:B------:R-:W-:Y:S04]  /*2c330*/  STL.64 [R1+0x298], R6 ;  /* 0x0002980601007387 */ /* 0x000fe80000100a00 */
[----:B------:R-:W-:Y:S04]  /*2c340*/  STL.64 [R1+0x2a0], R148 ;  /* 0x0002a09401007387 */ /* 0x000fe80000100a00 */
[----:B------:R-:W-:Y:S01]  /*2c350*/  STL.64 [R1+0x2a8], R116 ;  /* 0x0002a87401007387 */ /* 0x000fe20000100a00 */
[----:B--2---:R-:W-:-:S04]  /*2c360*/  LOP3.LUT R59, R59, R58, RZ, 0x3c, !PT ;  /* 0x0000003a3b3b7212 */ /* 0x004fc800078e3cff */
[----:B------:R-:W-:Y:S02]  /*2c370*/  LOP3.LUT R58, R59, R58, RZ, 0x3c, !PT ;  /* 0x0000003a3b3a7212 */ /* 0x000fe400078e3cff */
[----:B---3--:R-:W-:-:S04]  /*2c380*/  LOP3.LUT R141, R141, R140, RZ, 0x3c, !PT ;  /* 0x0000008c8d8d7212 */ /* 0x008fc800078e3cff */
[----:B------:R-:W-:Y:S02]  /*2c390*/  LOP3.LUT R140, R141, R140, RZ, 0x3c, !PT ;  /* 0x0000008c8d8c7212 */ /* 0x000fe400078e3cff */
[----:B------:R-:W-:Y:S02]  /*2c3a0*/  LOP3.LUT R59, R59, R58, RZ, 0x3c, !PT ;  /* 0x0000003a3b3b7212 */ /* 0x000fe400078e3cff */
[----:B------:R-:W-:-:S03]  /*2c3b0*/  LOP3.LUT R141, R141, R140, RZ, 0x3c, !PT ;  /* 0x0000008c8d8d7212 */ /* 0x000fc600078e3cff */
[----:B------:R-:W-:Y:S04]  /*2c3c0*/  STL.64 [R1+0x2b0], R58 ;  /* 0x0002b03a01007387 */ /* 0x000fe80000100a00 */
[----:B------:R-:W-:Y:S01]  /*2c3d0*/  STL.64 [R1+0x2b8], R140 ;  /* 0x0002b88c01007387 */ /* 0x000fe20000100a00 */
[----:B----4-:R-:W-:-:S04]  /*2c3e0*/  LOP3.LUT R61, R61, R60, RZ, 0x3c, !PT ;  /* 0x0000003c3d3d7212 */ /* 0x010fc800078e3cff */
[----:B------:R-:W-:Y:S01]  /*2c3f0*/  LOP3.LUT R60, R61, R60, RZ, 0x3c, !PT ;  /* 0x0000003c3d3c7212 */ /* 0x000fe200078e3cff */
[----:B------:R-:W-:-:S03]  /*2c400*/  IMAD.MOV.U32 R109, RZ, RZ, R121 ;  /* 0x000000ffff6d7224 */ /* 0x000fc600078e0079 */
[----:B------:R-:W-:Y:S01]  /*2c410*/  LOP3.LUT R61, R61, R60, RZ, 0x3c, !PT ;  /* 0x0000003c3d3d7212 */ /* 0x000fe200078e3cff */
[----:B------:R-:W-:Y:S01]  /*2c420*/  IMAD.MOV.U32 R108, RZ, RZ, R154 ;  /* 0x000000ffff6c7224 */ /* 0x000fe200078e009a */
[----:B------:R-:W-:-:S04]  /*2c430*/  LOP3.LUT R63, R63, R62, RZ, 0x3c, !PT ;  /* 0x0000003e3f3f7212 */ /* 0x000fc800078e3cff */
[C---:B------:R-:W-:Y:S01]  /*2c440*/  LOP3.LUT R62, R63.reuse, R62, RZ, 0x3c, !PT ;  /* 0x0000003e3f3e7212 */ /* 0x040fe200078e3cff */
[----:B------:R-:W-:Y:S03]  /*2c450*/  STL.64 [R1+0x2c0], R60 ;  /* 0x0002c03c01007387 */ /* 0x000fe60000100a00 */
[----:B------:R-:W-:Y:S01]  /*2c460*/  LOP3.LUT R63, R63, R62, RZ, 0x3c, !PT ;  /* 0x0000003e3f3f7212 */ /* 0x000fe200078e3cff */
[----:B------:R-:W-:Y:S04]  /*2c470*/  STL.64 [R1+0x2c8], R108 ;  /* 0x0002c86c01007387 */ /* 0x000fe80000100a00 */
[----:B------:R-:W-:Y:S01]  /*2c480*/  STL.64 [R1+0x2d0], R62 ;  /* 0x0002d03e01007387 */ /* 0x000fe20000100a00 */
[----:B------:R-:W-:-:S02]  /*2c490*/  IMAD.MOV.U32 R85, RZ, RZ, R126 ;  /* 0x000000ffff557224 */ /* 0x000fc400078e007e */
[----:B------:R-:W-:Y:S02]  /*2c4a0*/  IMAD.MOV.U32 R84, RZ, RZ, R146 ;  /* 0x000000ffff547224 */ /* 0x000fe400078e0092 */
[----:B------:R-:W2:Y:S01]  /*2c4b0*/  LDL.LU R146, [R1+0x318] ;  /* 0x0003180001927983 */ /* 0x000ea20000300800 */
[----:B------:R-:W-:-:S03]  /*2c4c0*/  IMAD.MOV.U32 R75, RZ, RZ, R147 ;  /* 0x000000ffff4b7224 */ /* 0x000fc600078e0093 */
[----:B------:R-:W2:Y:S04]  /*2c4d0*/  LDL.LU R147, [R1+0xedc] ;  /* 0x000edc0001937983 */ /* 0x000ea80000300800 */
[----:B------:R-:W3:Y:S01]  /*2c4e0*/  LDL.LU R126, [R1+0x320] ;  /* 0x00032000017e7983 */ /* 0x000ee20000300800 */
[----:B------:R-:W-:-:S03]  /*2c4f0*/  IMAD.MOV.U32 R74, RZ, RZ, R34 ;  /* 0x000000ffff4a7224 */ /* 0x000fc600078e0022 */
[----:B------:R-:W4:Y:S01]  /*2c500*/  LDL.LU R34, [R1+0xee0] ;  /* 0x000ee00001227983 */ /* 0x000f220000300800 */
[----:B------:R-:W-:-:S03]  /*2c510*/  IMAD.MOV.U32 R71, RZ, RZ, R35 ;  /* 0x000000ffff477224 */ /* 0x000fc600078e0023 */
[----:B------:R-:W2:Y:S01]  /*2c520*/  LDL.LU R35, [R1+0x328] ;  /* 0x0003280001237983 */ /* 0x000ea20000300800 */
[----:B------:R-:W-:Y:S02]  /*2c530*/  IMAD.MOV.U32 R102, RZ, RZ, R127 ;  /* 0x000000ffff667224 */ /* 0x000fe400078e007f */
[----:B------:R-:W-:Y:S02]  /*2c540*/  IMAD.MOV.U32 R103, RZ, RZ, R155 ;  /* 0x000000ffff677224 */ /* 0x000fe400078e009b */
[----:B------:R-:W-:Y:S02]  /*2c550*/  IMAD.MOV.U32 R70, RZ, RZ, R0 ;  /* 0x000000ffff467224 */ /* 0x000fe400078e0000 */
[----:B------:R-:W2:Y:S04]  /*2c560*/  LDL.LU R0, [R1+0xee4] ;  /* 0x000ee40001007983 */ /* 0x000ea80000300800 */
[----:B------:R-:W-:Y:S04]  /*2c570*/  STL.64 [R1+0x2d8], R102 ;  /* 0x0002d86601007387 */ /* 0x000fe80000100a00 */
[----:B------:R-:W-:Y:S04]  /*2c580*/  STL.64 [R1+0x2e0], R84 ;  /* 0x0002e05401007387 */ /* 0x000fe80000100a00 */
[----:B------:R-:W-:Y:S04]  /*2c590*/  STL.64 [R1+0x2e8], R74 ;  /* 0x0002e84a01007387 */ /* 0x000fe80000100a00 */
[----:B------:R-:W-:Y:S04]  /*2c5a0*/  STL.64 [R1+0x2f0], R70 ;  /* 0x0002f04601007387 */ /* 0x000fe80000100a00 */
[----:B------:R-:W2:Y:S04]  /*2c5b0*/  LDL.LU R94, [R1+0x330] ;  /* 0x00033000015e7983 */ /* 0x000ea80000300800 */
[----:B------:R-:W2:Y:S01]  /*2c5c0*/  LDL.LU R95, [R1+0xee8] ;  /* 0x000ee800015f7983 */ /* 0x000ea20000300800 */
[----:B------:R-:W-:-:S04]  /*2c5d0*/  LOP3.LUT R53, R53, R52, RZ, 0x3c, !PT ;  /* 0x0000003435357212 */ /* 0x000fc800078e3cff */
[----:B------:R-:W-:Y:S01]  /*2c5e0*/  LOP3.LUT R52, R53, R52, RZ, 0x3c, !PT ;  /* 0x0000003435347212 */ /* 0x000fe200078e3cff */
[----:B------:R-:W-:Y:S02]  /*2c5f0*/  IMAD.MOV.U32 R155, RZ, RZ, R138 ;  /* 0x000000ffff9b7224 */ /* 0x000fe400078e008a */
        /* <DEDUP_REMOVED lines=15> */
[----:B------:R-:W2:Y:S01]  /*2c6f0*/  LDL.LU R68, [R1+0x368] ;  /* 0x0003680001447983 */ /* 0x000ea20000300800 */
[----:B------:R-:W-:-:S03]  /*2c700*/  LOP3.LUT R158, R159, R158, RZ, 0x3c, !PT ;  /* 0x0000009e9f9e7212 */ /* 0x000fc600078e3cff */
[----:B------:R-:W2:Y:S01]  /*2c710*/  LDL.LU R69, [R1+0xf04] ;  /* 0x000f040001457983 */ /* 0x000ea20000300800 */
[----:B------:R-:W-:-:S03]  /*2c720*/  LOP3.LUT R150, R151, R150, RZ, 0x3c, !PT ;  /* 0x0000009697967212 */ /* 0x000fc600078e3cff */
[----:B------:R-:W2:Y:S04]  /*2c730*/  LDL.LU R64, [R1+0x370] ;  /* 0x0003700001407983 */ /* 0x000ea80000300800 */
[----:B------:R-:W2:Y:S01]  /*2c740*/  LDL.LU R65, [R1+0xf08] ;  /* 0x000f080001417983 */ /* 0x000ea20000300800 */
[----:B------:R-:W-:Y:S02]  /*2c750*/  LOP3.LUT R53, R53, R52, RZ, 0x3c, !PT ;  /* 0x0000003435357212 */ /* 0x000fe400078e3cff */
[----:B------:R-:W-:Y:S02]  /*2c760*/  LOP3.LUT R159, R159, R158, RZ, 0x3c, !PT ;  /* 0x0000009e9f9f7212 */ /* 0x000fe400078e3cff */
[----:B------:R-:W-:Y:S01]  /*2c770*/  LOP3.LUT R151, R151, R150, RZ, 0x3c, !PT ;  /* 0x0000009697977212 */ /* 0x000fe200078e3cff */
[----:B------:R-:W-:Y:S04]  /*2c780*/  STL.64 [R1+0x2f8], R52 ;  /* 0x0002f83401007387 */ /* 0x000fe80000100a00 */
[----:B------:R-:W-:Y:S04]  /*2c790*/  STL.64 [R1+0x300], R158 ;  /* 0x0003009e01007387 */ /* 0x000fe80000100a00 */
[----:B------:R-:W-:Y:S04]  /*2c7a0*/  STL.64 [R1+0x308], R150 ;  /* 0x0003089601007387 */ /* 0x000fe80000100a00 */
[----:B------:R-:W-:Y:S04]  /*2c7b0*/  STL.64 [R1+0x310], R154 ;  /* 0x0003109a01007387 */ /* 0x000fe80000100a00 */
[----:B------:R0:W2:Y:S04]  /*2c7c0*/  LDL R67, [R1+0x1dc] ;  /* 0x0001dc0001437983 */ /* 0x0000a80000100800 */
[----:B------:R0:W2:Y:S04]  /*2c7d0*/  LDL R72, [R1+0x1d8] ;  /* 0x0001d80001487983 */ /* 0x0000a80000100800 */
[----:B------:R0:W2:Y:S04]  /*2c7e0*/  LDL R73, [R1+0x19c] ;  /* 0x00019c0001497983 */ /* 0x0000a80000100800 */
[----:B------:R0:W2:Y:S04]  /*2c7f0*/  LDL R78, [R1+0x198] ;  /* 0x00019800014e7983 */ /* 0x0000a80000100800 */
[----:B------:R0:W2:Y:S04]  /*2c800*/  LDL R79, [R1+0x15c] ;  /* 0x00015c00014f7983 */ /* 0x0000a80000100800 */
[----:B------:R0:W2:Y:S01]  /*2c810*/  LDL R127, [R1+0x11c] ;  /* 0x00011c00017f7983 */ /* 0x0000a20000100800 */
[----:B---3--:R-:W-:-:S03]  /*2c820*/  IMAD.MOV.U32 R121, RZ, RZ, R126 ;  /* 0x000000ffff797224 */ /* 0x008fc600078e007e */
[----:B------:R0:W3:Y:S01]  /*2c830*/  LDL R126, [R1+0x158] ;  /* 0x00015800017e7983 */ /* 0x0000e20000100800 */
[----:B----4-:R-:W-:-:S03]  /*2c840*/  IMAD.MOV.U32 R120, RZ, RZ, R34 ;  /* 0x000000ffff787224 */ /* 0x010fc600078e0022 */
[----:B------:R0:W4:Y:S01]  /*2c850*/  LDL R34, [R1+0x118] ;  /* 0x0001180001227983 */ /* 0x0001220000100800 */
[----:B--2---:R-:W-:-:S03]  /*2c860*/  IMAD.MOV.U32 R115, RZ, RZ, R35 ;  /* 0x000000ffff737224 */ /* 0x004fc600078e0023 */
[----:B------:R0:W2:Y:S01]  /*2c870*/  LDL R35, [R1+0xdc] ;  /* 0x0000dc0001237983 */ /* 0x0000a20000100800 */
[----:B------:R-:W-:-:S03]  /*2c880*/  IMAD.MOV.U32 R114, RZ, RZ, R0 ;  /* 0x000000ffff727224 */ /* 0x000fc600078e0000 */
[----:B------:R0:W2:Y:S01]  /*2c890*/  LDL R0, [R1+0xd8] ;  /* 0x0000d80001007983 */ /* 0x0000a20000100800 */
[----:B------:R-:W-:Y:S02]  /*2c8a0*/  LOP3.LUT R69, R69, R68, RZ, 0x3c, !PT ;  /* 0x0000004445457212 */ /* 0x000fe400078e3cff */
[----:B------:R-:W-:-:S04]  /*2c8b0*/  LOP3.LUT R65, R65, R64, RZ, 0x3c, !PT ;  /* 0x0000004041417212 */ /* 0x000fc800078e3cff */
[----:B------:R-:W-:Y:S02]  /*2c8c0*/  LOP3.LUT R64, R65, R64, RZ, 0x3c, !PT ;  /* 0x0000004041407212 */ /* 0x000fe400078e3cff */
[----:B------:R-:W-:Y:S02]  /*2c8d0*/  LOP3.LUT R68, R69, R68, RZ, 0x3c, !PT ;  /* 0x0000004445447212 */ /* 0x000fe400078e3cff */
[----:B------:R-:W-:Y:S02]  /*2c8e0*/  LOP3.LUT R65, R65, R64, RZ, 0x3c, !PT ;  /* 0x0000004041417212 */ /* 0x000fe400078e3cff */
[----:B------:R-:W-:-:S03]  /*2c8f0*/  LOP3.LUT R69, R69, R68, RZ, 0x3c, !PT ;  /* 0x0000004445457212 */ /* 0x000fc600078e3cff */
[----:B------:R-:W2:Y:S04]  /*2c900*/  @!P3 LDG.E.U16 R67, desc[UR38][R64.64] ;  /* 0x000000264043b981 */ /* 0x000ea8000c1e1500 */
[----:B------:R-:W2:Y:S04]  /*2c910*/  @!P1 LDG.E.U16 R72, desc[UR38][R68.64] ;  /* 0x0000002644489981 */ /* 0x000ea8000c1e1500 */
[----:B------:R-:W2:Y:S04]  /*2c920*/  @!P3 LDG.E.U16 R73, desc[UR38][R70.64] ;  /* 0x000000264649b981 */ /* 0x000ea8000c1e1500 */
[----:B------:R-:W2:Y:S04]  /*2c930*/  @!P1 LDG.E.U16 R78, desc[UR38][R74.64] ;  /* 0x000000264a4e9981 */ /* 0x000ea8000c1e1500 */
[----:B------:R-:W2:Y:S04]  /*2c940*/  @!P3 LDG.E.U16 R79, desc[UR38][R76.64] ;  /* 0x000000264c4fb981 */ /* 0x000ea8000c1e1500 */
[----:B------:R-:W2:Y:S04]  /*2c950*/  @!P3 LDG.E.U16 R127, desc[UR38][R100.64] ;  /* 0x00000026647fb981 */ /* 0x000ea8000c1e1500 */
[----:B---3--:R-:W3:Y:S04]  /*2c960*/  @!P1 LDG.E.U16 R126, desc[UR38][R98.64] ;  /* 0x00000026627e9981 */ /* 0x008ee8000c1e1500 */
[----:B----4-:R-:W4:Y:S04]  /*2c970*/  @!P1 LDG.E.U16 R34, desc[UR38][R128.64] ;  /* 0x0000002680229981 */ /* 0x010f28000c1e1500 */
[----:B--2---:R-:W2:Y:S01]  /*2c980*/  @!P3 LDG.E.U16 R35, desc[UR38][R18.64] ;  /* 0x000000261223b981 */ /* 0x004ea2000c1e1500 */
[----:B------:R-:W-:-:S02]  /*2c990*/  LOP3.LUT R147, R147, R146, RZ, 0x3c, !PT ;  /* 0x0000009293937212 */ /* 0x000fc400078e3cff */
[----:B------:R-:W-:Y:S02]  /*2c9a0*/  LOP3.LUT R95, R95, R94, RZ, 0x3c, !PT ;  /* 0x0000005e5f5f7212 */ /* 0x000fe400078e3cff */
[----:B------:R-:W-:Y:S02]  /*2c9b0*/  LOP3.LUT R146, R147, R146, RZ, 0x3c, !PT ;  /* 0x0000009293927212 */ /* 0x000fe400078e3cff */
[----:B------:R-:W-:Y:S01]  /*2c9c0*/  LOP3.LUT R139, R139, R138, RZ, 0x3c, !PT ;  /* 0x0000008a8b8b7212 */ /* 0x000fe200078e3cff */
[----:B------:R-:W2:Y:S01]  /*2c9d0*/  @!P1 LDG.E.U16 R0, desc[UR38][R50.64] ;  /* 0x0000002632009981 */ /* 0x000ea2000c1e1500 */
        /* <DEDUP_REMOVED lines=29> */
[----:B------:R-:W-:Y:S04]  /*2cbb0*/  STL.64 [R1+0x360], R80 ;  /* 0x0003605001007387 */ /* 0x000fe80000100a00 */
[----:B------:R-:W-:Y:S04]  /*2cbc0*/  STL.64 [R1+0x368], R68 ;  /* 0x0003684401007387 */ /* 0x000fe80000100a00 */
[----:B------:R1:W-:Y:S04]  /*2cbd0*/  STL.64 [R1+0x370], R64 ;  /* 0x0003704001007387 */ /* 0x0003e80000100a00 */
[----:B-1----:R-:W2:Y:S04]  /*2cbe0*/  LDL.LU.64 R64, [R1+0x13b0] ;  /* 0x0013b00001407983 */ /* 0x002ea80000300a00 */
[----:B------:R1:W-:Y:S04]  /*2cbf0*/  @!P3 STL [R1+0x1dc], R67 ;  /* 0x0001dc430100b387 */ /* 0x0003e80000100800 */
[----:B-1----:R-:W2:Y:S04]  /*2cc00*/  LDL.LU R67, [R1+0x13a8] ;  /* 0x0013a80001437983 */ /* 0x002ea80000300800 */
[----:B------:R-:W2:Y:S04]  /*2cc10*/  LDL.LU.64 R68, [R1+0x13a0] ;  /* 0x0013a00001447983 */ /* 0x000ea80000300a00 */
        /* <DEDUP_REMOVED lines=12> */
[----:B---3--:R1:W-:Y:S04]  /*2cce0*/  @!P1 STL [R1+0x158], R126 ;  /* 0x0001587e01009387 */ /* 0x0083e80000100800 */
[----:B-1----:R-:W3:Y:S04]  /*2ccf0*/  LDL.LU R126, [R1+0x1358] ;  /* 0x00135800017e7983 */ /* 0x002ee80000300800 */
[----:B------:R-:W3:Y:S04]  /*2cd00*/  LDL.LU.64 R100, [R1+0x1350] ;  /* 0x0013500001647983 */ /* 0x000ee80000300a00 */
[----:B------:R1:W-:Y:S04]  /*2cd10*/  @!P3 STL [R1+0x11c], R127 ;  /* 0x00011c7f0100b387 */ /* 0x0003e80000100800 */
[----:B-1----:R-:W3:Y:S04]  /*2cd20*/  LDL.LU R127, [R1+0x1348] ;  /* 0x00134800017f7983 */ /* 0x002ee80000300800 */
[----:B------:R-:W3:Y:S04]  /*2cd30*/  LDL.LU.64 R128, [R1+0x1340] ;  /* 0x0013400001807983 */ /* 0x000ee80000300a00 */
[----:B----4-:R1:W-:Y:S04]  /*2cd40*/  @!P1 STL [R1+0x118], R34 ;  /* 0x0001182201009387 */ /* 0x0103e80000100800 */
[----:B-1----:R0:W3:Y:S04]  /*2cd50*/  LDL.LU R34, [R1+0x1338] ;  /* 0x0013380001227983 */ /* 0x0020e80000300800 */
[----:B------:R0:W4:Y:S04]  /*2cd60*/  LDL.LU.64 R18, [R1+0x1330] ;  /* 0x0013300001127983 */ /* 0x0001280000300a00 */
[----:B--2---:R1:W-:Y:S04]  /*2cd70*/  @!P3 STL [R1+0xdc], R35 ;  /* 0x0000dc230100b387 */ /* 0x0043e80000100800 */
[----:B-1----:R0:W2:Y:S04]  /*2cd80*/  LDL.LU R35, [R1+0x1328] ;  /* 0x0013280001237983 */ /* 0x0020a80000300800 */
[----:B------:R0:W2:Y:S04]  /*2cd90*/  LDL.LU.64 R50, [R1+0x1320] ;  /* 0x0013200001327983 */ /* 0x0000a80000300a00 */
[----:B---3--:R-:W3:Y:S04]  /*2cda0*/  @!P1 LDG.E.U16 R34, desc[UR38][R100.64] ;  /* 0x0000002664229981 */ /* 0x008ee8000c1e1500 */
[----:B----4-:R-:W4:Y:S04]  /*2cdb0*/  @!P3 LDG.E.U16 R19, desc[UR38][R126.64] ;  /* 0x000000267e13b981 */ /* 0x010f28000c1e1500 */
[----:B------:R-:W3:Y:S04]  /*2cdc0*/  @!P1 LDG.E.U16 R18, desc[UR38][R128.64] ;  /* 0x0000002680129981 */ /* 0x000ee8000c1e1500 */
[----:B--2---:R-:W2:Y:S04]  /*2cdd0*/  @!P3 LDG.E.U16 R35, desc[UR38][R98.64] ;  /* 0x000000266223b981 */ /* 0x004ea8000c1e1500 */
[----:B------:R-:W2:Y:S04]  /*2cde0*/  @!P3 LDG.E.U16 R51, desc[UR38][R66.64] ;  /* 0x000000264233b981 */ /* 0x000ea8000c1e1500 */
[----:B------:R-:W3:Y:S04]  /*2cdf0*/  @!P1 LDG.E.U16 R50, desc[UR38][R68.64] ;  /* 0x0000002644329981 */ /* 0x000ee8000c1e1500 */
[----:B------:R1:W-:Y:S04]  /*2ce00*/  @!P1 STL [R1+0xd8], R0 ;  /* 0x0000d80001009387 */ /* 0x0003e80000100800 */
[----:B-1----:R0:W3:Y:S04]  /*2ce10*/  LDL.LU R0, [R1+0x1318] ;  /* 0x0013180001007983 */ /* 0x0020e80000300800 */
[----:B--2---:R1:W-:Y:S04]  /*2ce20*/  STL [R1+0x10e4], R51 ;  /* 0x0010e43301007387 */ /* 0x0043e80000100800 */
[----:B-1----:R0:W2:Y:S04]  /*2ce30*/  LDL R51, [R1+0xd4] ;  /* 0x0000d40001337983 */ /* 0x0020a80000100800 */
[----:B------:R1:W-:Y:S04]  /*2ce40*/  STL [R1+0x1038], R66 ;  /* 0x0010384201007387 */ /* 0x0003e80000100800 */
[----:B---3--:R-:W3:Y:S04]  /*2ce50*/  @!P1 LDG.E.U16 R0, desc[UR38][R48.64] ;  /* 0x0000002630009981 */ /* 0x008ee8000c1e1500 */
[----:B-1----:R0:W3:Y:S04]  /*2ce60*/  LDL R66, [R1+0x110] ;  /* 0x0001100001427983 */ /* 0x0020e80000100800 */
[----:B------:R1:W-:Y:S04]  /*2ce70*/  STL [R1+0x1034], R67 ;  /* 0x0010344301007387 */ /* 0x0003e80000100800 */
        /* <DEDUP_REMOVED lines=13> */
[----:B------:R-:W-:Y:S04]  /*2cf50*/  STL [R1+0x10f0], R34 ;  /* 0x0010f02201007387 */ /* 0x000fe80000100800 */
[----:B------:R-:W-:Y:S04]  /*2cf60*/  STL [R1+0x1050], R100 ;  /* 0x0010506401007387 */ /* 0x000fe80000100800 */
[----:B------:R-:W-:Y:S04]  /*2cf70*/  STL [R1+0x104c], R101 ;  /* 0x00104c6501007387 */ /* 0x000fe80000100800 */
[----:B----4-:R-:W-:Y:S04]  /*2cf80*/  STL [R1+0x10f4], R19 ;  /* 0x0010f41301007387 */ /* 0x010fe80000100800 */
[----:B------:R-:W-:Y:S04]  /*2cf90*/  STL [R1+0x1058], R126 ;  /* 0x0010587e01007387 */ /* 0x000fe80000100800 */
[----:B------:R-:W-:Y:S04]  /*2cfa0*/  STL [R1+0x1054], R127 ;  /* 0x0010547f01007387 */ /* 0x000fe80000100800 */
[----:B------:R-:W-:Y:S04]  /*2cfb0*/  STL [R1+0x10f8], R18 ;  /* 0x0010f81201007387 */ /* 0x000fe80000100800 */
[----:B------:R-:W-:Y:S04]  /*2cfc0*/  STL [R1+0x1060], R128 ;  /* 0x0010608001007387 */ /* 0x000fe80000100800 */
[----:B------:R-:W-:Y:S04]  /*2cfd0*/  STL [R1+0x105c], R129 ;  /* 0x00105c8101007387 */ /* 0x000fe80000100800 */
[----:B--2---:R-:W2:Y:S04]  /*2cfe0*/  @!P3 LDG.E.U16 R51, desc[UR38][R32.64] ;  /* 0x000000262033b981 */ /* 0x004ea8000c1e1500 */
[----:B---3--:R-:W3:Y:S04]  /*2cff0*/  @!P1 LDG.E.U16 R66, desc[UR38][R16.64] ;  /* 0x0000002610429981 */ /* 0x008ee8000c1e1500 */
[----:B------:R-:W4:Y:S04]  /*2d000*/  @!P3 LDG.E.U16 R67, desc[UR38][R132.64] ;  /* 0x000000268443b981 */ /* 0x000f28000c1e1500 */
[----:B------:R-:W2:Y:S04]  /*2d010*/  @!P1 LDG.E.U16 R50, desc[UR38][R130.64] ;  /* 0x0000002682329981 */ /* 0x000ea8000c1e1500 */
[----:B------:R-:W2:Y:S04]  /*2d020*/  @!P3 LDG.E.U16 R68, desc[UR38][R104.64] ;  /* 0x000000266844b981 */ /* 0x000ea8000c1e1500 */
[----:B------:R-:W2:Y:S04]  /*2d030*/  @!P1 LDG.E.U16 R69, desc[UR38][R102.64] ;  /* 0x0000002666459981 */ /* 0x000ea8000c1e1500 */
[----:B------:R-:W2:Y:S04]  /*2d040*/  @!P3 LDG.E.U16 R35, desc[UR38][R84.64] ;  /* 0x000000265423b981 */ /* 0x000ea8000c1e1500 */
[----:B------:R-:W2:Y:S04]  /*2d050*/  @!P1 LDG.E.U16 R98, desc[UR38][R82.64] ;  /* 0x0000002652629981 */ /* 0x000ea8000c1e1500 */
[----:B------:R-:W3:Y:S04]  /*2d060*/  @!P3 LDG.E.U16 R99, desc[UR38][R80.64] ;  /* 0x000000265063b981 */ /* 0x000ee8000c1e1500 */
[----:B------:R-:W3:Y:S04]  /*2d070*/  LDL.LU.64 R80, [R1+0x1310] ;  /* 0x0013100001507983 */ /* 0x000ee80000300a00 */
[----:B------:R-:W3:Y:S04]  /*2d080*/  LDL.LU.64 R82, [R1+0x1308] ;  /* 0x0013080001527983 */ /* 0x000ee80000300a00 */
[----:B------:R-:W3:Y:S04]  /*2d090*/  LDL.LU.64 R84, [R1+0x1300] ;  /* 0x0013000001547983 */ /* 0x000ee80000300a00 */
[----:B------:R-:W3:Y:S04]  /*2d0a0*/  LDL.LU.64 R102, [R1+0x12f8] ;  /* 0x0012f80001667983 */ /* 0x000ee80000300a00 */
[----:B------:R-:W3:Y:S04]  /*2d0b0*/  LDL.LU.64 R104, [R1+0x12f0] ;  /* 0x0012f00001687983 */ /* 0x000ee80000300a00 */
[----:B------:R-:W3:Y:S04]  /*2d0c0*/  LDL.LU.64 R130, [R1+0x12e8] ;  /* 0x0012e80001827983 */ /* 0x000ee80000300a00 */
[----:B------:R-:W3:Y:S04]  /*2d0d0*/  LDL.LU.64 R132, [R1+0x12e0] ;  /* 0x0012e00001847983 */ /* 0x000ee80000300a00 */
[----:B------:R0:W3:Y:S04]  /*2d0e0*/  LDL.LU.64 R16, [R1+0x12d8] ;  /* 0x0012d80001107983 */ /* 0x0000e80000300a00 */
[----:B------:R0:W4:Y:S04]  /*2d0f0*/  LDL.LU.64 R32, [R1+0x12d0] ;  /* 0x0012d00001207983 */ /* 0x0001280000300a00 */
[----:B------:R0:W4:Y:S04]  /*2d100*/  LDL.LU.64 R48, [R1+0x12c8] ;  /* 0x0012c80001307983 */ /* 0x0001280000300a00 */
[----:B------:R1:W-:Y:S04]  /*2d110*/  STL [R1+0xd0], R0 ;  /* 0x0000d00001007387 */ /* 0x0003e80000100800 */
[----:B-1----:R0:W4:Y:S04]  /*2d120*/  LDL.LU R0, [R1+0x12c0] ;  /* 0x0012c00001007983 */ /* 0x0021280000300800 */
[----:B--2---:R1:W-:Y:S04]  /*2d130*/  @!P1 STL [R1+0x1d0], R98 ;  /* 0x0001d06201009387 */ /* 0x0043e80000100800 */
[----:B-1----:R0:W2:Y:S04]  /*2d140*/  LDL R98, [R1+0x1cc] ;  /* 0x0001cc0001627983 */ /* 0x0020a80000100800 */
[----:B------:R1:W-:Y:S04]  /*2d150*/  @!P3 STL [R1+0x194], R35 ;  /* 0x000194230100b387 */ /* 0x0003e80000100800 */
[----:B-1----:R0:W2:Y:S04]  /*2d160*/  LDL R35, [R1+0x1c8] ;  /* 0x0001c80001237983 */ /* 0x0020a80000100800 */
[----:B------:R1:W-:Y:S04]  /*2d170*/  @!P1 STL [R1+0x190], R69 ;  /* 0x0001904501009387 */ /* 0x0003e80000100800 */
[----:B-1----:R0:W2:Y:S04]  /*2d180*/  LDL R69, [R1+0x18c] ;  /* 0x00018c0001457983 */ /* 0x0020a80000100800 */
[----:B---3--:R-:W3:Y:S04]  /*2d190*/  @!P3 LDG.E.U16 R17, desc[UR38][R130.64] ;  /* 0x000000268211b981 */ /* 0x008ee8000c1e1500 */
[----:B----4-:R-:W4:Y:S04]  /*2d1a0*/  @!P3 LDG.E.U16 R33, desc[UR38][R102.64] ;  /* 0x000000266621b981 */ /* 0x010f28000c1e1500 */
[----:B------:R-:W3:Y:S04]  /*2d1b0*/  @!P3 LDG.E.U16 R49, desc[UR38][R70.64] ;  /* 0x000000264631b981 */ /* 0x000ee8000c1e1500 */
[----:B------:R-:W4:Y:S04]  /*2d1c0*/  @!P1 LDG.E.U16 R48, desc[UR38][R72.64] ;  /* 0x0000002648309981 */ /* 0x000f28000c1e1500 */
[----:B------:R-:W4:Y:S04]  /*2d1d0*/  @!P1 LDG.E.U16 R32, desc[UR38][R104.64] ;  /* 0x0000002668209981 */ /* 0x000f28000c1e1500 */
[----:B------:R-:W4:Y:S04]  /*2d1e0*/  @!P1 LDG.E.U16 R16, desc[UR38][R132.64] ;  /* 0x0000002684109981 */ /* 0x000f28000c1e1500 */
[----:B------:R1:W-:Y:S04]  /*2d1f0*/  @!P3 STL [R1+0x154], R68 ;  /* 0x000154440100b387 */ /* 0x0003e80000100800 */
[----:B-1----:R0:W4:Y:S04]  /*2d200*/  LDL R68, [R1+0x188] ;  /* 0x0001880001447983 */ /* 0x0021280000100800 */
[----:B------:R1:W-:Y:S04]  /*2d210*/  @!P1 STL [R1+0x150], R50 ;  /* 0x0001503201009387 */ /* 0x0003e80000100800 */
[----:B-1----:R0:W4:Y:S04]  /*2d220*/  LDL R50, [R1+0x14c] ;  /* 0x00014c0001327983 */ /* 0x0021280000100800 */
[----:B------:R1:W-:Y:S04]  /*2d230*/  @!P3 STL [R1+0x114], R67 ;  /* 0x000114430100b387 */ /* 0x0003e80000100800 */
[----:B------:R-:W-:Y:S04]  /*2d240*/  @!P3 STL [R1+0x1d4], R99 ;  /* 0x0001d4630100b387 */ /* 0x000fe80000100800 */
[----:B-1----:R0:W4:Y:S04]  /*2d250*/  LDL R67, [R1+0x148] ;  /* 0x0001480001437983 */ /* 0x0021280000100800 */
[----:B------:R1:W-:Y:S04]  /*2d260*/  @!P1 STL [R1+0x110], R66 ;  /* 0x0001104201009387 */ /* 0x0003e80000100800 */
[----:B-1----:R0:W4:Y:S04]  /*2d270*/  LDL R66, [R1+0x10c] ;  /* 0x00010c0001427983 */ /* 0x0021280000100800 */
[----:B------:R1:W-:Y:S04]  /*2d280*/  @!P3 STL [R1+0xd4], R51 ;  /* 0x0000d4330100b387 */ /* 0x0003e80000100800 */
[----:B-1----:R0:W4:Y:S04]  /*2d290*/  LDL R51, [R1+0x108] ;  /* 0x0001080001337983 */ /* 0x0021280000100800 */
[----:B--2---:R-:W2:Y:S04]  /*2d2a0*/  @!P3 LDG.E.U16 R98, desc[UR38][R86.64] ;  /* 0x000000265662b981 */ /* 0x004ea8000c1e1500 */
[----:B------:R-:W2:Y:S04]  /*2d2b0*/  @!P1 LDG.E.U16 R35, desc[UR38][R106.64] ;  /* 0x000000266a239981 */ /* 0x000ea8000c1e1500 */
[----:B------:R-:W2:Y:S04]  /*2d2c0*/  @!P3 LDG.E.U16 R69, desc[UR38][R62.64] ;  /* 0x000000263e45b981 */ /* 0x000ea8000c1e1500 */
[----:B---3--:R-:W-:Y:S04]  /*2d2d0*/  STL [R1+0x10c8], R49 ;  /* 0x0010c83101007387 */ /* 0x008fe80000100800 */
        /* <DEDUP_REMOVED lines=17> */
[----:B------:R-:W3:Y:S04]  /*2d3f0*/  LDL.LU.64 R86, [R1+0x12b8] ;  /* 0x0012b80001567983 */ /* 0x000ee80000300a00 */
[----:B------:R-:W4:Y:S04]  /*2d400*/  LDL.LU.64 R106, [R1+0x12b0] ;  /* 0x0012b000016a7983 */ /* 0x000f280000300a00 */
[----:B------:R0:W2:Y:S04]  /*2d410*/  LDL.LU.64 R62, [R1+0x12a8] ;  /* 0x0012a800013e7983 */ /* 0x0000a80000300a00 */
[----:B------:R-:W3:Y:S04]  /*2d420*/  @!P1 LDG.E.U16 R68, desc[UR38][R108.64] ;  /* 0x000000266c449981 */ /* 0x000ee8000c1e1500 */
[----:B------:R-:W3:Y:S04]  /*2d430*/  @!P3 LDG.E.U16 R50, desc[UR38][R110.64] ;  /* 0x000000266e32b981 */ /* 0x000ee8000c1e1500 */
[----:B------:R-:W3:Y:S04]  /*2d440*/  @!P1 LDG.E.U16 R67, desc[UR38][R134.64] ;  /* 0x0000002686439981 */ /* 0x000ee8000c1e1500 */
[----:B------:R-:W3:Y:S04]  /*2d450*/  LDL.LU.64 R108, [R1+0x12a0] ;  /* 0x0012a000016c7983 */ /* 0x000ee80000300a00 */
[----:B------:R-:W3:Y:S04]  /*2d460*/  LDL.LU.64 R110, [R1+0x1298] ;  /* 0x00129800016e7983 */ /* 0x000ee80000300a00 */
[----:B------:R-:W3:Y:S04]  /*2d470*/  LDL.LU.64 R134, [R1+0x1290] ;  /* 0x0012900001867983 */ /* 0x000ee80000300a00 */
[----:B------:R-:W3:Y:S04]  /*2d480*/  @!P3 LDG.E.U16 R66, desc[UR38][R136.64] ;  /* 0x000000268842b981 */ /* 0x000ee8000c1e1500 */
[----:B------:R-:W3:Y:S04]  /*2d490*/  @!P1 LDG.E.U16 R51, desc[UR38][R46.64] ;  /* 0x000000262e339981 */ /* 0x000ee8000c1e1500 */
[----:B------:R-:W3:Y:S04]  /*2d4a0*/  LDL.LU.64 R136, [R1+0x1288] ;  /* 0x0012880001887983 */ /* 0x000ee80000300a00 */
[----:B------:R0:W3:Y:S04]  /*2d4b0*/  LDL.LU.64 R46, [R1+0x1280] ;  /* 0x00128000012e7983 */ /* 0x0000e80000300a00 */
[----:B--2---:R-:W2:Y:S04]  /*2d4c0*/  @!P3 LDG.E.U16 R63, desc[UR38][R14.64] ;  /* 0x000000260e3fb981 */ /* 0x004ea8000c1e1500 */
[----:B------:R-:W4:Y:S04]  /*2d4d0*/  @!P1 LDG.E.U16 R62, desc[UR38][R30.64] ;  /* 0x000000261e3e9981 */ /* 0x000f28000c1e1500 */
[----:B------:R0:W4:Y:S04]  /*2d4e0*/  LDL.LU.64 R14, [R1+0x1278] ;  /* 0x00127800010e7983 */ /* 0x0001280000300a00 */
[----:B---3--:R-:W3:Y:S04]  /*2d4f0*/  @!P3 LDG.E.U16 R47, desc[UR38][R74.64] ;  /* 0x000000264a2fb981 */ /* 0x008ee8000c1e1500 */
[----:B------:R-:W3:Y:S04]  /*2d500*/  @!P1 LDG.E.U16 R46, desc[UR38][R76.64] ;  /* 0x000000264c2e9981 */ /* 0x000ee8000c1e1500 */
[----:B--2---:R-:W-:Y:S04]  /*2d510*/  STL [R1+0x10c4], R63 ;  /* 0x0010c43f01007387 */ /* 0x004fe80000100800 */
[----:B------:R0:W2:Y:S04]  /*2d520*/  LDL.LU.64 R30, [R1+0x1270] ;  /* 0x00127000011e7983 */ /* 0x0000a80000300a00 */
[----:B------:R1:W-:Y:S04]  /*2d530*/  @!P3 STL [R1+0x10c], R66 ;  /* 0x00010c420100b387 */ /* 0x0003e80000100800 */
[----:B----4-:R-:W4:Y:S04]  /*2d540*/  @!P3 LDG.E.U16 R15, desc[UR38][R134.64] ;  /* 0x00000026860fb981 */ /* 0x010f28000c1e1500 */
[----:B------:R-:W4:Y:S04]  /*2d550*/  @!P1 LDG.E.U16 R14, desc[UR38][R136.64] ;  /* 0x00000026880e9981 */ /* 0x000f28000c1e1500 */
[----:B-1----:R0:W4:Y:S04]  /*2d560*/  LDL R66, [R1+0x1c4] ;  /* 0x0001c40001427983 */ /* 0x0021280000100800 */
[----:B------:R1:W-:Y:S04]  /*2d570*/  @!P1 STL [R1+0x108], R51 ;  /* 0x0001083301009387 */ /* 0x0003e80000100800 */
[----:B-1----:R0:W4:Y:S04]  /*2d580*/  LDL R51, [R1+0x1c0] ;  /* 0x0001c00001337983 */ /* 0x0021280000100800 */
[----:B------:R-:W-:Y:S04]  /*2d590*/  STL [R1+0x10e0], R62 ;  /* 0x0010e03e01007387 */ /* 0x000fe80000100800 */
[----:B------:R0:W4:Y:S04]  /*2d5a0*/  LDL.LU R132, [R1+0xfc] ;  /* 0x0000fc0001847983 */ /* 0x0001280000300800 */
[----:B---3--:R-:W-:Y:S04]  /*2d5b0*/  STL [R1+0x10fc], R47 ;  /* 0x0010fc2f01007387 */ /* 0x008fe80000100800 */
[----:B------:R1:W-:Y:S04]  /*2d5c0*/  STL [R1+0x1098], R74 ;  /* 0x0010984a01007387 */ /* 0x0003e80000100800 */
[----:B-1----:R0:W3:Y:S04]  /*2d5d0*/  LDL.LU R74, [R1+0x13c] ;  /* 0x00013c00014a7983 */ /* 0x0020e80000300800 */
[----:B------:R1:W-:Y:S04]  /*2d5e0*/  STL [R1+0x1094], R75 ;  /* 0x0010944b01007387 */ /* 0x0003e80000100800 */
[----:B-1----:R0:W3:Y:S04]  /*2d5f0*/  LDL.LU R75, [R1+0x138] ;  /* 0x00013800014b7983 */ /* 0x0020e80000300800 */
[----:B------:R-:W-:Y:S04]  /*2d600*/  @!P3 STL [R1+0x1cc], R98 ;  /* 0x0001cc620100b387 */ /* 0x000fe80000100800 */
[----:B------:R-:W-:Y:S04]  /*2d610*/  STL [R1+0x1100], R46 ;  /* 0x0011002e01007387 */ /* 0x000fe80000100800 */
[----:B------:R-:W-:Y:S04]  /*2d620*/  @!P1 STL [R1+0x1c8], R35 ;  /* 0x0001c82301009387 */ /* 0x000fe80000100800 */
[----:B------:R1:W-:Y:S04]  /*2d630*/  STL [R1+0x10a0], R76 ;  /* 0x0010a04c01007387 */ /* 0x0003e80000100800 */
[----:B-1----:R0:W3:Y:S04]  /*2d640*/  LDL.LU R76, [R1+0x17c] ;  /* 0x00017c00014c7983 */ /* 0x0020e80000300800 */
[----:B------:R-:W-:Y:S04]  /*2d650*/  @!P3 STL [R1+0x18c], R69 ;  /* 0x00018c450100b387 */ /* 0x000fe80000100800 */
[----:B------:R1:W-:Y:S04]  /*2d660*/  STL [R1+0x109c], R77 ;  /* 0x00109c4d01007387 */ /* 0x0003e80000100800 */
[----:B-1----:R0:W3:Y:S04]  /*2d670*/  LDL.LU R77, [R1+0x178] ;  /* 0x00017800014d7983 */ /* 0x0020e80000300800 */
[----:B------:R-:W-:Y:S04]  /*2d680*/  @!P1 STL [R1+0x188], R68 ;  /* 0x0001884401009387 */ /* 0x000fe80000100800 */
[----:B------:R1:W-:Y:S04]  /*2d690*/  STL [R1+0x10a8], R106 ;  /* 0x0010a86a01007387 */ /* 0x0003e80000100800 */
[----:B------:R-:W-:Y:S04]  /*2d6a0*/  @!P3 STL [R1+0x14c], R50 ;  /* 0x00014c320100b387 */ /* 0x000fe80000100800 */
[----:B--2---:R-:W2:Y:S04]  /*2d6b0*/  @!P3 LDG.E.U16 R31, desc[UR38][R106.64] ;  /* 0x000000266a1fb981 */ /* 0x004ea8000c1e1500 */
[----:B------:R-:W2:Y:S04]  /*2d6c0*/  @!P1 LDG.E.U16 R30, desc[UR38][R108.64] ;  /* 0x000000266c1e9981 */ /* 0x000ea8000c1e1500 */
[----:B-1----:R0:W2:Y:S04]  /*2d6d0*/  LDL.LU R106, [R1+0x1bc] ;  /* 0x0001bc00016a7983 */ /* 0x0020a80000300800 */
[----:B------:R1:W-:Y:S04]  /*2d6e0*/  STL [R1+0x10a4], R107 ;  /* 0x0010a46b01007387 */ /* 0x0003e80000100800 */
[----:B------:R-:W-:Y:S04]  /*2d6f0*/  @!P1 STL [R1+0x148], R67 ;  /* 0x0001484301009387 */ /* 0x000fe80000100800 */
[----:B----4-:R-:W4:Y:S04]  /*2d700*/  @!P3 LDG.E.U16 R66, desc[UR38][R112.64] ;  /* 0x000000267042b981 */ /* 0x010f28000c1e1500 */
[----:B-1----:R0:W4:Y:S04]  /*2d710*/  LDL.LU R107, [R1+0x1b8] ;  /* 0x0001b800016b7983 */ /* 0x0021280000300800 */
[----:B------:R1:W-:Y:S04]  /*2d720*/  STL [R1+0x10b0], R108 ;  /* 0x0010b06c01007387 */ /* 0x0003e80000100800 */
[----:B------:R-:W4:Y:S04]  /*2d730*/  @!P1 LDG.E.U16 R51, desc[UR38][R138.64] ;  /* 0x000000268a339981 */ /* 0x000f28000c1e1500 */
[----:B------:R-:W4:Y:S04]  /*2d740*/  @!P3 LDG.E.U16 R132, desc[UR38][R144.64] ;  /* 0x000000269084b981 */ /* 0x000f28000c1e1500 */
[----:B-1----:R0:W4:Y:S04]  /*2d750*/  LDL.LU R108, [R1+0x104] ;  /* 0x00010400016c7983 */ /* 0x0021280000300800 */
[----:B------:R1:W-:Y:S04]  /*2d760*/  STL [R1+0x10ac], R109 ;  /* 0x0010ac6d01007387 */ /* 0x0003e80000100800 */
[----:B-1----:R0:W4:Y:S04]  /*2d770*/  LDL.LU R109, [R1+0x100] ;  /* 0x00010000016d7983 */ /* 0x0021280000300800 */
[----:B------:R1:W-:Y:S04]  /*2d780*/  STL [R1+0x10b8], R134 ;  /* 0x0010b88601007387 */ /* 0x0003e80000100800 */
[----:B---3--:R-:W3:Y:S04]  /*2d790*/  @!P3 LDG.E.U16 R74, desc[UR38][R118.64] ;  /* 0x00000026764ab981 */ /* 0x008ee8000c1e1500 */
[----:B-1----:R0:W3:Y:S04]  /*2d7a0*/  LDL.LU R134, [R1+0x144] ;  /* 0x0001440001867983 */ /* 0x0020e80000300800 */
[----:B------:R1:W-:Y:S04]  /*2d7b0*/  STL [R1+0x10b4], R135 ;  /* 0x0010b48701007387 */ /* 0x0003e80000100800 */
[----:B------:R-:W3:Y:S04]  /*2d7c0*/  @!P1 LDG.E.U16 R75, desc[UR38][R142.64] ;  /* 0x000000268e4b9981 */ /* 0x000ee8000c1e1500 */
[----:B-1----:R0:W3:Y:S04]  /*2d7d0*/  LDL.LU R135, [R1+0x140] ;  /* 0x0001400001877983 */ /* 0x0020e80000300800 */
[----:B------:R1:W-:Y:S04]  /*2d7e0*/  STL [R1+0x10c0], R136 ;  /* 0x0010c08801007387 */ /* 0x0003e80000100800 */
[----:B------:R-:W3:Y:S04]  /*2d7f0*/  @!P3 LDG.E.U16 R76, desc[UR38][R58.64] ;  /* 0x000000263a4cb981 */ /* 0x000ee8000c1e1500 */
[----:B-1----:R0:W3:Y:S04]  /*2d800*/  LDL.LU R136, [R1+0x184] ;  /* 0x0001840001887983 */ /* 0x0020e80000300800 */
[----:B------:R1:W-:Y:S04]  /*2d810*/  STL [R1+0x10bc], R137 ;  /* 0x0010bc8901007387 */ /* 0x0003e80000100800 */
[----:B-1----:R0:W3:Y:S04]  /*2d820*/  LDL.LU R137, [R1+0x180] ;  /* 0x0001800001897983 */ /* 0x0020e80000300800 */
[----:B------:R-:W3:Y:S04]  /*2d830*/  LDL.LU.64 R112, [R1+0x1268] ;  /* 0x0012680001707983 */ /* 0x000ee80000300a00 */
[----:B------:R0:W3:Y:S04]  /*2d840*/  LDL.LU R133, [R1+0xf8] ;  /* 0x0000f80001857983 */ /* 0x0000e80000300800 */
[----:B------:R-:W3:Y:S04]  /*2d850*/  LDL.LU.64 R138, [R1+0x1260] ;  /* 0x00126000018a7983 */ /* 0x000ee80000300a00 */
[----:B------:R-:W3:Y:S04]  /*2d860*/  @!P1 LDG.E.U16 R77, desc[UR38][R116.64] ;  /* 0x00000026744d9981 */ /* 0x000ee8000c1e1500 */
[----:B--2---:R-:W2:Y:S04]  /*2d870*/  @!P3 LDG.E.U16 R106, desc[UR38][R94.64] ;  /* 0x000000265e6ab981 */ /* 0x004ea8000c1e1500 */
[----:B----4-:R-:W4:Y:S04]  /*2d880*/  @!P1 LDG.E.U16 R107, desc[UR38][R114.64] ;  /* 0x00000026726b9981 */ /* 0x010f28000c1e1500 */
[----:B------:R-:W2:Y:S04]  /*2d890*/  @!P3 LDG.E.U16 R108, desc[UR38][R12.64] ;  /* 0x000000260c6cb981 */ /* 0x000ea8000c1e1500 */
[----:B------:R-:W2:Y:S04]  /*2d8a0*/  @!P1 LDG.E.U16 R109, desc[UR38][R88.64] ;  /* 0x00000026586d9981 */ /* 0x000ea8000c1e1500 */
[----:B---3--:R-:W3:Y:S04]  /*2d8b0*/  @!P3 LDG.E.U16 R134, desc[UR38][R44.64] ;  /* 0x000000262c86b981 */ /* 0x008ee8000c1e1500 */
[----:B------:R-:W2:Y:S04]  /*2d8c0*/  @!P1 LDG.E.U16 R135, desc[UR38][R28.64] ;  /* 0x000000261c879981 */ /* 0x000ea8000c1e1500 */
[----:B------:R-:W2:Y:S04]  /*2d8d0*/  @!P3 LDG.E.U16 R136, desc[UR38][R60.64] ;  /* 0x000000263c88b981 */ /* 0x000ea8000c1e1500 */
[----:B------:R0:W2:Y:S04]  /*2d8e0*/  LDL.LU.64 R60, [R1+0x1258] ;  /* 0x00125800013c7983 */ /* 0x0000a80000300a00 */
[----:B------:R-:W3:Y:S04]  /*2d8f0*/  @!P1 LDG.E.U16 R137, desc[UR38][R140.64] ;  /* 0x000000268c899981 */ /* 0x000ee8000c1e1500 */
[----:B------:R-:W3:Y:S04]  /*2d900*/  @!P1 LDG.E.U16 R133, desc[UR38][R4.64] ;  /* 0x0000002604859981 */ /* 0x000ee8000c1e1500 */
[----:B------:R-:W3:Y:S04]  /*2d910*/  LDL.LU.64 R140, [R1+0x1250] ;  /* 0x00125000018c7983 */ /* 0x000ee80000300a00 */
[----:B------:R0:W3:Y:S04]  /*2d920*/  LDL.LU.64 R44, [R1+0x1248] ;  /* 0x00124800012c7983 */ /* 0x0000e80000300a00 */
[----:B------:R0:W3:Y:S04]  /*2d930*/  LDL.LU.64 R28, [R1+0x1240] ;  /* 0x00124000011c7983 */ /* 0x0000e80000300a00 */
[----:B------:R0:W3:Y:S04]  /*2d940*/  LDL.LU.64 R12, [R1+0x1238] ;  /* 0x00123800010c7983 */ /* 0x0000e80000300a00 */
[----:B------:R-:W3:Y:S04]  /*2d950*/  LDL.LU.64 R88, [R1+0x1230] ;  /* 0x0012300001587983 */ /* 0x000ee80000300a00 */
[----:B--2---:R-:W2:Y:S04]  /*2d960*/  @!P3 LDG.E.U16 R61, desc[UR38][R90.64] ;  /* 0x000000265a3db981 */ /* 0x004ea8000c1e1500 */
[----:B------:R-:W2:Y:S04]  /*2d970*/  @!P1 LDG.E.U16 R60, desc[UR38][R92.64] ;  /* 0x000000265c3c9981 */ /* 0x000ea8000c1e1500 */
[----:B------:R-:W2:Y:S04]  /*2d980*/  LDL.LU.64 R90, [R1+0x1228] ;  /* 0x00122800015a7983 */ /* 0x000ea80000300a00 */
[----:B------:R-:W2:Y:S04]  /*2d990*/  LDL.LU.64 R92, [R1+0x1220] ;  /* 0x00122000015c7983 */ /* 0x000ea80000300a00 */
[----:B------:R-:W2:Y:S04]  /*2d9a0*/  LDL.LU.64 R94, [R1+0x1218] ;  /* 0x00121800015e7983 */ /* 0x000ea80000300a00 */
[----:B------:R0:W2:Y:S04]  /*2d9b0*/  LDL.LU R130, [R1+0x1b4] ;  /* 0x0001b40001827983 */ /* 0x0000a80000300800 */
[----:B------:R0:W4:Y:S04]  /*2d9c0*/  LDL.LU R131, [R1+0x1b0] ;  /* 0x0001b00001837983 */ /* 0x0001280000300800 */
[----:B------:R0:W4:Y:S04]  /*2d9d0*/  LDL.LU R104, [R1+0x174] ;  /* 0x0001740001687983 */ /* 0x0001280000300800 */
[----:B------:R0:W4:Y:S04]  /*2d9e0*/  LDL.LU R105, [R1+0x170] ;  /* 0x0001700001697983 */ /* 0x0001280000300800 */
[----:B------:R-:W-:Y:S04]  /*2d9f0*/  @!P3 STL [R1+0x1c4], R66 ;  /* 0x0001c4420100b387 */ /* 0x000fe80000100800 */
[----:B------:R0:W4:Y:S04]  /*2da00*/  LDL.LU R102, [R1+0x134] ;  /* 0x0001340001667983 */ /* 0x0001280000300800 */
[----:B------:R0:W4:Y:S04]  /*2da10*/  LDL.LU R103, [R1+0x130] ;  /* 0x0001300001677983 */ /* 0x0001280000300800 */
[----:B------:R0:W4:Y:S04]  /*2da20*/  LDL.LU R72, [R1+0xf4] ;  /* 0x0000f40001487983 */ /* 0x0001280000300800 */
[----:B------:R1:W-:Y:S04]  /*2da30*/  @!P1 STL [R1+0x1c0], R51 ;  /* 0x0001c03301009387 */ /* 0x0003e80000100800 */
[----:B------:R-:W4:Y:S04]  /*2da40*/  LDL.LU.64 R114, [R1+0x1210] ;  /* 0x0012100001727983 */ /* 0x000f280000300a00 */
[----:B------:R0:W4:Y:S04]  /*2da50*/  LDL.LU.64 R58, [R1+0x1208] ;  /* 0x00120800013a7983 */ /* 0x0001280000300a00 */
[----:B------:R-:W4:Y:S04]  /*2da60*/  LDL.LU.64 R116, [R1+0x1200] ;  /* 0x0012000001747983 */ /* 0x000f280000300a00 */
[----:B------:R-:W4:Y:S04]  /*2da70*/  LDL.LU.64 R118, [R1+0x11f8] ;  /* 0x0011f80001767983 */ /* 0x000f280000300a00 */
[----:B------:R-:W4:Y:S04]  /*2da80*/  LDL.LU.64 R142, [R1+0x11f0] ;  /* 0x0011f000018e7983 */ /* 0x000f280000300a00 */
[----:B------:R-:W4:Y:S04]  /*2da90*/  LDL.LU.64 R144, [R1+0x11e8] ;  /* 0x0011e80001907983 */ /* 0x000f280000300a00 */
[----:B------:R0:W4:Y:S04]  /*2daa0*/  LDL.LU R73, [R1+0xf0] ;  /* 0x0000f00001497983 */ /* 0x0001280000300800 */
[----:B------:R0:W4:Y:S01]  /*2dab0*/  LDL.LU.64 R4, [R1+0x11e0] ;  /* 0x0011e00001047983 */ /* 0x0001220000300a00 */
[----:B------:R-:W-:-:S03]  /*2dac0*/  LOP3.LUT R165, R165, R164, RZ, 0x3c, !PT ;  /* 0x000000a4a5a57212 */ /* 0x000fc600078e3cff */
[----:B---3--:R-:W3:Y:S04]  /*2dad0*/  @!P3 LDG.E.U16 R45, desc[UR38][R78.64] ;  /* 0x000000264e2db981 */ /* 0x008ee8000c1e1500 */
[----:B------:R-:W3:Y:S04]  /*2dae0*/  @!P1 LDG.E.U16 R44, desc[UR38][R80.64] ;  /* 0x00000026502c9981 */ /* 0x000ee8000c1e1500 */
[----:B------:R-:W3:Y:S04]  /*2daf0*/  @!P3 LDG.E.U16 R29, desc[UR38][R110.64] ;  /* 0x000000266e1db981 */ /* 0x000ee8000c1e1500 */
[----:B------:R-:W3:Y:S04]  /*2db00*/  @!P1 LDG.E.U16 R28, desc[UR38][R112.64] ;  /* 0x00000026701c9981 */ /* 0x000ee8000c1e1500 */
[----:B------:R-:W3:Y:S04]  /*2db10*/  @!P3 LDG.E.U16 R13, desc[UR38][R138.64] ;  /* 0x000000268a0db981 */ /* 0x000ee8000c1e1500 */
[----:B------:R-:W3:Y:S04]  /*2db20*/  @!P1 LDG.E.U16 R12, desc[UR38][R140.64] ;  /* 0x000000268c0c9981 */ /* 0x000ee8000c1e1500 */
[----:B--2---:R-:W2:Y:S04]  /*2db30*/  @!P3 LDG.E.U16 R130, desc[UR38][R120.64] ;  /* 0x000000267882b981 */ /* 0x004ea8000c1e1500 */
[----:B----4-:R-:W4:Y:S04]  /*2db40*/  @!P1 LDG.E.U16 R131, desc[UR38][R146.64] ;  /* 0x0000002692839981 */ /* 0x010f28000c1e1500 */
[----:B------:R-:W2:Y:S04]  /*2db50*/  @!P3 LDG.E.U16 R104, desc[UR38][R148.64] ;  /* 0x000000269468b981 */ /* 0x000ea8000c1e1500 */
[----:B------:R-:W2:Y:S04]  /*2db60*/  @!P1 LDG.E.U16 R105, desc[UR38][R6.64] ;  /* 0x0000002606699981 */ /* 0x000ea8000c1e1500 */
[----:B------:R-:W2:Y:S04]  /*2db70*/  @!P3 LDG.E.U16 R102, desc[UR38][R24.64] ;  /* 0x000000261866b981 */ /* 0x000ea8000c1e1500 */
[----:B------:R-:W2:Y:S04]  /*2db80*/  @!P1 LDG.E.U16 R103, desc[UR38][R56.64] ;  /* 0x0000002638679981 */ /* 0x000ea8000c1e1500 */
[----:B------:R-:W2:Y:S04]  /*2db90*/  @!P3 LDG.E.U16 R72, desc[UR38][R40.64] ;  /* 0x000000262848b981 */ /* 0x000ea8000c1e1500 */
[----:B------:R-:W2:Y:S04]  /*2dba0*/  @!P3 LDG.E.U16 R59, desc[UR38][R42.64] ;  /* 0x000000262a3bb981 */ /* 0x000ea8000c1e1500 */
[----:B------:R-:W2:Y:S04]  /*2dbb0*/  @!P1 LDG.E.U16 R58, desc[UR38][R26.64] ;  /* 0x000000261a3a9981 */ /* 0x000ea8000c1e1500 */
[----:B------:R0:W2:Y:S04]  /*2dbc0*/  LDL.LU.64 R42, [R1+0x11d8] ;  /* 0x0011d800012a7983 */ /* 0x0000a80000300a00 */
[----:B------:R0:W3:Y:S04]  /*2dbd0*/  LDL.LU.64 R26, [R1+0x11d0] ;  /* 0x0011d000011a7983 */ /* 0x0000e80000300a00 */
[----:B------:R0:W3:Y:S04]  /*2dbe0*/  LDL.LU R70, [R1+0x1ac] ;  /* 0x0001ac0001467983 */ /* 0x0000e80000300800 */
[----:B------:R0:W4:Y:S04]  /*2dbf0*/  LDL.LU R71, [R1+0x1a8] ;  /* 0x0001a80001477983 */ /* 0x0001280000300800 */
[----:B------:R0:W4:Y:S04]  /*2dc00*/  LDL.LU R128, [R1+0x16c] ;  /* 0x00016c0001807983 */ /* 0x0001280000300800 */
[----:B------:R0:W4:Y:S04]  /*2dc10*/  LDL.LU R129, [R1+0x168] ;  /* 0x0001680001817983 */ /* 0x0001280000300800 */
[----:B------:R0:W4:Y:S04]  /*2dc20*/  LDL.LU R126, [R1+0x12c] ;  /* 0x00012c00017e7983 */ /* 0x0001280000300800 */
[----:B------:R0:W4:Y:S04]  /*2dc30*/  LDL.LU R127, [R1+0x128] ;  /* 0x00012800017f7983 */ /* 0x0001280000300800 */
[----:B------:R0:W4:Y:S04]  /*2dc40*/  LDL.LU R100, [R1+0xec] ;  /* 0x0000ec0001647983 */ /* 0x0001280000300800 */
[----:B------:R0:W4:Y:S04]  /*2dc50*/  LDL.LU R101, [R1+0xe8] ;  /* 0x0000e80001657983 */ /* 0x0001280000300800 */
[----:B------:R-:W4:Y:S04]  /*2dc60*/  LDL.LU.64 R120, [R1+0x11c8] ;  /* 0x0011c80001787983 */ /* 0x000f280000300a00 */
[----:B-1----:R-:W4:Y:S04]  /*2dc70*/  LDL.64 R50, [R1] ;  /* 0x0000000001327983 */ /* 0x002f280000100a00 */
[----:B------:R-:W4:Y:S04]  /*2dc80*/  LDL.LU.64 R146, [R1+0x11c0] ;  /* 0x0011c00001927983 */ /* 0x000f280000300a00 */
[----:B------:R-:W4:Y:S04]  /*2dc90*/  LDL.LU.64 R148, [R1+0x11b8] ;  /* 0x0011b80001947983 */ /* 0x000f280000300a00 */
[----:B------:R0:W4:Y:S04]  /*2dca0*/  LDL.LU.64 R6, [R1+0x11b0] ;  /* 0x0011b00001067983 */ /* 0x0001280000300a00 */
[----:B------:R0:W4:Y:S04]  /*2dcb0*/  LDL.LU.64 R24, [R1+0x11a8] ;  /* 0x0011a80001187983 */ /* 0x0001280000300a00 */
[----:B------:R0:W4:Y:S04]  /*2dcc0*/  LDL.LU.64 R56, [R1+0x11a0] ;  /* 0x0011a00001387983 */ /* 0x0001280000300a00 */
[----:B------:R0:W4:Y:S04]  /*2dcd0*/  LDL.LU.64 R40, [R1+0x1198] ;  /* 0x0011980001287983 */ /* 0x0001280000300a00 */
[----:B------:R0:W4:Y:S04]  /*2dce0*/  LDL.LU R98, [R1+0x1a4] ;  /* 0x0001a40001627983 */ /* 0x0001280000300800 */
[----:B------:R0:W4:Y:S04]  /*2dcf0*/  LDL.LU R99, [R1+0x1a0] ;  /* 0x0001a00001637983 */ /* 0x0001280000300800 */
[----:B------:R0:W4:Y:S04]  /*2dd00*/  LDL.LU R68, [R1+0x164] ;  /* 0x0001640001447983 */ /* 0x0001280000300800 */
[----:B------:R0:W4:Y:S04]  /*2dd10*/  LDL.LU R69, [R1+0x160] ;  /* 0x0001600001457983 */ /* 0x0001280000300800 */
[----:B------:R0:W4:Y:S04]  /*2dd20*/  LDL.LU R66, [R1+0x124] ;  /* 0x0001240001427983 */ /* 0x0001280000300800 */
[----:B------:R0:W4:Y:S04]  /*2dd30*/  LDL.LU R67, [R1+0x120] ;  /* 0x0001200001437983 */ /* 0x0001280000300800 */
[----:B------:R-:W4:Y:S04]  /*2dd40*/  @!P1 LDG.E.U16 R73, desc[UR38][R96.64] ;  /* 0x0000002660499981 */ /* 0x000f28000c1e1500 */
[----:B------:R-:W4:Y:S04]  /*2dd50*/  @!P3 LDG.E.U16 R4, desc[UR38][R142.64] ;  /* 0x000000268e04b981 */ /* 0x000f28000c1e1500 */
[----:B------:R-:W4:Y:S04]  /*2dd60*/  @!P1 LDG.E.U16 R5, desc[UR38][R144.64] ;  /* 0x0000002690059981 */ /* 0x000f28000c1e1500 */
[----:B------:R-:W4:Y:S01]  /*2dd70*/  LDL.LU.64 R96, [R1+0x1190] ;  /* 0x0011900001607983 */ /* 0x000f220000300a00 */
[----:B------:R-:W-:-:S03]  /*2dd80*/  LOP3.LUT R164, R165, R164, RZ, 0x3c, !PT ;  /* 0x000000a4a5a47212 */ /* 0x000fc600078e3cff */
[----:B--2---:R-:W2:Y:S04]  /*2dd90*/  @!P3 LDG.E.U16 R43, desc[UR38][R82.64] ;  /* 0x00000026522bb981 */ /* 0x004ea8000c1e1500 */
[----:B------:R-:W2:Y:S04]  /*2dda0*/  @!P1 LDG.E.U16 R42, desc[UR38][R84.64] ;  /* 0x00000026542a9981 */ /* 0x000ea8000c1e1500 */
[----:B---3--:R-:W3:Y:S04]  /*2ddb0*/  @!P3 LDG.E.U16 R70, desc[UR38][R154.64] ;  /* 0x000000269a46b981 */ /* 0x008ee8000c1e1500 */
        /* <DEDUP_REMOVED lines=14> */
[----:B------:R-:W2:Y:S04]  /*2dea0*/  LDL.LU.64 R122, [R1+0x1188] ;  /* 0x00118800017a7983 */ /* 0x000ea80000300a00 */
[----:B------:R-:W2:Y:S04]  /*2deb0*/  LDL.LU.64 R124, [R1+0x1180] ;  /* 0x00118000017c7983 */ /* 0x000ea80000300a00 */
[----:B------:R-:W2:Y:S04]  /*2dec0*/  LDL.LU.64 R154, [R1+0x1178] ;  /* 0x00117800019a7983 */ /* 0x000ea80000300a00 */
[----:B------:R-:W2:Y:S04]  /*2ded0*/  LDL.LU.64 R150, [R1+0x1170] ;  /* 0x0011700001967983 */ /* 0x000ea80000300a00 */
[----:B------:R0:W2:Y:S04]  /*2dee0*/  LDL.LU.64 R54, [R1+0x1168] ;  /* 0x0011680001367983 */ /* 0x0000a80000300a00 */
[----:B------:R-:W3:Y:S04]  /*2def0*/  LDL.64 R32, [R1+0x68] ;  /* 0x0000680001207983 */ /* 0x000ee80000100a00 */
[----:B------:R0:W4:Y:S04]  /*2df00*/  LDL.LU.64 R38, [R1+0x1160] ;  /* 0x0011600001267983 */ /* 0x0001280000300a00 */
[----:B------:R0:W4:Y:S04]  /*2df10*/  LDL.LU.64 R22, [R1+0x1158] ;  /* 0x0011580001167983 */ /* 0x0001280000300a00 */
[----:B------:R0:W4:Y:S04]  /*2df20*/  LDL.LU.64 R8, [R1+0x1150] ;  /* 0x0011500001087983 */ /* 0x0001280000300a00 */
[----:B------:R-:W4:Y:S04]  /*2df30*/  LDL.LU.64 R152, [R1+0x1148] ;  /* 0x0011480001987983 */ /* 0x000f280000300a00 */
[----:B------:R-:W4:Y:S04]  /*2df40*/  LDL.LU.64 R156, [R1+0x1140] ;  /* 0x00114000019c7983 */ /* 0x000f280000300a00 */
[----:B------:R-:W4:Y:S04]  /*2df50*/  LDL.LU R49, [R1+0x1dc] ;  /* 0x0001dc0001317983 */ /* 0x000f280000300800 */
[----:B------:R-:W4:Y:S04]  /*2df60*/  LDL.LU.64 R158, [R1+0x1138] ;  /* 0x00113800019e7983 */ /* 0x000f280000300a00 */
[----:B------:R-:W4:Y:S04]  /*2df70*/  @!P1 LDG.E.U16 R99, desc[UR38][R52.64] ;  /* 0x0000002634639981 */ /* 0x000f28000c1e1500 */
[----:B------:R-:W4:Y:S04]  /*2df80*/  @!P3 LDG.E.U16 R68, desc[UR38][R2.64] ;  /* 0x000000260244b981 */ /* 0x000f28000c1e1500 */
[----:B------:R-:W4:Y:S04]  /*2df90*/  @!P1 LDG.E.U16 R69, desc[UR38][R36.64] ;  /* 0x0000002624459981 */ /* 0x000f28000c1e1500 */
[----:B------:R0:W4:Y:S04]  /*2dfa0*/  LDL.LU.64 R52, [R1+0x1130] ;  /* 0x0011300001347983 */ /* 0x0001280000300a00 */
[----:B------:R-:W4:Y:S04]  /*2dfb0*/  LDL.LU.64 R2, [R1+0x1128] ;  /* 0x0011280001027983 */ /* 0x000f280000300a00 */
[----:B------:R-:W4:Y:S04]  /*2dfc0*/  LDL.LU R46, [R1+0x1d8] ;  /* 0x0001d800012e7983 */ /* 0x000f280000300800 */
[----:B------:R-:W4:Y:S04]  /*2dfd0*/  LDL.LU R47, [R1+0x19c] ;  /* 0x00019c00012f7983 */ /* 0x000f280000300800 */
[----:B------:R-:W4:Y:S04]  /*2dfe0*/  LDL.LU R18, [R1+0x198] ;  /* 0x0001980001127983 */ /* 0x000f280000300800 */
[----:B------:R-:W4:Y:S04]  /*2dff0*/  LDL.LU R19, [R1+0x15c] ;  /* 0x00015c0001137983 */ /* 0x000f280000300800 */
[----:B------:R-:W4:Y:S04]  /*2e000*/  LDL.LU R34, [R1+0x158] ;  /* 0x0001580001227983 */ /* 0x000f280000300800 */
[----:B------:R-:W4:Y:S04]  /*2e010*/  LDL.LU R35, [R1+0x11c] ;  /* 0x00011c0001237983 */ /* 0x000f280000300800 */
[----:B------:R-:W4:Y:S04]  /*2e020*/  @!P3 LDG.E.U16 R66, desc[UR38][R20.64] ;  /* 0x000000261442b981 */ /* 0x000f28000c1e1500 */
[----:B------:R-:W4:Y:S04]  /*2e030*/  @!P1 LDG.E.U16 R67, desc[UR38][R10.64] ;  /* 0x000000260a439981 */ /* 0x000f28000c1e1500 */
[----:B------:R-:W4:Y:S04]  /*2e040*/  @!P3 LDG.E.U16 R41, desc[UR38][R86.64] ;  /* 0x000000265629b981 */ /* 0x000f28000c1e1500 */
[----:B------:R-:W4:Y:S04]  /*2e050*/  @!P1 LDG.E.U16 R40, desc[UR38][R88.64] ;  /* 0x0000002658289981 */ /* 0x000f28000c1e1500 */
[----:B------:R-:W4:Y:S04]  /*2e060*/  @!P1 LDG.E.U16 R24, desc[UR38][R120.64] ;  /* 0x0000002678189981 */ /* 0x000f28000c1e1500 */
[----:B------:R-:W4:Y:S04]  /*2e070*/  @!P1 LDG.E.U16 R7, desc[UR38][R148.64] ;  /* 0x0000002694079981 */ /* 0x000f28000c1e1500 */
[----:B--2---:R-:W2:Y:S01]  /*2e080*/  @!P3 LDG.E.U16 R55, desc[UR38][R50.64] ;  /* 0x000000263237b981 */ /* 0x004ea2000c1e1500 */
[----:B------:R-:W-:-:S03]  /*2e090*/  LOP3.LUT R165, R165, R164, RZ, 0x3c, !PT ;  /* 0x000000a4a5a57212 */ /* 0x000fc600078e3cff */
[----:B---3--:R-:W3:Y:S04]  /*2e0a0*/  @!P1 LDG.E.U16 R0, desc[UR38][R32.64] ;  /* 0x0000002620009981 */ /* 0x008ee8000c1e1500 */
[----:B------:R-:W2:Y:S04]  /*2e0b0*/  @!P1 LDG.E.U16 R54, desc[UR38][R164.64] ;  /* 0x00000026a4369981 */ /* 0x000ea8000c1e1500 */
[----:B------:R-:W2:Y:S04]  /*2e0c0*/  LDL.LU R50, [R1+0x118] ;  /* 0x0001180001327983 */ /* 0x000ea80000300800 */
[----:B------:R-:W2:Y:S04]  /*2e0d0*/  LDL.LU R51, [R1+0xdc] ;  /* 0x0000dc0001337983 */ /* 0x000ea80000300800 */
[----:B------:R-:W2:Y:S04]  /*2e0e0*/  LDL.LU R63, [R1+0xd8] ;  /* 0x0000d800013f7983 */ /* 0x000ea80000300800 */
[----:B------:R0:W2:Y:S04]  /*2e0f0*/  LDL.LU.64 R36, [R1+0x1120] ;  /* 0x0011200001247983 */ /* 0x0000a80000300a00 */
[----:B------:R0:W3:Y:S04]  /*2e100*/  LDL.LU.64 R20, [R1+0x1118] ;  /* 0x0011180001147983 */ /* 0x0000e80000300a00 */
[----:B------:R0:W3:Y:S04]  /*2e110*/  LDL.LU.64 R10, [R1+0x1110] ;  /* 0x00111000010a7983 */ /* 0x0000e80000300a00 */
[----:B----4-:R-:W4:Y:S04]  /*2e120*/  @!P3 LDG.E.U16 R39, desc[UR38][R90.64] ;  /* 0x000000265a27b981 */ /* 0x010f28000c1e1500 */
[----:B------:R-:W4:Y:S04]  /*2e130*/  @!P1 LDG.E.U16 R38, desc[UR38][R92.64] ;  /* 0x000000265c269981 */ /* 0x000f28000c1e1500 */
[----:B------:R-:W4:Y:S04]  /*2e140*/  @!P3 LDG.E.U16 R23, desc[UR38][R122.64] ;  /* 0x000000267a17b981 */ /* 0x000f28000c1e1500 */
[----:B------:R-:W4:Y:S04]  /*2e150*/  @!P1 LDG.E.U16 R22, desc[UR38][R124.64] ;  /* 0x000000267c169981 */ /* 0x000f28000c1e1500 */
[----:B------:R-:W4:Y:S04]  /*2e160*/  @!P3 LDG.E.U16 R2, desc[UR38][R160.64] ;  /* 0x00000026a002b981 */ /* 0x000f28000c1e1500 */
[----:B------:R-:W4:Y:S04]  /*2e170*/  @!P3 LDG.E.U16 R8, desc[UR38][R150.64] ;  /* 0x000000269608b981 */ /* 0x000f28000c1e1500 */
[----:B------:R-:W4:Y:S04]  /*2e180*/  @!P1 LDG.E.U16 R9, desc[UR38][R152.64] ;  /* 0x0000002698099981 */ /* 0x000f28000c1e1500 */
[----:B------:R-:W4:Y:S04]  /*2e190*/  LDL.LU.64 R160, [R1+0x1108] ;  /* 0x0011080001a07983 */ /* 0x000f280000300a00 */
[----:B------:R-:W4:Y:S04]  /*2e1a0*/  @!P3 LDG.E.U16 R53, desc[UR38][R162.64] ;  /* 0x00000026a235b981 */ /* 0x000f28000c1e1500 */
[----:B------:R-:W4:Y:S04]  /*2e1b0*/  @!P1 LDG.E.U16 R52, desc[UR38][R64.64] ;  /* 0x0000002640349981 */ /* 0x000f28000c1e1500 */
[----:B------:R-:W4:Y:S04]  /*2e1c0*/  LDL.LU R62, [R1+0x1d4] ;  /* 0x0001d400013e7983 */ /* 0x000f280000300800 */
[----:B------:R-:W4:Y:S04]  /*2e1d0*/  LDL.LU R16, [R1+0x1d0] ;  /* 0x0001d00001107983 */ /* 0x000f280000300800 */
[----:B------:R-:W4:Y:S04]  /*2e1e0*/  LDL.LU R17, [R1+0x154] ;  /* 0x0001540001117983 */ /* 0x000f280000300800 */
[----:B------:R-:W4:Y:S04]  /*2e1f0*/  LDL.LU R32, [R1+0x150] ;  /* 0x0001500001207983 */ /* 0x000f280000300800 */
[----:B------:R-:W4:Y:S04]  /*2e200*/  LDL.LU R33, [R1+0x114] ;  /* 0x0001140001217983 */ /* 0x000f280000300800 */
[----:B------:R-:W4:Y:S04]  /*2e210*/  LDL.LU R48, [R1+0x110] ;  /* 0x0001100001307983 */ /* 0x000f280000300800 */
[----:B--2---:R-:W2:Y:S04]  /*2e220*/  @!P3 LDG.E.U16 R37, desc[UR38][R94.64] ;  /* 0x000000265e25b981 */ /* 0x004ea8000c1e1500 */
[----:B------:R-:W2:Y:S04]  /*2e230*/  @!P1 LDG.E.U16 R36, desc[UR38][R96.64] ;  /* 0x0000002660249981 */ /* 0x000ea8000c1e1500 */
[----:B---3--:R-:W3:Y:S04]  /*2e240*/  @!P3 LDG.E.U16 R21, desc[UR38][R154.64] ;  /* 0x000000269a15b981 */ /* 0x008ee8000c1e1500 */
[----:B------:R-:W2:Y:S04]  /*2e250*/  @!P1 LDG.E.U16 R20, desc[UR38][R156.64] ;  /* 0x000000269c149981 */ /* 0x000ea8000c1e1500 */
[----:B------:R-:W2:Y:S04]  /*2e260*/  @!P3 LDG.E.U16 R10, desc[UR38][R158.64] ;  /* 0x000000269e0ab981 */ /* 0x000ea8000c1e1500 */
[----:B----4-:R-:W4:Y:S01]  /*2e270*/  @!P1 LDG.E.U16 R11, desc[UR38][R160.64] ;  /* 0x00000026a00b9981 */ /* 0x010f22000c1e1500 */
[----:B------:R-:W-:Y:S06]  /*2e280*/  BAR.SYNC.DEFER_BLOCKING 0x0 ;  /* 0x0000000000007b1d */ /* 0x000fec0000010000 */
[----:B------:R1:W-:Y:S04]  /*2e290*/  STS.U16 [R3+UR6+0x8000], R49 ;  /* 0x0080003103007988 */ /* 0x0003e80008000406 */
[----:B------:R0:W-:Y:S04]  /*2e2a0*/  STS.U16 [R3+UR6+0xc000], R46 ;  /* 0x00c0002e03007988 */ /* 0x0001e80008000406 */
[----:B------:R0:W-:Y:S04]  /*2e2b0*/  STS.U16 [R3+UR6+0x8400], R47 ;  /* 0x0084002f03007988 */ /* 0x0001e80008000406 */
[----:B-1----:R-:W2:Y:S04]  /*2e2c0*/  LDL.LU R49, [R1+0xd4] ;  /* 0x0000d40001317983 */ /* 0x002ea80000300800 */
[----:B0-----:R-:W2:Y:S04]  /*2e2d0*/  LDL.LU R46, [R1+0x1100] ;  /* 0x00110000012e7983 */ /* 0x001ea80000300800 */
[----:B------:R-:W2:Y:S04]  /*2e2e0*/  LDL.LU R47, [R1+0x10fc] ;  /* 0x0010fc00012f7983 */ /* 0x000ea80000300800 */
[----:B------:R0:W-:Y:S04]  /*2e2f0*/  STS.U16 [R3+UR6+0xc400], R18 ;  /* 0x00c4001203007988 */ /* 0x0001e80008000406 */
[----:B------:R1:W-:Y:S04]  /*2e300*/  STS.U16 [R3+UR6+0x8800], R19 ;  /* 0x0088001303007988 */ /* 0x0003e80008000406 */
[----:B------:R1:W-:Y:S04]  /*2e310*/  STS.U16 [R3+UR6+0xc800], R34 ;  /* 0x00c8002203007988 */ /* 0x0003e80008000406 */
[----:B0-----:R-:W2:Y:S04]  /*2e320*/  LDL.LU R18, [R1+0x10f8] ;  /* 0x0010f80001127983 */ /* 0x001ea80000300800 */
[----:B-1----:R-:W2:Y:S04]  /*2e330*/  LDL.LU R19, [R1+0x10f4] ;  /* 0x0010f40001137983 */ /* 0x002ea80000300800 */
[----:B------:R-:W2:Y:S04]  /*2e340*/  LDL.LU R34, [R1+0x10f0] ;  /* 0x0010f00001227983 */ /* 0x000ea80000300800 */
[----:B------:R0:W-:Y:S04]  /*2e350*/  STS.U16 [R3+UR6+0x8c00], R35 ;  /* 0x008c002303007988 */ /* 0x0001e80008000406 */
[----:B------:R1:W-:Y:S04]  /*2e360*/  STS.U16 [R3+UR6+0xcc00], R50 ;  /* 0x00cc003203007988 */ /* 0x0003e80008000406 */
[----:B------:R1:W-:Y:S04]  /*2e370*/  STS.U16 [R3+UR6+0x9000], R51 ;  /* 0x0090003303007988 */ /* 0x0003e80008000406 */
[----:B0-----:R-:W2:Y:S04]  /*2e380*/  LDL.LU R35, [R1+0x10ec] ;  /* 0x0010ec0001237983 */ /* 0x001ea80000300800 */
[----:B-1----:R-:W2:Y:S04]  /*2e390*/  LDL.LU R50, [R1+0x10e8] ;  /* 0x0010e80001327983 */ /* 0x002ea80000300800 */
[----:B------:R-:W3:Y:S04]  /*2e3a0*/  LDL.LU R51, [R1+0x10e4] ;  /* 0x0010e40001337983 */ /* 0x000ee80000300800 */
[----:B--2---:R-:W-:Y:S04]  /*2e3b0*/  STS.U16 [R3+UR6+0xd400], R50 ;  /* 0x00d4003203007988 */ /* 0x004fe80008000406 */
[----:B---3--:R0:W-:Y:S04]  /*2e3c0*/  STS.U16 [R3+UR6+0x9400], R51 ;  /* 0x0094003303007988 */ /* 0x0081e80008000406 */
[----:B0-----:R-:W2:Y:S04]  /*2e3d0*/  LDL.LU R51, [R1+0x190] ;  /* 0x0001900001337983 */ /* 0x001ea80000300800 */
[----:B------:R-:W3:Y:S04]  /*2e3e0*/  LDL.LU R50, [R1+0x194] ;  /* 0x0001940001327983 */ /* 0x000ee80000300800 */
[----:B------:R0:W-:Y:S04]  /*2e3f0*/  STS.U16 [R3+UR6+0xd000], R63 ;  /* 0x00d0003f03007988 */ /* 0x0001e80008000406 */
[----:B------:R1:W-:Y:S04]  /*2e400*/  STS.U16 [R3+UR6+0x9800], R35 ;  /* 0x0098002303007988 */ /* 0x0003e80008000406 */
[----:B------:R4:W-:Y:S01]  /*2e410*/  STS.U16 [R3+UR6+0xd800], R34 ;  /* 0x00d8002203007988 */ /* 0x0009e20008000406 */
[----:B0-----:R-:W-:-:S03]  /*2e420*/  LOP3.LUT R63, R3, 0x10, RZ, 0x3c, !PT ;  /* 0x00000010033f7812 */ /* 0x001fc600078e3cff */
[----:B------:R0:W-:Y:S04]  /*2e430*/  STS.U16 [R3+UR6+0x9c00], R19 ;  /* 0x009c001303007988 */ /* 0x0001e80008000406 */
[----:B-1----:R-:W2:Y:S04]  /*2e440*/  LDL.LU R35, [R1+0x108] ;  /* 0x0001080001237983 */ /* 0x002ea80000300800 */
[----:B----4-:R-:W4:Y:S04]  /*2e450*/  LDL.LU R34, [R1+0x10c] ;  /* 0x00010c0001227983 */ /* 0x010f280000300800 */
[----:B0-----:R-:W4:Y:S04]  /*2e460*/  LDL.LU R19, [R1+0x148] ;  /* 0x0001480001137983 */ /* 0x001f280000300800 */
[----:B------:R0:W-:Y:S04]  /*2e470*/  STS.U16 [R3+UR6+0xdc00], R18 ;  /* 0x00dc001203007988 */ /* 0x0001e80008000406 */
[----:B------:R1:W-:Y:S04]  /*2e480*/  STS.U16 [R63+UR6+0x8080], R62 ;  /* 0x0080803e3f007988 */ /* 0x0003e80008000406 */
[----:B------:R1:W-:Y:S04]  /*2e490*/  STS.U16 [R63+UR6+0xc080], R16 ;  /* 0x00c080103f007988 */ /* 0x0003e80008000406 */
[----:B0-----:R-:W4:Y:S04]  /*2e4a0*/  LDL.LU R18, [R1+0xd0] ;  /* 0x0000d00001127983 */ /* 0x001f280000300800 */
[----:B-1----:R-:W4:Y:S04]  /*2e4b0*/  LDL.LU R62, [R1+0x10e0] ;  /* 0x0010e000013e7983 */ /* 0x002f280000300800 */
[----:B------:R-:W4:Y:S04]  /*2e4c0*/  LDL.LU R16, [R1+0x10dc] ;  /* 0x0010dc0001107983 */ /* 0x000f280000300800 */
[----:B---3--:R0:W-:Y:S04]  /*2e4d0*/  STS.U16 [R63+UR6+0x8480], R50 ;  /* 0x008480323f007988 */ /* 0x0081e80008000406 */
[----:B--2---:R1:W-:Y:S04]  /*2e4e0*/  STS.U16 [R63+UR6+0xc480], R51 ;  /* 0x00c480333f007988 */ /* 0x0043e80008000406 */
[----:B------:R2:W-:Y:S04]  /*2e4f0*/  STS.U16 [R63+UR6+0x8880], R17 ;  /* 0x008880113f007988 */ /* 0x0005e80008000406 */
[----:B0-----:R-:W3:Y:S04]  /*2e500*/  LDL.LU R50, [R1+0x1c4] ;  /* 0x0001c40001327983 */ /* 0x001ee80000300800 */
[----:B-1----:R-:W3:Y:S04]  /*2e510*/  LDL.LU R51, [R1+0x1c0] ;  /* 0x0001c00001337983 */ /* 0x002ee80000300800 */
[----:B--2---:R-:W2:Y:S04]  /*2e520*/  LDL.LU R17, [R1+0x10d8] ;  /* 0x0010d80001117983 */ /* 0x004ea80000300800 */
[----:B------:R0:W-:Y:S04]  /*2e530*/  STS.U16 [R63+UR6+0xc880], R32 ;  /* 0x00c880203f007988 */ /* 0x0001e80008000406 */
[----:B------:R1:W-:Y:S04]  /*2e540*/  STS.U16 [R63+UR6+0x8c80], R33 ;  /* 0x008c80213f007988 */ /* 0x0003e80008000406 */
[----:B------:R1:W-:Y:S04]  /*2e550*/  STS.U16 [R63+UR6+0xcc80], R48 ;  /* 0x00cc80303f007988 */ /* 0x0003e80008000406 */
[----:B0-----:R-:W2:Y:S04]  /*2e560*/  LDL.LU R32, [R1+0x10d4] ;  /* 0x0010d40001207983 */ /* 0x001ea80000300800 */
[----:B-1----:R-:W2:Y:S04]  /*2e570*/  LDL.LU R33, [R1+0x10d0] ;  /* 0x0010d00001217983 */ /* 0x002ea80000300800 */
[----:B------:R-:W2:Y:S04]  /*2e580*/  LDL.LU R48, [R1+0x10cc] ;  /* 0x0010cc0001307983 */ /* 0x000ea80000300800 */
[----:B------:R0:W-:Y:S04]  /*2e590*/  STS.U16 [R63+UR6+0x9080], R49 ;  /* 0x009080313f007988 */ /* 0x0001e80008000406 */
[----:B0-----:R-:W2:Y:S04]  /*2e5a0*/  LDL.LU R49, [R1+0x10c8] ;  /* 0x0010c80001317983 */ /* 0x001ea80000300800 */
[----:B----4-:R-:W-:Y:S04]  /*2e5b0*/  STS.U16 [R63+UR6+0xd080], R18 ;  /* 0x00d080123f007988 */ /* 0x010fe80008000406 */
[----:B--2---:R0:W-:Y:S04]  /*2e5c0*/  STS.U16 [R63+UR6+0x9480], R49 ;  /* 0x009480313f007988 */ /* 0x0041e80008000406 */
[----:B------:R1:W-:Y:S04]  /*2e5d0*/  STS.U16 [R63+UR6+0xd480], R48 ;  /* 0x00d480303f007988 */ /* 0x0003e80008000406 */
[----:B------:R2:W-:Y:S04]  /*2e5e0*/  STS.U16 [R63+UR6+0x9880], R33 ;  /* 0x009880213f007988 */ /* 0x0005e80008000406 */
[----:B0-----:R-:W4:Y:S04]  /*2e5f0*/  LDL.LU R49, [R1+0x14c] ;  /* 0x00014c0001317983 */ /* 0x001f280000300800 */
[----:B-1----:R-:W3:Y:S04]  /*2e600*/  LDL.LU R48, [R1+0x188] ;  /* 0x0001880001307983 */ /* 0x002ee80000300800 */
[----:B--2---:R-:W2:Y:S04]  /*2e610*/  LDL.LU R33, [R1+0x18c] ;  /* 0x00018c0001217983 */ /* 0x004ea80000300800 */
[----:B------:R0:W-:Y:S04]  /*2e620*/  STS.U16 [R63+UR6+0xd880], R32 ;  /* 0x00d880203f007988 */ /* 0x0001e80008000406 */
[----:B------:R1:W-:Y:S04]  /*2e630*/  STS.U16 [R63+UR6+0x9c80], R17 ;  /* 0x009c80113f007988 */ /* 0x0003e80008000406 */
[----:B0-----:R-:W2:Y:S04]  /*2e640*/  LDL.LU R32, [R1+0x1c8] ;  /* 0x0001c80001207983 */ /* 0x001ea80000300800 */
[----:B-1----:R-:W2:Y:S04]  /*2e650*/  LDL.LU R17, [R1+0x1cc] ;  /* 0x0001cc0001117983 */ /* 0x002ea80000300800 */
[----:B------:R0:W-:Y:S04]  /*2e660*/  STS.U16 [R63+UR6+0xdc80], R16 ;  /* 0x00dc80103f007988 */ /* 0x0001e80008000406 */
[----:B0-----:R-:W4:Y:S01]  /*2e670*/  LDL.LU R63, [R1+0x10c4] ;  /* 0x0010c400013f7983 */ /* 0x001f220000300800 */
[----:B------:R-:W-:-:S02]  /*2e680*/  LOP3.LUT R18, R3, 0x20, RZ, 0x3c, !PT ;  /* 0x0000002003127812 */ /* 0x000fc400078e3cff */
[----:B------:R-:W-:-:S03]  /*2e690*/  LOP3.LUT R16, R3, 0x40, RZ, 0x3c, !PT ;  /* 0x0000004003107812 */ /* 0x000fc600078e3cff */
[----:B--2---:R0:W-:Y:S04]  /*2e6a0*/  STS.U16 [R18+UR6+0x8100], R17 ;  /* 0x0081001112007988 */ /* 0x0041e80008000406 */
[----:B------:R-:W-:Y:S04]  /*2e6b0*/  STS.U16 [R18+UR6+0xc100], R32 ;  /* 0x00c1002012007988 */ /* 0x000fe80008000406 */
[----:B------:R-:W-:Y:S04]  /*2e6c0*/  STS.U16 [R18+UR6+0x8500], R33 ;  /* 0x0085002112007988 */ /* 0x000fe80008000406 */
[----:B---3--:R-:W-:Y:S04]  /*2e6d0*/  STS.U16 [R18+UR6+0xc500], R48 ;  /* 0x00c5003012007988 */ /* 0x008fe80008000406 */
[----:B----4-:R-:W-:Y:S04]  /*2e6e0*/  STS.U16 [R18+UR6+0x8900], R49 ;  /* 0x0089003112007988 */ /* 0x010fe80008000406 */
        /* <DEDUP_REMOVED lines=13> */
[----:B------:R-:W-:Y:S04]  /*2e7c0*/  STS.U16 [R17+UR6+0xc180], R51 ;  /* 0x00c1803311007988 */ /* 0x000fe80008000406 */
[----:B------:R1:W-:Y:S04]  /*2e7d0*/  STS.U16 [R17+UR6+0x8580], R136 ;  /* 0x0085808811007988 */ /* 0x0003e80008000406 */
[----:B------:R2:W-:Y:S04]  /*2e7e0*/  STS.U16 [R17+UR6+0xc580], R137 ;  /* 0x00c5808911007988 */ /* 0x0005e80008000406 */
[----:B------:R3:W-:Y:S04]  /*2e7f0*/  STS.U16 [R17+UR6+0x8980], R134 ;  /* 0x0089808611007988 */ /* 0x0007e80008000406 */
[----:B------:R4:W-:Y:S04]  /*2e800*/  STS.U16 [R17+UR6+0xc980], R135 ;  /* 0x00c9808711007988 */ /* 0x0009e80008000406 */
        /* <DEDUP_REMOVED lines=10> */
[----:B------:R0:W-:Y:S04]  /*2e8b0*/  STS.U16 [R16+UR6+0x8200], R106 ;  /* 0x0082006a10007988 */ /* 0x0001e80008000406 */
[----:B------:R0:W-:Y:S04]  /*2e8c0*/  STS.U16 [R16+UR6+0xc200], R107 ;  /* 0x00c2006b10007988 */ /* 0x0001e80008000406 */
[----:B------:R0:W-:Y:S04]  /*2e8d0*/  STS.U16 [R16+UR6+0x8600], R76 ;  /* 0x0086004c10007988 */ /* 0x0001e80008000406 */
[----:B------:R0:W-:Y:S04]  /*2e8e0*/  STS.U16 [R16+UR6+0xc600], R77 ;  /* 0x00c6004d10007988 */ /* 0x0001e80008000406 */
[----:B------:R0:W-:Y:S04]  /*2e8f0*/  STS.U16 [R16+UR6+0x8a00], R74 ;  /* 0x008a004a10007988 */ /* 0x0001e80008000406 */
[----:B------:R1:W-:Y:S04]  /*2e900*/  STS.U16 [R16+UR6+0xca00], R75 ;  /* 0x00ca004b10007988 */ /* 0x0003e80008000406 */
[----:B------:R1:W-:Y:S04]  /*2e910*/  STS.U16 [R16+UR6+0x8e00], R132 ;  /* 0x008e008410007988 */ /* 0x0003e80008000406 */
[----:B------:R1:W-:Y:S01]  /*2e920*/  STS.U16 [R16+UR6+0xce00], R133 ;  /* 0x00ce008510007988 */ /* 0x0003e20008000406 */
        /* <DEDUP_REMOVED lines=12> */
[----:B-1----:R1:W5:Y:S04]  /*2e9f0*/  LDL.LU R136, [R1+0x10c0] ;  /* 0x0010c00001887983 */ /* 0x0023680000300800 */
[----:B------:R0:W-:Y:S04]  /*2ea00*/  STS.U16 [R14+UR6+0xc680], R105 ;  /* 0x00c680690e007988 */ /* 0x0001e80008000406 */
[----:B--2---:R1:W5:Y:S04]  /*2ea10*/  LDL.LU R137, [R1+0x10bc] ;  /* 0x0010bc0001897983 */ /* 0x0043680000300800 */
[----:B------:R2:W-:Y:S04]  /*2ea20*/  STS.U16 [R14+UR6+0x8a80], R102 ;  /* 0x008a80660e007988 */ /* 0x0005e80008000406 */
[----:B---3--:R1:W5:Y:S04]  /*2ea30*/  LDL.LU R134, [R1+0x10b8] ;  /* 0x0010b80001867983 */ /* 0x0083680000300800 */
[----:B------:R3:W-:Y:S04]  /*2ea40*/  STS.U16 [R14+UR6+0xca80], R103 ;  /* 0x00ca80670e007988 */ /* 0x0007e80008000406 */
[----:B----4-:R1:W5:Y:S04]  /*2ea50*/  LDL.LU R135, [R1+0x10b4] ;  /* 0x0010b40001877983 */ /* 0x0103680000300800 */
[----:B------:R4:W-:Y:S04]  /*2ea60*/  STS.U16 [R14+UR6+0x8e80], R72 ;  /* 0x008e80480e007988 */ /* 0x0009e80008000406 */
[----:B------:R1:W5:Y:S04]  /*2ea70*/  LDL.LU R108, [R1+0x10b0] ;  /* 0x0010b000016c7983 */ /* 0x0003680000300800 */
[----:B------:R0:W-:Y:S01]  /*2ea80*/  STS.U16 [R14+UR6+0xce80], R73 ;  /* 0x00ce80490e007988 */ /* 0x0001e20008000406 */
[----:B------:R-:W-:-:S03]  /*2ea90*/  LOP3.LUT R12, R3, 0x60, RZ, 0x3c, !PT ;  /* 0x00000060030c7812 */ /* 0x000fc600078e3cff */
        /* <DEDUP_REMOVED lines=18> */
[----:B0-----:R0:W5:Y:S04]  /*2ebc0*/  LDL.LU R130, [R1+0x1088] ;  /* 0x0010880001827983 */ /* 0x0011680000300800 */
[----:B------:R0:W-:Y:S04]  /*2ebd0*/  STS.U16 [R12+UR6+0xc300], R71 ;  /* 0x00c300470c007988 */ /* 0x0001e80008000406 */
[----:B------:R0:W5:Y:S04]  /*2ebe0*/  LDL.LU R131, [R1+0x1084] ;  /* 0x0010840001837983 */ /* 0x0001680000300800 */
[----:B------:R0:W-:Y:S04]  /*2ebf0*/  STS.U16 [R12+UR6+0x8700], R128 ;  /* 0x008700800c007988 */ /* 0x0001e80008000406 */
[----:B------:R0:W5:Y:S04]  /*2ec00*/  LDL.LU R104, [R1+0x1080] ;  /* 0x0010800001687983 */ /* 0x0001680000300800 */
[----:B------:R0:W-:Y:S04]  /*2ec10*/  STS.U16 [R12+UR6+0xc700], R129 ;  /* 0x00c700810c007988 */ /* 0x0001e80008000406 */
[----:B------:R0:W5:Y:S04]  /*2ec20*/  LDL.LU R105, [R1+0x107c] ;  /* 0x00107c0001697983 */ /* 0x0001680000300800 */
[----:B------:R0:W-:Y:S04]  /*2ec30*/  STS.U16 [R12+UR6+0x8b00], R126 ;  /* 0x008b007e0c007988 */ /* 0x0001e80008000406 */
[----:B--2---:R2:W5:Y:S04]  /*2ec40*/  LDL.LU R102, [R1+0x1078] ;  /* 0x0010780001667983 */ /* 0x0045680000300800 */
[----:B------:R0:W-:Y:S04]  /*2ec50*/  STS.U16 [R12+UR6+0xcb00], R127 ;  /* 0x00cb007f0c007988 */ /* 0x0001e80008000406 */
[----:B---3--:R2:W5:Y:S04]  /*2ec60*/  LDL.LU R103, [R1+0x1074] ;  /* 0x0010740001677983 */ /* 0x0085680000300800 */
[----:B------:R3:W-:Y:S04]  /*2ec70*/  STS.U16 [R12+UR6+0x8f00], R100 ;  /* 0x008f00640c007988 */ /* 0x0007e80008000406 */
[----:B----4-:R2:W5:Y:S04]  /*2ec80*/  LDL.LU R72, [R1+0x1070] ;  /* 0x0010700001487983 */ /* 0x0105680000300800 */
[----:B------:R4:W-:Y:S01]  /*2ec90*/  STS.U16 [R12+UR6+0xcf00], R101 ;  /* 0x00cf00650c007988 */ /* 0x0009e20008000406 */
[----:B------:R-:W-:-:S03]  /*2eca0*/  LOP3.LUT R4, R3, 0x70, RZ, 0x3c, !PT ;  /* 0x0000007003047812 */ /* 0x000fc600078e3cff */
[----:B------:R2:W5:Y:S04]  /*2ecb0*/  LDL.LU R73, [R1+0x106c] ;  /* 0x00106c0001497983 */ /* 0x0005680000300800 */
[----:B------:R-:W-:Y:S04]  /*2ecc0*/  STS.U16 [R12+UR6+0x9300], R55 ;  /* 0x009300370c007988 */ /* 0x000fe80008000406 */
[----:B-1----:R2:W5:Y:S04]  /*2ecd0*/  LDL.LU R70, [R1+0x1068] ;  /* 0x0010680001467983 */ /* 0x0025680000300800 */
[----:B------:R-:W-:Y:S04]  /*2ece0*/  STS.U16 [R12+UR6+0xd300], R54 ;  /* 0x00d300360c007988 */ /* 0x000fe80008000406 */
[----:B0-----:R2:W5:Y:S04]  /*2ecf0*/  LDL.LU R71, [R1+0x1064] ;  /* 0x0010640001477983 */ /* 0x0015680000300800 */
        /* <DEDUP_REMOVED lines=9> */
[----:B---3--:R2:W5:Y:S04]  /*2ed90*/  LDL.LU R100, [R1+0x1050] ;  /* 0x0010500001647983 */ /* 0x0085680000300800 */
[----:B------:R-:W-:Y:S04]  /*2eda0*/  STS.U16 [R12+UR6+0xdf00], R9 ;  /* 0x00df00090c007988 */ /* 0x000fe80008000406 */
[----:B----4-:R2:W5:Y:S04]  /*2edb0*/  LDL.LU R101, [R1+0x104c] ;  /* 0x00104c0001657983 */ /* 0x0105680000300800 */
[----:B------:R0:W-:Y:S04]  /*2edc0*/  STS.U16 [R4+UR6+0x8380], R98 ;  /* 0x0083806204007988 */ /* 0x0001e80008000406 */
[----:B------:R1:W-:Y:S04]  /*2edd0*/  STS.U16 [R4+UR6+0xc380], R99 ;  /* 0x00c3806304007988 */ /* 0x0003e80008000406 */
[----:B------:R3:W-:Y:S04]  /*2ede0*/  STS.U16 [R4+UR6+0x8780], R68 ;  /* 0x0087804404007988 */ /* 0x0007e80008000406 */
[----:B0-----:R2:W5:Y:S04]  /*2edf0*/  LDL.LU R98, [R1+0x1048] ;  /* 0x0010480001627983 */ /* 0x0015680000300800 */
[----:B-1----:R2:W5:Y:S04]  /*2ee00*/  LDL.LU R99, [R1+0x1044] ;  /* 0x0010440001637983 */ /* 0x0025680000300800 */
[----:B---3--:R2:W5:Y:S04]  /*2ee10*/  LDL.LU R68, [R1+0x1040] ;  /* 0x0010400001447983 */ /* 0x0085680000300800 */
        /* <DEDUP_REMOVED lines=8> */
[----:B0-----:R2:W5:Y:S04]  /*2eea0*/  LDL.LU R2, [R1+0x1030] ;  /* 0x0010300001027983 */ /* 0x0015680000300800 */
[----:B-1----:R2:W5:Y:S04]  /*2eeb0*/  LDL.LU R0, [R1+0x102c] ;  /* 0x00102c0001007983 */ /* 0x0025680000300800 */
        /* <DEDUP_REMOVED lines=8> */
[----:B------:R0:W-:Y:S06]  /*2ef40*/  MEMBAR.ALL.CTA ;  /* 0x0000000000007992 */ /* 0x0001ec0000008000 */
[----:B0-----:R-:W0:Y:S01]  /*2ef50*/  FENCE.VIEW.ASYNC.S ;  /* 0x00000000000073c6 */ /* 0x001e220000000000 */
[----:B------:R-:W-:-:S04]  /*2ef60*/  ULEA UR8, UR17, UR6, 0x3 ;  /* 0x0000000611087291 */ /* 0x000fc8000f8e18ff */
[----:B------:R-:W-:Y:S01]  /*2ef70*/  UIADD3 UR8, UPT, UPT, UR8, 0x10000, URZ ;  /* 0x0001000008087890 */ /* 0x000fe2000fffe0ff */
[----:B0-----:R-:W-:Y:S06]  /*2ef80*/  BAR.SYNC.DEFER_BLOCKING 0x0 ;  /* 0x0000000000007b1d */ /* 0x001fec0000010000 */
[----:B--2---:R-:W-:Y:S05]  /*2ef90*/  @P0 BRA `(.L_x_10) ;  /* 0x0000000000e80947 */ /* 0x004fea0003800000 */
[----:B------:R-:W-:Y:S02]  /*2efa0*/  UIADD3 UR73, UPT, UPT, UR5, 0x48, URZ ;  /* 0x0000004805497890 */ /* 0x000fe4000fffe0ff */
[----:B------:R-:W-:Y:S02]  /*2efb0*/  UIADD3 UR74, UPT, UPT, UR5, 0x50, URZ ;  /* 0x00000050054a7890 */ /* 0x000fe4000fffe0ff */
[----:B------:R-:W-:Y:S02]  /*2efc0*/  UIADD3 UR75, UPT, UPT, UR5, 0x58, URZ ;  /* 0x00000058054b7890 */ /* 0x000fe4000fffe0ff */
[----:B------:R-:W-:Y:S02]  /*2efd0*/  UIADD3 UR76, UPT, UPT, UR5, 0x60, URZ ;  /* 0x00000060054c7890 */ /* 0x000fe4000fffe0ff */
[----:B------:R-:W-:Y:S02]  /*2efe0*/  UIADD3 UR77, UPT, UPT, UR5, 0x68, URZ ;  /* 0x00000068054d7890 */ /* 0x000fe4000fffe0ff */
[----:B------:R-:W-:Y:S01]  /*2eff0*/  UIADD3 UR68, UPT, UPT, UR5, 0x70, URZ ;  /* 0x0000007005447890 */ /* 0x000fe2000fffe0ff */
[----:B------:R-:W-:Y:S01]  /*2f000*/  UMOV UR54, 0x0 ;  /* 0x0000000000367882 */ /* 0x000fe20000000000 */
[----:B------:R-:W-:Y:S01]  /*2f010*/  UMOV UR55, 0x8100490 ;  /* 0x0810049000377882 */ /* 0x000fe20000000000 */
[----:B------:R-:W-:Y:S01]  /*2f020*/  UIADD3 UR69, UPT, UPT, UR5, 0x78, URZ ;  /* 0x0000007805457890 */ /* 0x000fe2000fffe0ff */
[----:B------:R-:W-:Y:S01]  /*2f030*/  UMOV UR56, UR9 ;  /* 0x0000000900387c82 */ /* 0x000fe20008000000 */
[----:B------:R-:W-:Y:S01]  /*2f040*/  UMOV UR57, 0x40004040 ;  /* 0x4000404000397882 */ /* 0x000fe20000000000 */
[----:B------:R-:W-:Y:S01]  /*2f050*/  UMOV UR58, 0x0 ;  /* 0x00000000003a7882 */ /* 0x000fe20000000000 */
[----:B------:R-:W-:Y:S01]  /*2f060*/  UMOV UR59, 0x8100490 ;  /* 0x08100490003b7882 */ /* 0x000fe20000000000 */
[----:B------:R-:W-:-:S02]  /*2f070*/  UIADD3 UR70, UPT, UPT, UR5, 0x80, URZ ;  /* 0x0000008005467890 */ /* 0x000fc4000fffe0ff */
[----:B------:R-:W-:Y:S01]  /*2f080*/  UTCHMMA tmem[UR13], gdesc[UR56], tmem[UR5], tmem[UR54], idesc[UR55], UPT ;  /* 0x00ff36380d0079ea */ /* 0x000fe2000b800005 */
[----:B------:R-:W-:Y:S01]  /*2f090*/  UMOV UR60, 0x0 ;  /* 0x00000000003c7882 */ /* 0x000fe20000000000 */
[----:B------:R-:W-:Y:S01]  /*2f0a0*/  UMOV UR61, 0x8100490 ;  /* 0x08100490003d7882 */ /* 0x000fe20000000000 */
[----:B------:R-:W-:Y:S02]  /*2f0b0*/  UIADD3 UR71, UPT, UPT, UR5, 0x88, URZ ;  /* 0x0000008805477890 */ /* 0x000fe4000fffe0ff */
[----:B------:R0:W-:Y:S01]  /*2f0c0*/  UTCHMMA tmem[UR73], gdesc[UR14], tmem[UR5], tmem[UR58], idesc[UR59], UPT ;  /* 0x00ff3a0e490079ea */ /* 0x0001e2000b800005 */
[----:B------:R-:W-:Y:S01]  /*2f0d0*/  UMOV UR62, 0x0 ;  /* 0x00000000003e7882 */ /* 0x000fe20000000000 */
[----:B------:R-:W-:Y:S01]  /*2f0e0*/  UMOV UR63, 0x8100490 ;  /* 0x08100490003f7882 */ /* 0x000fe20000000000 */
[----:B------:R-:W-:Y:S02]  /*2f0f0*/  UIADD3 UR72, UPT, UPT, UR5, 0x90, URZ ;  /* 0x0000009005487890 */ /* 0x000fe4000fffe0ff */
[----:B------:R1:W-:Y:S01]  /*2f100*/  UTCHMMA tmem[UR74], gdesc[UR18], tmem[UR5], tmem[UR60], idesc[UR61], UPT ;  /* 0x00ff3c124a0079ea */ /* 0x0003e2000b800005 */
[----:B------:R-:W-:Y:S01]  /*2f110*/  UMOV UR64, 0x0 ;  /* 0x0000000000407882 */ /* 0x000fe20000000000 */
[----:B------:R-:W-:Y:S01]  /*2f120*/  UMOV UR65, 0x8100490 ;  /* 0x0810049000417882 */ /* 0x000fe20000000000 */
[----:B------:R-:W-:Y:S01]  /*2f130*/  UMOV UR66, 0x0 ;  /* 0x0000000000427882 */ /* 0x000fe20000000000 */
[----:B------:R-:W-:Y:S01]  /*2f140*/  UMOV UR67, 0x8100490 ;  /* 0x0810049000437882 */ /* 0x000fe20000000000 */
[----:B------:R2:W-:Y:S01]  /*2f150*/  UTCHMMA tmem[UR75], gdesc[UR20], tmem[UR5], tmem[UR62], idesc[UR63], UPT ;  /* 0x00ff3e144b0079ea */ /* 0x0005e2000b800005 */
[----:B0-----:R-:W-:-:S02]  /*2f160*/  UIADD3 UR73, UPT, UPT, UR5, 0x98, URZ ;  /* 0x0000009805497890 */ /* 0x001fc4000fffe0ff */
[----:B------:R0:W-:Y:S01]  /*2f170*/  UTCHMMA tmem[UR76], gdesc[UR22], tmem[UR5], tmem[UR64], idesc[UR65], UPT ;  /* 0x00ff40164c0079ea */ /* 0x0001e2000b800005 */
[----:B------:R-:W-:Y:S01]  /*2f180*/  UMOV UR48, 0x0 ;  /* 0x0000000000307882 */ /* 0x000fe20000000000 */
[----:B------:R-:W-:Y:S01]  /*2f190*/  UMOV UR49, 0x8100490 ;  /* 0x0810049000317882 */ /* 0x000fe20000000000 */
[----:B-1----:R-:W-:Y:S02]  /*2f1a0*/  UIADD3 UR74, UPT, UPT, UR5, 0xa0, URZ ;  /* 0x000000a0054a7890 */ /* 0x002fe4000fffe0ff */
[----:B------:R1:W-:Y:S01]  /*2f1b0*/  UTCHMMA tmem[UR77], gdesc[UR24], tmem[UR5], tmem[UR66], idesc[UR67], UPT ;  /* 0x00ff42184d0079ea */ /* 0x0003e2000b800005 */
[----:B------:R-:W-:Y:S01]  /*2f1c0*/  UMOV UR50, 0x0 ;  /* 0x0000000000327882 */ /* 0x000fe20000000000 */
[----:B------:R-:W-:Y:S01]  /*2f1d0*/  UMOV UR51, 0x8100490 ;  /* 0x0810049000337882 */ /* 0x000fe20000000000 */
[----:B------:R-:W-:Y:S01]  /*2f1e0*/  UMOV UR52, 0x0 ;  /* 0x0000000000347882 */ /* 0x000fe20000000000 */
[----:B--2---:R-:W-:Y:S02]  /*2f1f0*/  UIADD3 UR75, UPT, UPT, UR5, 0xa8, URZ ;  /* 0x000000a8054b7890 */ /* 0x004fe4000fffe0ff */
        /* <DEDUP_REMOVED lines=8> */
[----:B------:R0:W-:Y:S01]  /*2f280*/  UTCHMMA tmem[UR71], gdesc[UR32], tmem[UR5], tmem[UR54], idesc[UR55], UPT ;  /* 0x00ff3620470079ea */ /* 0x0001e2000b800005 */
[----:B------:R0:W-:Y:S01]  /*2f290*/  UTCHMMA tmem[UR72], gdesc[UR34], tmem[UR5], tmem[UR56], idesc[UR57], UPT ;  /* 0x00ff3822480079ea */ /* 0x0001e2000b800005 */
[----:B------:R0:W-:Y:S01]  /*2f2a0*/  UTCHMMA tmem[UR73], gdesc[UR36], tmem[UR5], tmem[UR58], idesc[UR59], UPT ;  /* 0x00ff3a24490079ea */ /* 0x0001e2000b800005 */
[----:B--2---:R-:W-:Y:S01]  /*2f2b0*/  UMOV UR48, UR8 ;  /* 0x0000000800307c82 */ /* 0x004fe20008000000 */
[----:B------:R-:W-:Y:S01]  /*2f2c0*/  UMOV UR49, URZ ;  /* 0x000000ff00317c82 */ /* 0x000fe20008000000 */
[----:B------:R0:W-:Y:S01]  /*2f2d0*/  UTCHMMA tmem[UR74], gdesc[UR40], tmem[UR5], tmem[UR60], idesc[UR61], UPT ;  /* 0x00ff3c284a0079ea */ /* 0x0001e2000b800005 */
[----:B------:R0:W-:Y:S01]  /*2f2e0*/  UTCHMMA tmem[UR75], gdesc[UR42], tmem[UR5], tmem[UR62], idesc[UR63], UPT ;  /* 0x00ff3e2a4b0079ea */ /* 0x0001e2000b800005 */
[----:B------:R-:W-:Y:S01]  /*2f2f0*/  UMOV UR48, UR48 ;  /* 0x0000003000307c82 */ /* 0x000fe20008000000 */
[----:B------:R0:W-:Y:S01]  /*2f300*/  UTCHMMA tmem[UR76], gdesc[UR44], tmem[UR5], tmem[UR64], idesc[UR65], UPT ;  /* 0x00ff402c4c0079ea */ /* 0x0001e2000b800005 */
[----:B------:R0:W-:Y:S01]  /*2f310*/  UTCHMMA tmem[UR77], gdesc[UR46], tmem[UR5], tmem[UR66], idesc[UR67], UPT ;  /* 0x00ff422e4d0079ea */ /* 0x0001e2000b800005 */
[----:B------:R0:W-:Y:S01]  /*2f320*/  UTCBAR [UR48], URZ ;  /* 0x000000ff300073e9 */ /* 0x0001e200080000ff */
[----:B------:R-:W-:Y:S01]  /*2f330*/  NOP ;  /* 0x0000000000007918 */ /* 0x000fe20000000000 */
.L_x_10:
[----:B------:R-:W2:Y:S04]  /*2f340*/  LDL R5, [R1+0xf10] ;  /* 0x000f100001057983 */ /* 0x000ea80000100800 */
[----:B------:R-:W2:Y:S01]  /*2f350*/  LDL R4, [R1+0x50c] ;  /* 0x00050c0001047983 */ /* 0x000ea20000100800 */
[----:B------:R-:W-:-:S04]  /*2f360*/  UIADD3 UR17, UPT, UPT, UR17, 0x1, URZ ;  /* 0x0000000111117890 */ /* 0x000fc8000fffe0ff */
[----:B------:R-:W-:-:S04]  /*2f370*/  UISETP.GT.AND UP1, UPT, UR17, 0x1, UPT ;  /* 0x000000011100788c */ /* 0x000fc8000bf24270 */
[----:B0-----:R-:W-:Y:S02]  /*2f380*/  USEL UR48, URZ, 0x1, !UP1 ;  /* 0x00000001ff307887 */ /* 0x001fe4000c800000 */
[----:B------:R-:W-:Y:S02]  /*2f390*/  USEL UR17, UR17, URZ, !UP1 ;  /* 0x000000ff11117287 */ /* 0x000fe4000c800000 */
[----:B------:R-:W-:-:S03]  /*2f3a0*/  ULOP3.LUT UR49, UR4, UR48, URZ, 0x3c, !UPT ;  /* 0x0000003004317292 */ /* 0x000fc6000f8e3cff */
[----:B------:R-:W-:-:S04]  /*2f3b0*/  UMOV UR48, UR4 ;  /* 0x0000000400307c82 */ /* 0x000fc80008000000 */
[----:B------:R-:W-:Y:S01]  /*2f3c0*/  UMOV UR4, UR49 ;  /* 0x0000003100047c82 */ /* 0x000fe20008000000 */
[----:B--2---:R-:W-:-:S13]  /*2f3d0*/  ISETP.NE.U32.AND P1, PT, R4, R5, PT ;  /* 0x000000050400720c */ /* 0x004fda0003f25070 */
[----:B------:R-:W-:Y:S05]  /*2f3e0*/  @P1 BRA `(.L_x_11) ;  /* 0xfffffe7c00a41947 */ /* 0x000fea000383ffff */
.L_x_8:
[----:B------:R-:W2:Y:S01]  /*2f3f0*/  LDL.LU R8, [R1+0xf2c] ;  /* 0x000f2c0001087983 */ /* 0x000ea20000300800 */
[----:B------:R-:W0:Y:S01]  /*2f400*/  LDC R9, c[0x0][0x3a0] ;  /* 0x0000e800ff097b82 */ /* 0x000e220000000800 */
[----:B------:R-:W2:Y:S02]  /*2f410*/  LDCU UR4, c[0x0][0x3b4] ;  /* 0x00007680ff0477ac */ /* 0x000ea40008000800 */
[----:B------:R-:W3:Y:S01]  /*2f420*/  LDL R7, [R1+0x588] ;  /* 0x0005880001077983 */ /* 0x000ee20000100800 */
[----:B------:R-:W3:Y:S03]  /*2f430*/  LDCU UR9, c[0x0][0x3b8] ;  /* 0x00007700ff0977ac */ /* 0x000ee60008000800 */
[----:B------:R-:W4:Y:S01]  /*2f440*/  LDL.LU R6, [R1+0xf38] ;  /* 0x000f380001067983 */ /* 0x000f220000300800 */
[----:B------:R-:W1:Y:S03]  /*2f450*/  LDCU.128 UR12, c[0x0][0x390] ;  /* 0x00007200ff0c77ac */ /* 0x000e660008000c00 */
[----:B------:R-:W4:Y:S04]  /*2f460*/  LDL.LU R5, [R1+0xf34] ;  /* 0x000f340001057983 */ /* 0x000f280000300800 */
[----:B------:R-:W4:Y:S01]  /*2f470*/  LDL.LU R4, [R1+0xf30] ;  /* 0x000f300001047983 */ /* 0x000f220000300800 */
[----:B0-----:R-:W-:-:S05]  /*2f480*/  VIADD R9, R9, 0xff ;  /* 0x000000ff09097836 */ /* 0x001fca0000000000 */
[----:B------:R-:W-:Y:S01]  /*2f490*/  ISETP.GE.AND P5, PT, R9, 0x100, PT ;  /* 0x000001000900780c */ /* 0x000fe20003fa6270 */
[C---:B--2--5:R-:W-:Y:S01]  /*2f4a0*/  IMAD R0, R8.reuse, UR4, RZ ;  /* 0x0000000408007c24 */ /* 0x064fe2000f8e02ff */
[----:B-1----:R-:W-:Y:S01]  /*2f4b0*/  ISETP.GE.AND P0, PT, R8, UR14, PT ;  /* 0x0000000e08007c0c */ /* 0x002fe2000bf06270 */
[----:B---3--:R-:W-:-:S03]  /*2f4c0*/  IMAD R3, R7, UR9, RZ ;  /* 0x0000000907037c24 */ /* 0x008fc6000f8e02ff */
[----:B------:R-:W-:Y:S01]  /*2f4d0*/  LEA R84, P1, R0, UR12, 0x1 ;  /* 0x0000000c00547c11 */ /* 0x000fe2000f8208ff */
[----:B------:R-:W-:Y:S01]  /*2f4e0*/  VIADD R69, R3, UR9 ;  /* 0x0000000903457c36 */ /* 0x000fe20008000000 */
[----:B----4-:R-:W-:Y:S02]  /*2f4f0*/  ISETP.LT.AND P4, PT, R6, UR15, !P0 ;  /* 0x0000000f06007c0c */ /* 0x010fe4000c781270 */
[----:B------:R-:W-:Y:S01]  /*2f500*/  LEA.HI.X.SX32 R0, R0, UR13, 0x1, P1 ;  /* 0x0000000d00007c11 */ /* 0x000fe200088f0eff */
[----:B------:R-:W-:Y:S01]  /*2f510*/  VIADD R71, R69, UR9 ;  /* 0x0000000945477c36 */ /* 0x000fe20008000000 */
[----:B------:R-:W-:Y:S02]  /*2f520*/  ISETP.LT.AND P6, PT, R5, UR15, !P0 ;  /* 0x0000000f05007c0c */ /* 0x000fe4000c7c1270 */
[----:B------:R-:W-:Y:S01]  /*2f530*/  ISETP.LT.AND P3, PT, R4, UR15, !P0 ;  /* 0x0000000f04007c0c */ /* 0x000fe2000c761270 */
[----:B------:R-:W-:-:S12]  /*2f540*/  @!P5 BRA `(.L_x_12) ;  /* 0x000000000010d947 */ /* 0x000fd80003800000 */
[----:B------:R-:W-:-:S06]  /*2f550*/  USHF.L.U32 UR48, UR48, 0x1f, URZ ;  /* 0x0000001f30307899 */ /* 0x000fcc00080006ff */
[----:B------:R-:W-:-:S04]  /*2f560*/  IMAD.U32 R2, RZ, RZ, UR48 ;  /* 0x00000030ff027e24 */ /* 0x000fc8000f8e00ff */
[----:B------:R-:W0:Y:S02]  /*2f570*/  SYNCS.PHASECHK.TRANS64.TRYWAIT P1, [UR8], R2 ;  /* 0x00000002ff0075a7 */ /* 0x000e240008021108 */
[----:B0-----:R-:W-:Y:S05]  /*2f580*/  @!P1 BRA `(.L_x_13) ;  /* 0x0000001c00b09947 */ /* 0x001fea0003800000 */
.L_x_12:
[----:B------:R-:W2:Y:S04]  /*2f590*/  LDL.LU R68, [R1+0x588] ;  /* 0x0005880001447983 */ /* 0x000ea80000300800 */
[----:B------:R-:W3:Y:S01]  /*2f5a0*/  LDL.LU R86, [R1+0x1028] ;  /* 0x0010280001567983 */ /* 0x000ee20000300800 */
[----:B------:R-:W-:Y:S01]  /*2f5b0*/  VIADD R73, R71, UR9 ;  /* 0x0000000947497c36 */ /* 0x000fe20008000000 */
[----:B------:R-:W-:Y:S03]  /*2f5c0*/  BAR.SYNC.DEFER_BLOCKING 0x0 ;  /* 0x0000000000007b1d */ /* 0x000fe60000010000 */
[----:B------:R-:W-:Y:S01]  /*2f5d0*/  VIADD R75, R73, UR9 ;  /* 0x00000009494b7c36 */ /* 0x000fe20008000000 */
[----:B------:R-:W-:-:S02]  /*2f5e0*/  LEA R2, P1, R3, R84, 0x1 ;  /* 0x0000005403027211 */ /* 0x000fc400078208ff */
[----:B------:R-:W4:Y:S04]  /*2f5f0*/  LDL.LU R93, [R1+0x1024] ;  /* 0x00102400015d7983 */ /* 0x000f280000300800 */
[----:B------:R-:W5:Y:S01]  /*2f600*/  LDL.LU R92, [R1+0x1020] ;  /* 0x00102000015c7983 */ /* 0x000f620000300800 */
[----:B------:R-:W0:Y:S02]  /*2f610*/  @!P2 SYNCS.CCTL.IV [UR6+0x10000] ;  /* 0x01000000ff00a9b1 */ /* 0x000e240008000006 */
[----:B0-----:R-:W-:Y:S06]  /*2f620*/  BAR.SYNC.DEFER_BLOCKING 0x0 ;  /* 0x0000000000007b1d */ /* 0x001fec0000010000 */
[----:B------:R-:W0:Y:S01]  /*2f630*/  LDTM.x64 R4, tmem[UR7] ;  /* 0x00000007000479ee */ /* 0x000e220008340000 */
[----:B------:R-:W3:Y:S01]  /*2f640*/  LDL.LU R91, [R1+0x101c] ;  /* 0x00101c00015b7983 */ /* 0x000ee20000300800 */
[----:B------:R-:W-:-:S03]  /*2f650*/  VIADD R77, R75, UR9 ;  /* 0x000000094b4d7c36 */ /* 0x000fc60008000000 */
[----:B------:R-:W4:Y:S01]  /*2f660*/  LDL.LU R90, [R1+0x1018] ;  /* 0x00101800015a7983 */ /* 0x000f220000300800 */
[----:B------:R-:W-:-:S03]  /*2f670*/  VIADD R79, R77, UR9 ;  /* 0x000000094d4f7c36 */ /* 0x000fc60008000000 */
[----:B------:R-:W4:Y:S01]  /*2f680*/  LDL.LU R89, [R1+0x1014] ;  /* 0x0010140001597983 */ /* 0x000f220000300800 */
[----:B------:R-:W1:Y:S01]  /*2f690*/  @!P2 SYNCS.CCTL.IV [UR6+0x10008] ;  /* 0x01000800ff00a9b1 */ /* 0x000e620008000006 */
[----:B------:R-:W-:Y:S01]  /*2f6a0*/  VIADD R81, R79, UR9 ;  /* 0x000000094f517c36 */ /* 0x000fe20008000000 */
[----:B------:R-:W-:Y:S01]  /*2f6b0*/  LEA.HI.X.SX32 R3, R3, R0, 0x1, P1 ;  /* 0x0000000003037211 */ /* 0x000fe200008f0eff */
[----:B------:R-:W4:Y:S01]  /*2f6c0*/  LDL.LU R88, [R1+0x1010] ;  /* 0x0010100001587983 */ /* 0x000f220000300800 */
[----:B------:R-:W-:Y:S02]  /*2f6d0*/  LEA R70, P1, R71, R84, 0x1 ;  /* 0x0000005447467211 */ /* 0x000fe400078208ff */
[----:B0-----:R-:W-:Y:S01]  /*2f6e0*/  F2FP.BF16.F32.PACK_AB R4, R5, R4 ;  /* 0x000000040504723e */ /* 0x001fe200000010ff */
[----:B------:R-:W-:Y:S01]  /*2f6f0*/  VIADD R85, R81, UR9 ;  /* 0x0000000951557c36 */ /* 0x000fe20008000000 */
[----:B------:R-:W-:Y:S01]  /*2f700*/  LEA.HI.X.SX32 R71, R71, R0, 0x1, P1 ;  /* 0x0000000047477211 */ /* 0x000fe200008f0eff */
[----:B------:R-:W-:Y:S01]  /*2f710*/  NOP ;  /* 0x0000000000007918 */ /* 0x000fe20000000000 */
[----:B------:R-:W-:Y:S01]  /*2f720*/  PRMT R5, R4, 0x7632, R5 ;  /* 0x0000763204057816 */ /* 0x000fe20000000005 */
[----:B------:R-:W4:Y:S01]  /*2f730*/  LDL.LU R87, [R1+0x100c] ;  /* 0x00100c0001577983 */ /* 0x000f220000300800 */
[----:B------:R-:W-:-:S02]  /*2f740*/  F2FP.BF16.F32.PACK_AB R6, R7, R6 ;  /* 0x000000060706723e */ /* 0x000fc400000010ff */
[----:B------:R-:W-:Y:S02]  /*2f750*/  F2FP.BF16.F32.PACK_AB R12, R13, R12 ;  /* 0x0000000c0d0c723e */ /* 0x000fe400000010ff */
[----:B--2---:R-:W-:Y:S02]  /*2f760*/  ISETP.LT.AND P5, PT, R68, UR15, !P0 ;  /* 0x0000000f44007c0c */ /* 0x004fe4000c7a1270 */
[----:B------:R-:W-:-:S04]  /*2f770*/  LEA R68, P2, R69, R84, 0x1 ;  /* 0x0000005445447211 */ /* 0x000fc800078408ff */
[----:B------:R-:W-:Y:S02]  /*2f780*/  LEA.HI.X.SX32 R69, R69, R0, 0x1, P2 ;  /* 0x0000000045457211 */ /* 0x000fe400010f0eff */
[----:B------:R-:W-:-:S04]  /*2f790*/  LEA R72, P2, R73, R84, 0x1 ;  /* 0x0000005449487211 */ /* 0x000fc800078408ff */
[----:B------:R-:W-:Y:S02]  /*2f7a0*/  LEA.HI.X.SX32 R73, R73, R0, 0x1, P2 ;  /* 0x0000000049497211 */ /* 0x000fe400010f0eff */
[----:B------:R-:W-:-:S04]  /*2f7b0*/  LEA R76, P2, R77, R84, 0x1 ;  /* 0x000000544d4c7211 */ /* 0x000fc800078408ff */
[----:B------:R-:W-:Y:S02]  /*2f7c0*/  LEA.HI.X.SX32 R77, R77, R0, 0x1, P2 ;  /* 0x000000004d4d7211 */ /* 0x000fe400010f0eff */
[C---:B------:R-:W-:Y:S01]  /*2f7d0*/  LEA R80, P2, R81.reuse, R84, 0x1 ;  /* 0x0000005451507211 */ /* 0x040fe200078408ff */
[----:B------:R0:W-:Y:S03]  /*2f7e0*/  @P5 STG.E.U16 desc[UR38][R2.64], R4 ;  /* 0x0000000402005986 */ /* 0x0001e6000c101526 */
[----:B------:R-:W-:Y:S01]  /*2f7f0*/  LEA.HI.X.SX32 R81, R81, R0, 0x1, P2 ;  /* 0x0000000051517211 */ /* 0x000fe200010f0eff */
[----:B------:R2:W-:Y:S01]  /*2f800*/  @P4 STG.E.U16 desc[UR38][R68.64], R5 ;  /* 0x0000000544004986 */ /* 0x0005e2000c101526 */
[----:B---3--:R-:W-:-:S03]  /*2f810*/  ISETP.LT.AND P2, PT, R86, UR15, !P0 ;  /* 0x0000000f56007c0c */ /* 0x008fc6000c741270 */
[----:B------:R-:W3:Y:S01]  /*2f820*/  LDL.LU R86, [R1+0x1008] ;  /* 0x0010080001567983 */ /* 0x000ee20000300800 */
[----:B0-----:R-:W-:-:S03]  /*2f830*/  PRMT R3, R6, 0x7632, R3 ;  /* 0x0000763206037816 */ /* 0x001fc60000000003 */
[----:B------:R0:W-:Y:S04]  /*2f840*/  @P6 STG.E.U16 desc[UR38][R70.64], R6 ;  /* 0x0000000646006986 */ /* 0x0001e8000c101526 */
[----:B--2---:R-:W2:Y:S04]  /*2f850*/  LDL.LU R69, [R1+0x1004] ;  /* 0x0010040001457983 */ /* 0x004ea80000300800 */
[----:B0-----:R-:W2:Y:S04]  /*2f860*/  LDL.LU R6, [R1+0x1000] ;  /* 0x0010000001067983 */ /* 0x001ea80000300800 */
[----:B------:R-:W2:Y:S04]  /*2f870*/  LDL.LU R68, [R1+0xffc] ;  /* 0x000ffc0001447983 */ /* 0x000ea80000300800 */
[----:B------:R-:W2:Y:S04]  /*2f880*/  LDL.LU R71, [R1+0xff8] ;  /* 0x000ff80001477983 */ /* 0x000ea80000300800 */
[----:B------:R-:W2:Y:S04]  /*2f890*/  LDL.LU R70, [R1+0xff4] ;  /* 0x000ff40001467983 */ /* 0x000ea80000300800 */
[----:B------:R-:W2:Y:S01]  /*2f8a0*/  LDL.LU R13, [R1+0xff0] ;  /* 0x000ff000010d7983 */ /* 0x000ea20000300800 */
[----:B------:R-:W-:-:S04]  /*2f8b0*/  LEA R74, P1, R75, R84, 0x1 ;  /* 0x000000544b4a7211 */ /* 0x000fc800078208ff */
[----:B------:R-:W-:Y:S02]  /*2f8c0*/  LEA.HI.X.SX32 R75, R75, R0, 0x1, P1 ;  /* 0x000000004b4b7211 */ /* 0x000fe400008f0eff */
[----:B------:R-:W-:-:S04]  /*2f8d0*/  LEA R78, P1, R79, R84, 0x1 ;  /* 0x000000544f4e7211 */ /* 0x000fc800078208ff */
[----:B------:R-:W-:Y:S02]  /*2f8e0*/  LEA.HI.X.SX32 R79, R79, R0, 0x1, P1 ;  /* 0x000000004f4f7211 */ /* 0x000fe400008f0eff */
[C---:B------:R-:W-:Y:S02]  /*2f8f0*/  LEA R82, P1, R85.reuse, R84, 0x1 ;  /* 0x0000005455527211 */ /* 0x040fe400078208ff */
[----:B-----5:R-:W-:Y:S02]  /*2f900*/  ISETP.LT.AND P5, PT, R92, UR15, !P0 ;  /* 0x0000000f5c007c0c */ /* 0x020fe4000c7a1270 */
[----:B------:R-:W-:Y:S02]  /*2f910*/  LEA.HI.X.SX32 R83, R85, R0, 0x1, P1 ;  /* 0x0000000055537211 */ /* 0x000fe400008f0eff */
[----:B----4-:R-:W-:Y:S02]  /*2f920*/  ISETP.LT.AND P1, PT, R93, UR15, !P0 ;  /* 0x0000000f5d007c0c */ /* 0x010fe4000c721270 */
[----:B------:R-:W-:-:S02]  /*2f930*/  ISETP.LT.AND P4, PT, R91, UR15, !P0 ;  /* 0x0000000f5b007c0c */ /* 0x000fc4000c781270 */
[----:B------:R-:W-:Y:S02]  /*2f940*/  ISETP.LT.AND P6, PT, R90, UR15, !P0 ;  /* 0x0000000f5a007c0c */ /* 0x000fe4000c7c1270 */
[----:B------:R-:W-:Y:S02]  /*2f950*/  F2FP.BF16.F32.PACK_AB R8, R9, R8 ;  /* 0x000000080908723e */ /* 0x000fe400000010ff */
[----:B------:R-:W-:Y:S01]  /*2f960*/  F2FP.BF16.F32.PACK_AB R10, R11, R10 ;  /* 0x0000000a0b0a723e */ /* 0x000fe200000010ff */
[----:B------:R-:W-:Y:S01]  /*2f970*/  VIADD R85, R85, UR9 ;  /* 0x0000000955557c36 */ /* 0x000fe20008000000 */
[----:B------:R-:W-:Y:S01]  /*2f980*/  PRMT R4, R8, 0x7632, R4 ;  /* 0x0000763208047816 */ /* 0x000fe20000000004 */
[----:B------:R0:W-:Y:S01]  /*2f990*/  @P3 STG.E.U16 desc[UR38][R72.64], R3 ;  /* 0x0000000348003986 */ /* 0x0001e2000c101526 */
[----:B------:R-:W-:Y:S01]  /*2f9a0*/  ISETP.LT.AND P3, PT, R89, UR15, !P0 ;  /* 0x0000000f59007c0c */ /* 0x000fe2000c761270 */
[----:B------:R-:W-:Y:S02]  /*2f9b0*/  VIADD R7, R85, UR9 ;  /* 0x0000000955077c36 */ /* 0x000fe40008000000 */
[----:B------:R-:W-:Y:S04]  /*2f9c0*/  @P2 STG.E.U16 desc[UR38][R74.64], R8 ;  /* 0x000000084a002986 */ /* 0x000fe8000c101526 */
[----:B------:R4:W-:Y:S01]  /*2f9d0*/  @P1 STG.E.U16 desc[UR38][R76.64], R4 ;  /* 0x000000044c001986 */ /* 0x0009e2000c101526 */
[----:B0-----:R-:W-:-:S03]  /*2f9e0*/  PRMT R3, R10, 0x7632, R3 ;  /* 0x000076320a037816 */ /* 0x001fc60000000003 */
[----:B------:R0:W-:Y:S04]  /*2f9f0*/  @P5 STG.E.U16 desc[UR38][R78.64], R10 ;  /* 0x0000000a4e005986 */ /* 0x0001e8000c101526 */
[----:B------:R5:W-:Y:S01]  /*2fa00*/  @P4 STG.E.U16 desc[UR38][R80.64], R3 ;  /* 0x0000000350004986 */ /* 0x000be2000c101526 */
[----:B------:R-:W-:-:S03]  /*2fa10*/  LEA R2, P4, R85, R84, 0x1 ;  /* 0x0000005455027211 */ /* 0x000fc600078808ff */
[----:B------:R-:W-:Y:S01]  /*2fa20*/  @P6 STG.E.U16 desc[UR38][R82.64], R12 ;  /* 0x0000000c52006986 */ /* 0x000fe2000c101526 */
[C---:B----4-:R-:W-:Y:S02]  /*2fa30*/  LEA R4, P6, R7.reuse, R84, 0x1 ;  /* 0x0000005407047211 */ /* 0x050fe400078c08ff */
[----:B0-----:R-:W-:Y:S02]  /*2fa40*/  PRMT R10, R12, 0x7632, R10 ;  /* 0x000076320c0a7816 */ /* 0x001fe4000000000a */
[-C--:B------:R-:W-:Y:S02]  /*2fa50*/  LEA.HI.X.SX32 R5, R7, R0.reuse, 0x1, P6 ;  /* 0x0000000007057211 */ /* 0x080fe400030f0eff */
[----:B-----5:R-:W-:Y:S01]  /*2fa60*/  LEA.HI.X.SX32 R3, R85, R0, 0x1, P4 ;  /* 0x0000000055037211 */ /* 0x020fe200020f0eff */
[----:B------:R-:W-:Y:S01]  /*2fa70*/  VIADD R7, R7, UR9 ;  /* 0x0000000907077c36 */ /* 0x000fe20008000000 */
[----:B------:R-:W-:-:S03]  /*2fa80*/  ISETP.LT.AND P2, PT, R88, UR15, !P0 ;  /* 0x0000000f58007c0c */ /* 0x000fc6000c741270 */
[----:B------:R0:W-:Y:S01]  /*2fa90*/  @P3 STG.E.U16 desc[UR38][R2.64], R10 ;  /* 0x0000000a02003986 */ /* 0x0001e2000c101526 */
[----:B------:R-:W-:Y:S01]  /*2faa0*/  ISETP.LT.AND P1, PT, R87, UR15, !P0 ;  /* 0x0000000f57007c0c */ /* 0x000fe2000c721270 */
[----:B------:R-:W-:Y:S01]  /*2fab0*/  VIADD R9, R7, UR9 ;  /* 0x0000000907097c36 */ /* 0x000fe20008000000 */
[----:B------:R-:W-:Y:S02]  /*2fac0*/  F2FP.BF16.F32.PACK_AB R14, R15, R14 ;  /* 0x0000000e0f0e723e */ /* 0x000fe400000010ff */
[----:B------:R-:W-:Y:S02]  /*2fad0*/  F2FP.BF16.F32.PACK_AB R16, R17, R16 ;  /* 0x000000101110723e */ /* 0x000fe400000010ff */
[----:B------:R-:W-:Y:S01]  /*2fae0*/  PRMT R11, R14, 0x7632, R11 ;  /* 0x000076320e0b7816 */ /* 0x000fe2000000000b */
[----:B0-----:R-:W-:Y:S02]  /*2faf0*/  VIADD R3, R9, UR9 ;  /* 0x0000000909037c36 */ /* 0x001fe40008000000 */
[----:B------:R0:W-:Y:S02]  /*2fb00*/  @P2 STG.E.U16 desc[UR38][R4.64], R14 ;  /* 0x0000000e04002986 */ /* 0x0001e4000c101526 */
[----:B0-----:R-:W-:Y:S01]  /*2fb10*/  VIADD R5, R3, UR9 ;  /* 0x0000000903057c36 */ /* 0x001fe20008000000 */
[----:B---3--:R-:W-:-:S02]  /*2fb20*/  ISETP.LT.AND P5, PT, R86, UR15, !P0 ;  /* 0x0000000f56007c0c */ /* 0x008fc4000c7a1270 */
[----:B--2---:R-:W-:Y:S02]  /*2fb30*/  ISETP.LT.AND P4, PT, R69, UR15, !P0 ;  /* 0x0000000f45007c0c */ /* 0x004fe4000c781270 */
[----:B------:R-:W2:Y:S01]  /*2fb40*/  LDL.LU R69, [R1+0xfec] ;  /* 0x000fec0001457983 */ /* 0x000ea20000300800 */
[----:B------:R-:W-:Y:S02]  /*2fb50*/  ISETP.LT.AND P3, PT, R6, UR15, !P0 ;  /* 0x0000000f06007c0c */ /* 0x000fe4000c761270 */
[----:B------:R-:W-:-:S04]  /*2fb60*/  LEA R6, P6, R7, R84, 0x1 ;  /* 0x0000005407067211 */ /* 0x000fc800078c08ff */
[----:B------:R-:W-:Y:S02]  /*2fb70*/  LEA.HI.X.SX32 R7, R7, R0, 0x1, P6 ;  /* 0x0000000007077211 */ /* 0x000fe400030f0eff */
[----:B------:R-:W-:-:S04]  /*2fb80*/  LEA R8, P6, R9, R84, 0x1 ;  /* 0x0000005409087211 */ /* 0x000fc800078c08ff */
[----:B------:R-:W-:Y:S02]  /*2fb90*/  LEA.HI.X.SX32 R9, R9, R0, 0x1, P6 ;  /* 0x0000000009097211 */ /* 0x000fe400030f0eff */
[C---:B------:R-:W-:Y:S01]  /*2fba0*/  LEA R2, P6, R3.reuse, R84, 0x1 ;  /* 0x0000005403027211 */ /* 0x040fe200078c08ff */
[----:B------:R-:W-:Y:S01]  /*2fbb0*/  @P1 STG.E.U16 desc[UR38][R6.64], R11 ;  /* 0x0000000b06001986 */ /* 0x000fe2000c101526 */
[----:B------:R-:W-:Y:S02]  /*2fbc0*/  ISETP.LT.AND P2, PT, R68, UR15, !P0 ;  /* 0x0000000f44007c0c */ /* 0x000fe4000c741270 */
[----:B------:R-:W-:Y:S01]  /*2fbd0*/  LEA.HI.X.SX32 R3, R3, R0, 0x1, P6 ;  /* 0x0000000003037211 */ /* 0x000fe200030f0eff */
[----:B------:R0:W-:Y:S04]  /*2fbe0*/  @P5 STG.E.U16 desc[UR38][R8.64], R16 ;  /* 0x0000001008005986 */ /* 0x0001e8000c101526 */
[----:B------:R-:W3:Y:S04]  /*2fbf0*/  LDL.LU R68, [R1+0xfe8] ;  /* 0x000fe80001447983 */ /* 0x000ee80000300800 */
[----:B------:R-:W4:Y:S01]  /*2fc00*/  LDL.LU R17, [R1+0xfe4] ;  /* 0x000fe40001117983 */ /* 0x000f220000300800 */
[----:B0-----:R-:W-:-:S03]  /*2fc10*/  PRMT R9, R16, 0x7632, R9 ;  /* 0x0000763210097816 */ /* 0x001fc60000000009 */
[----:B------:R-:W5:Y:S04]  /*2fc20*/  LDL.LU R15, [R1+0xfe0] ;  /* 0x000fe000010f7983 */ /* 0x000f680000300800 */
[----:B------:R0:W-:Y:S01]  /*2fc30*/  @P4 STG.E.U16 desc[UR38][R2.64], R9 ;  /* 0x0000000902004986 */ /* 0x0001e2000c101526 */
[----:B------:R-:W-:-:S03]  /*2fc40*/  ISETP.LT.AND P4, PT, R13, UR15, !P0 ;  /* 0x0000000f0d007c0c */ /* 0x000fc6000c781270 */
[----:B------:R-:W3:Y:S04]  /*2fc50*/  LDL.LU R13, [R1+0xfdc] ;  /* 0x000fdc00010d7983 */ /* 0x000ee80000300800 */
[----:B------:R-:W3:Y:S01]  /*2fc60*/  LDL.LU R14, [R1+0xfd8] ;  /* 0x000fd800010e7983 */ /* 0x000ee20000300800 */
[C---:B------:R-:W-:Y:S01]  /*2fc70*/  LEA R4, P6, R5.reuse, R84, 0x1 ;  /* 0x0000005405047211 */ /* 0x040fe200078c08ff */
[----:B------:R-:W-:Y:S01]  /*2fc80*/  VIADD R7, R5, UR9 ;  /* 0x0000000905077c36 */ /* 0x000fe20008000000 */
[----:B------:R-:W-:Y:S01]  /*2fc90*/  F2FP.BF16.F32.PACK_AB R18, R19, R18 ;  /* 0x000000121312723e */ /* 0x000fe200000010ff */
[----:B------:R-:W3:Y:S01]  /*2fca0*/  LDL.LU R16, [R1+0xfd4] ;  /* 0x000fd40001107983 */ /* 0x000ee20000300800 */
[----:B------:R-:W-:Y:S01]  /*2fcb0*/  LEA.HI.X.SX32 R5, R5, R0, 0x1, P6 ;  /* 0x0000000005057211 */ /* 0x000fe200030f0eff */
[C---:B------:R-:W-:Y:S01]  /*2fcc0*/  VIADD R11, R7.reuse, UR9 ;  /* 0x00000009070b7c36 */ /* 0x040fe20008000000 */
[----:B------:R-:W-:-:S04]  /*2fcd0*/  LEA R6, P6, R7, R84, 0x1 ;  /* 0x0000005407067211 */ /* 0x000fc800078c08ff */
[----:B------:R-:W-:Y:S02]  /*2fce0*/  LEA.HI.X.SX32 R7, R7, R0, 0x1, P6 ;  /* 0x0000000007077211 */ /* 0x000fe400030f0eff */
[----:B------:R-:W-:-:S04]  /*2fcf0*/  LEA R8, P6, R11, R84, 0x1 ;  /* 0x000000540b087211 */ /* 0x000fc800078c08ff */
[C---:B0-----:R-:W-:Y:S01]  /*2fd00*/  LEA.HI.X.SX32 R9, R11.reuse, R0, 0x1, P6 ;  /* 0x000000000b097211 */ /* 0x041fe200030f0eff */
[----:B------:R-:W-:Y:S01]  /*2fd10*/  VIADD R11, R11, UR9 ;  /* 0x000000090b0b7c36 */ /* 0x000fe20008000000 */
[----:B------:R-:W-:Y:S01]  /*2fd20*/  ISETP.LT.AND P1, PT, R71, UR15, !P0 ;  /* 0x0000000f47007c0c */ /* 0x000fe2000c721270 */
[----:B------:R0:W-:Y:S01]  /*2fd30*/  @P3 STG.E.U16 desc[UR38][R4.64], R18 ;  /* 0x0000001204003986 */ /* 0x0001e2000c101526 */
[----:B------:R-:W-:Y:S02]  /*2fd40*/  PRMT R3, R18, 0x7632, R3 ;  /* 0x0000763212037816 */ /* 0x000fe40000000003 */
[----:B------:R-:W-:Y:S02]  /*2fd50*/  ISETP.LT.AND P5, PT, R70, UR15, !P0 ;  /* 0x0000000f46007c0c */ /* 0x000fe4000c7a1270 */
[----:B------:R-:W-:Y:S01]  /*2fd60*/  LEA R2, P6, R11, R84, 0x1 ;  /* 0x000000540b027211 */ /* 0x000fe200078c08ff */
[----:B------:R1:W-:Y:S01]  /*2fd70*/  @P2 STG.E.U16 desc[UR38][R6.64], R3 ;  /* 0x0000000306002986 */ /* 0x0003e2000c101526 */
[----:B------:R-:W-:Y:S01]  /*2fd80*/  F2FP.BF16.F32.PACK_AB R20, R21, R20 ;  /* 0x000000141514723e */ /* 0x000fe200000010ff */
[----:B0-----:R-:W-:-:S03]  /*2fd90*/  VIADD R5, R11, UR9 ;  /* 0x000000090b057c36 */ /* 0x001fc60008000000 */
[----:B------:R-:W-:Y:S02]  /*2fda0*/  PRMT R10, R20, 0x7632, R10 ;  /* 0x00007632140a7816 */ /* 0x000fe4000000000a */
[----:B-1----:R-:W-:Y:S02]  /*2fdb0*/  LEA.HI.X.SX32 R3, R11, R0, 0x1, P6 ;  /* 0x000000000b037211 */ /* 0x002fe400030f0eff */
[C---:B------:R-:W-:Y:S01]  /*2fdc0*/  LEA R4, P6, R5.reuse, R84, 0x1 ;  /* 0x0000005405047211 */ /* 0x040fe200078c08ff */
[----:B------:R-:W-:Y:S01]  /*2fdd0*/  VIADD R7, R5, UR9 ;  /* 0x0000000905077c36 */ /* 0x000fe20008000000 */
[----:B------:R-:W-:Y:S02]  /*2fde0*/  F2FP.BF16.F32.PACK_AB R22, R23, R22 ;  /* 0x000000161716723e */ /* 0x000fe400000010ff */
[----:B------:R-:W-:Y:S01]  /*2fdf0*/  LEA.HI.X.SX32 R5, R5, R0, 0x1, P6 ;  /* 0x0000000005057211 */ /* 0x000fe200030f0eff */
[----:B------:R0:W-:Y:S04]  /*2fe00*/  @P1 STG.E.U16 desc[UR38][R8.64], R20 ;  /* 0x0000001408001986 */ /* 0x0001e8000c101526 */
[----:B------:R-:W-:Y:S04]  /*2fe10*/  @P5 STG.E.U16 desc[UR38][R2.64], R10 ;  /* 0x0000000a02005986 */ /* 0x000fe8000c101526 */
[----:B------:R1:W-:Y:S01]  /*2fe20*/  @P4 STG.E.U16 desc[UR38][R4.64], R22 ;  /* 0x0000001604004986 */ /* 0x0003e2000c101526 */
[C---:B------:R-:W-:Y:S01]  /*2fe30*/  LEA R6, P6, R7.reuse, R84, 0x1 ;  /* 0x0000005407067211 */ /* 0x040fe200078c08ff */
[----:B0-----:R-:W-:-:S03]  /*2fe40*/  VIADD R9, R7, UR9 ;  /* 0x0000000907097c36 */ /* 0x001fc60008000000 */
[----:B------:R-:W-:Y:S02]  /*2fe50*/  LEA.HI.X.SX32 R7, R7, R0, 0x1, P6 ;  /* 0x0000000007077211 */ /* 0x000fe400030f0eff */
[----:B-1----:R-:W-:Y:S02]  /*2fe60*/  PRMT R5, R22, 0x7632, R5 ;  /* 0x0000763216057816 */ /* 0x002fe40000000005 */
[----:B--2---:R-:W-:Y:S02]  /*2fe70*/  ISETP.LT.AND P3, PT, R69, UR15, !P0 ;  /* 0x0000000f45007c0c */ /* 0x004fe4000c761270 */
[----:B----4-:R-:W-:Y:S02]  /*2fe80*/  ISETP.LT.AND P1, PT, R17, UR15, !P0 ;  /* 0x0000000f11007c0c */ /* 0x010fe4000c721270 */
[----:B------:R-:W2:Y:S01]  /*2fe90*/  LDL.LU R17, [R1+0xfd0] ;  /* 0x000fd00001117983 */ /* 0x000ea20000300800 */
[----:B-----5:R-:W-:-:S03]  /*2fea0*/  ISETP.LT.AND P5, PT, R15, UR15, !P0 ;  /* 0x0000000f0f007c0c */ /* 0x020fc6000c7a1270 */
[----:B------:R-:W4:Y:S01]  /*2feb0*/  LDL.LU R15, [R1+0xfcc] ;  /* 0x000fcc00010f7983 */ /* 0x000f220000300800 */
[----:B---3--:R-:W-:-:S03]  /*2fec0*/  ISETP.LT.AND P4, PT, R13, UR15, !P0 ;  /* 0x0000000f0d007c0c */ /* 0x008fc6000c781270 */
[----:B------:R-:W3:Y:S04]  /*2fed0*/  LDL.LU R13, [R1+0xfc8] ;  /* 0x000fc800010d7983 */ /* 0x000ee80000300800 */
[----:B------:R0:W-:Y:S01]  /*2fee0*/  @P3 STG.E.U16 desc[UR38][R6.64], R5 ;  /* 0x0000000506003986 */ /* 0x0001e2000c101526 */
[----:B------:R-:W-:-:S03]  /*2fef0*/  ISETP.LT.AND P3, PT, R14, UR15, !P0 ;  /* 0x0000000f0e007c0c */ /* 0x000fc6000c761270 */
[----:B------:R-:W5:Y:S01]  /*2ff00*/  LDL.LU R14, [R1+0xfc4] ;  /* 0x000fc400010e7983 */ /* 0x000f620000300800 */
[C---:B------:R-:W-:Y:S01]  /*2ff10*/  LEA R8, P6, R9.reuse, R84, 0x1 ;  /* 0x0000005409087211 */ /* 0x040fe200078c08ff */
[----:B------:R-:W-:-:S03]  /*2ff20*/  VIADD R3, R9, UR9 ;  /* 0x0000000909037c36 */ /* 0x000fc60008000000 */
[----:B------:R-:W-:Y:S01]  /*2ff30*/  LEA.HI.X.SX32 R9, R9, R0, 0x1, P6 ;  /* 0x0000000009097211 */ /* 0x000fe200030f0eff */
[C---:B------:R-:W-:Y:S01]  /*2ff40*/  VIADD R11, R3.reuse, UR9 ;  /* 0x00000009030b7c36 */ /* 0x040fe20008000000 */
[C---:B------:R-:W-:Y:S02]  /*2ff50*/  LEA R2, P6, R3.reuse, R84, 0x1 ;  /* 0x0000005403027211 */ /* 0x040fe400078c08ff */
[----:B------:R-:W-:Y:S02]  /*2ff60*/  ISETP.LT.AND P2, PT, R68, UR15, !P0 ;  /* 0x0000000f44007c0c */ /* 0x000fe4000c741270 */
[----:B------:R-:W-:Y:S02]  /*2ff70*/  LEA.HI.X.SX32 R3, R3, R0, 0x1, P6 ;  /* 0x0000000003037211 */ /* 0x000fe400030f0eff */
[----:B------:R-:W-:Y:S02]  /*2ff80*/  LEA R4, P6, R11, R84, 0x1 ;  /* 0x000000540b047211 */ /* 0x000fe400078c08ff */
[----:B------:R-:W-:-:S02]  /*2ff90*/  F2FP.BF16.F32.PACK_AB R24, R25, R24 ;  /* 0x000000181918723e */ /* 0x000fc400000010ff */
[C---:B0-----:R-:W-:Y:S01]  /*2ffa0*/  LEA.HI.X.SX32 R5, R11.reuse, R0, 0x1, P6 ;  /* 0x000000000b057211 */ /* 0x041fe200030f0eff */
[----:B------:R-:W-:Y:S01]  /*2ffb0*/  VIADD R11, R11, UR9 ;  /* 0x000000090b0b7c36 */ /* 0x000fe20008000000 */
[----:B------:R-:W-:Y:S02]  /*2ffc0*/  PRMT R7, R24, 0x7632, R7 ;  /* 0x0000763218077816 */ /* 0x000fe40000000007 */
[----:B------:R-:W-:Y:S02]  /*2ffd0*/  F2FP.BF16.F32.PACK_AB R26, R27, R26 ;  /* 0x0000001a1b1a723e */ /* 0x000fe400000010ff */
[----:B------:R-:W-:Y:S01]  /*2ffe0*/  LEA R6, P6, R11, R84, 0x1 ;  /* 0x000000540b067211 */ /* 0x000fe200078c08ff */
[----:B------:R-:W-:Y:S01]  /*2fff0*/  @P2 STG.E.U16 desc[UR38][R8.64], R24 ;  /* 0x0000001808002986 */ /* 0x000fe2000c101526 */
[----:B------:R-:W-:-:S03]  /*30000*/  PRMT R10, R26, 0x7632, R10 ;  /* 0x000076321a0a7816 */ /* 0x000fc6000000000a */
[----:B------:R0:W-:Y:S01]  /*30010*/  @P1 STG.E.U16 desc[UR38][R2.64], R7 ;  /* 0x0000000702001986 */ /* 0x0001e2000c101526 */
[----:B------:R-:W-:-:S03]  /*30020*/  ISETP.LT.AND P2, PT, R16, UR15, !P0 ;  /* 0x0000000f10007c0c */ /* 0x000fc6000c741270 */
[----:B------:R1:W-:Y:S04]  /*30030*/  @P5 STG.E.U16 desc[UR38][R4.64], R26 ;  /* 0x0000001a04005986 */ /* 0x0003e8000c101526 */
[----:B------:R-:W5:Y:S01]  /*30040*/  LDL.LU R16, [R1+0xfc0] ;  /* 0x000fc00001107983 */ /* 0x000f620000300800 */
[----:B0-----:R-:W-:-:S05]  /*30050*/  LEA.HI.X.SX32 R7, R11, R0, 0x1, P6 ;  /* 0x000000000b077211 */ /* 0x001fca00030f0eff */
[----:B------:R0:W-:Y:S01]  /*30060*/  @P4 STG.E.U16 desc[UR38][R6.64], R10 ;  /* 0x0000000a06004986 */ /* 0x0001e2000c101526 */
[----:B------:R-:W-:Y:S01]  /*30070*/  VIADD R9, R11, UR9 ;  /* 0x000000090b097c36 */ /* 0x000fe20008000000 */
[----:B------:R-:W-:-:S04]  /*30080*/  F2FP.BF16.F32.PACK_AB R28, R29, R28 ;  /* 0x0000001c1d1c723e */ /* 0x000fc800000010ff */
[C---:B------:R-:W-:Y:S01]  /*30090*/  LEA R8, P6, R9.reuse, R84, 0x1 ;  /* 0x0000005409087211 */ /* 0x040fe200078c08ff */
[----:B------:R-:W-:-:S03]  /*300a0*/  VIADD R3, R9, UR9 ;  /* 0x0000000909037c36 */ /* 0x000fc60008000000 */
[----:B------:R-:W-:-:S05]  /*300b0*/  LEA.HI.X.SX32 R9, R9, R0, 0x1, P6 ;  /* 0x0000000009097211 */ /* 0x000fca00030f0eff */
[----:B------:R0:W-:Y:S01]  /*300c0*/  @P3 STG.E.U16 desc[UR38][R8.64], R28 ;  /* 0x0000001c08003986 */ /* 0x0001e2000c101526 */
[----:B--2---:R-:W-:Y:S02]  /*300d0*/  ISETP.LT.AND P1, PT, R17, UR15, !P0 ;  /* 0x0000000f11007c0c */ /* 0x004fe4000c721270 */
[----:B----4-:R-:W-:Y:S02]  /*300e0*/  ISETP.LT.AND P5, PT, R15, UR15, !P0 ;  /* 0x0000000f0f007c0c */ /* 0x010fe4000c7a1270 */
[----:B------:R-:W2:Y:S04]  /*300f0*/  LDL.LU R15, [R1+0xfbc] ;  /* 0x000fbc00010f7983 */ /* 0x000ea80000300800 */
[----:B------:R-:W4:Y:S01]  /*30100*/  LDL.LU R17, [R1+0xfb8] ;  /* 0x000fb80001117983 */ /* 0x000f220000300800 */
[----:B---3--:R-:W-:-:S03]  /*30110*/  ISETP.LT.AND P4, PT, R13, UR15, !P0 ;  /* 0x0000000f0d007c0c */ /* 0x008fc6000c781270 */
[----:B------:R-:W3:Y:S01]  /*30120*/  LDL.LU R13, [R1+0xfb4] ;  /* 0x000fb400010d7983 */ /* 0x000ee20000300800 */
[----:B-----5:R-:W-:-:S03]  /*30130*/  ISETP.LT.AND P3, PT, R14, UR15, !P0 ;  /* 0x0000000f0e007c0c */ /* 0x020fc6000c761270 */
[----:B------:R-:W5:Y:S01]  /*30140*/  LDL.LU R14, [R1+0xfb0] ;  /* 0x000fb000010e7983 */ /* 0x000f620000300800 */
[C---:B------:R-:W-:Y:S01]  /*30150*/  LEA R2, P6, R3.reuse, R84, 0x1 ;  /* 0x0000005403027211 */ /* 0x040fe200078c08ff */
[----:B-1----:R-:W-:-:S03]  /*30160*/  VIADD R5, R3, UR9 ;  /* 0x0000000903057c36 */ /* 0x002fc60008000000 */
[----:B------:R-:W-:Y:S01]  /*30170*/  LEA.HI.X.SX32 R3, R3, R0, 0x1, P6 ;  /* 0x0000000003037211 */ /* 0x000fe200030f0eff */
[C---:B0-----:R-:W-:Y:S01]  /*30180*/  VIADD R7, R5.reuse, UR9 ;  /* 0x0000000905077c36 */ /* 0x041fe20008000000 */
[----:B------:R-:W-:-:S03]  /*30190*/  LEA R4, P6, R5, R84, 0x1 ;  /* 0x0000005405047211 */ /* 0x000fc600078c08ff */
[----:B------:R-:W-:Y:S01]  /*301a0*/  VIADD R11, R7, UR9 ;  /* 0x00000009070b7c36 */ /* 0x000fe20008000000 */
[----:B------:R-:W-:Y:S02]  /*301b0*/  LEA.HI.X.SX32 R5, R5, R0, 0x1, P6 ;  /* 0x0000000005057211 */ /* 0x000fe400030f0eff */
[----:B------:R-:W-:Y:S02]  /*301c0*/  LEA R6, P6, R7, R84, 0x1 ;  /* 0x0000005407067211 */ /* 0x000fe400078c08ff */
[----:B------:R-:W-:Y:S02]  /*301d0*/  PRMT R9, R28, 0x7632, R9 ;  /* 0x000076321c097816 */ /* 0x000fe40000000009 */
[----:B------:R-:W-:Y:S02]  /*301e0*/  F2FP.BF16.F32.PACK_AB R30, R31, R30 ;  /* 0x0000001e1f1e723e */ /* 0x000fe400000010ff */
[----:B------:R-:W-:Y:S02]  /*301f0*/  LEA.HI.X.SX32 R7, R7, R0, 0x1, P6 ;  /* 0x0000000007077211 */ /* 0x000fe400030f0eff */
[----:B------:R-:W-:Y:S01]  /*30200*/  LEA R8, P6, R11, R84, 0x1 ;  /* 0x000000540b087211 */ /* 0x000fe200078c08ff */
[----:B------:R0:W-:Y:S01]  /*30210*/  @P2 STG.E.U16 desc[UR38][R2.64], R9 ;  /* 0x0000000902002986 */ /* 0x0001e2000c101526 */
[----:B------:R-:W-:-:S03]  /*30220*/  F2FP.BF16.F32.PACK_AB R32, R33, R32 ;  /* 0x000000202120723e */ /* 0x000fc600000010ff */
[----:B------:R-:W-:Y:S01]  /*30230*/  @P1 STG.E.U16 desc[UR38][R4.64], R30 ;  /* 0x0000001e04001986 */ /* 0x000fe2000c101526 */
[----:B0-----:R-:W-:Y:S02]  /*30240*/  PRMT R3, R30, 0x7632, R3 ;  /* 0x000076321e037816 */ /* 0x001fe40000000003 */
[C---:B------:R-:W-:Y:S02]  /*30250*/  LEA.HI.X.SX32 R9, R11.reuse, R0, 0x1, P6 ;  /* 0x000000000b097211 */ /* 0x040fe400030f0eff */
[----:B------:R-:W-:Y:S01]  /*30260*/  ISETP.LT.AND P2, PT, R16, UR15, !P0 ;  /* 0x0000000f10007c0c */ /* 0x000fe2000c741270 */
[----:B------:R0:W-:Y:S04]  /*30270*/  @P5 STG.E.U16 desc[UR38][R6.64], R3 ;  /* 0x0000000306005986 */ /* 0x0001e8000c101526 */
[----:B------:R-:W5:Y:S04]  /*30280*/  LDL.LU R16, [R1+0xfac] ;  /* 0x000fac0001107983 */ /* 0x000f680000300800 */
[----:B------:R1:W-:Y:S01]  /*30290*/  @P4 STG.E.U16 desc[UR38][R8.64], R32 ;  /* 0x0000002008004986 */ /* 0x0003e2000c101526 */
[----:B------:R-:W-:Y:S01]  /*302a0*/  VIADD R11, R11, UR9 ;  /* 0x000000090b0b7c36 */ /* 0x000fe20008000000 */
[----:B------:R-:W-:-:S04]  /*302b0*/  PRMT R10, R32, 0x7632, R10 ;  /* 0x00007632200a7816 */ /* 0x000fc8000000000a */
[----:B------:R-:W-:-:S04]  /*302c0*/  LEA R2, P6, R11, R84, 0x1 ;  /* 0x000000540b027211 */ /* 0x000fc800078c08ff */
[----:B0-----:R-:W-:-:S05]  /*302d0*/  LEA.HI.X.SX32 R3, R11, R0, 0x1, P6 ;  /* 0x000000000b037211 */ /* 0x001fca00030f0eff */
[----:B------:R0:W-:Y:S01]  /*302e0*/  @P3 STG.E.U16 desc[UR38][R2.64], R10 ;  /* 0x0000000a02003986 */ /* 0x0001e2000c101526 */
[----:B--2---:R-:W-:-:S03]  /*302f0*/  ISETP.LT.AND P1, PT, R15, UR15, !P0 ;  /* 0x0000000f0f007c0c */ /* 0x004fc6000c721270 */
[----:B------:R-:W2:Y:S01]  /*30300*/  LDL.LU R15, [R1+0xfa8] ;  /* 0x000fa800010f7983 */ /* 0x000ea20000300800 */
[----:B---3--:R-:W-:-:S03]  /*30310*/  ISETP.LT.AND P4, PT, R13, UR15, !P0 ;  /* 0x0000000f0d007c0c */ /* 0x008fc6000c781270 */
[----:B------:R-:W3:Y:S01]  /*30320*/  LDL.LU R13, [R1+0xfa4] ;  /* 0x000fa400010d7983 */ /* 0x000ee20000300800 */
[----:B----4-:R-:W-:-:S03]  /*30330*/  ISETP.LT.AND P5, PT, R17, UR15, !P0 ;  /* 0x0000000f11007c0c */ /* 0x010fc6000c7a1270 */
[----:B------:R-:W4:Y:S01]  /*30340*/  LDL.LU R17, [R1+0xfa0] ;  /* 0x000fa00001117983 */ /* 0x000f220000300800 */
[----:B-----5:R-:W-:-:S03]  /*30350*/  ISETP.LT.AND P3, PT, R14, UR15, !P0 ;  /* 0x0000000f0e007c0c */ /* 0x020fc6000c761270 */
[----:B------:R-:W5:Y:S01]  /*30360*/  LDL.LU R14, [R1+0xf9c] ;  /* 0x000f9c00010e7983 */ /* 0x000f620000300800 */
[----:B------:R-:W-:-:S04]  /*30370*/  VIADD R5, R11, UR9 ;  /* 0x000000090b057c36 */ /* 0x000fc80008000000 */
[C---:B------:R-:W-:Y:S01]  /*30380*/  VIADD R7, R5.reuse, UR9 ;  /* 0x0000000905077c36 */ /* 0x040fe20008000000 */
[----:B------:R-:W-:Y:S02]  /*30390*/  LEA R4, P6, R5, R84, 0x1 ;  /* 0x0000005405047211 */ /* 0x000fe400078c08ff */
[----:B------:R-:W-:Y:S01]  /*303a0*/  F2FP.BF16.F32.PACK_AB R34, R35, R34 ;  /* 0x000000222322723e */ /* 0x000fe200000010ff */
[----:B-1----:R-:W-:Y:S01]  /*303b0*/  VIADD R9, R7, UR9 ;  /* 0x0000000907097c36 */ /* 0x002fe20008000000 */
[----:B------:R-:W-:Y:S02]  /*303c0*/  LEA.HI.X.SX32 R5, R5, R0, 0x1, P6 ;  /* 0x0000000005057211 */ /* 0x000fe400030f0eff */
[----:B------:R-:W-:-:S04]  /*303d0*/  LEA R6, P6, R7, R84, 0x1 ;  /* 0x0000005407067211 */ /* 0x000fc800078c08ff */
[----:B------:R-:W-:Y:S01]  /*303e0*/  LEA.HI.X.SX32 R7, R7, R0, 0x1, P6 ;  /* 0x0000000007077211 */ /* 0x000fe200030f0eff */
[----:B------:R1:W-:Y:S01]  /*303f0*/  @P2 STG.E.U16 desc[UR38][R4.64], R34 ;  /* 0x0000002204002986 */ /* 0x0003e2000c101526 */
[C---:B------:R-:W-:Y:S01]  /*30400*/  LEA R8, P6, R9.reuse, R84, 0x1 ;  /* 0x0000005409087211 */ /* 0x040fe200078c08ff */
[----:B0-----:R-:W-:Y:S01]  /*30410*/  VIADD R3, R9, UR9 ;  /* 0x0000000909037c36 */ /* 0x001fe20008000000 */
[----:B------:R-:W-:Y:S02]  /*30420*/  F2FP.BF16.F32.PACK_AB R36, R37, R36 ;  /* 0x000000242524723e */ /* 0x000fe400000010ff */
[----:B------:R-:W-:Y:S02]  /*30430*/  LEA.HI.X.SX32 R9, R9, R0, 0x1, P6 ;  /* 0x0000000009097211 */ /* 0x000fe400030f0eff */
[----:B-1----:R-:W-:-:S05]  /*30440*/  PRMT R5, R34, 0x7632, R5 ;  /* 0x0000763222057816 */ /* 0x002fca0000000005 */
[----:B------:R0:W-:Y:S04]  /*30450*/  @P1 STG.E.U16 desc[UR38][R6.64], R5 ;  /* 0x0000000506001986 */ /* 0x0001e8000c101526 */
[----:B------:R1:W-:Y:S01]  /*30460*/  @P5 STG.E.U16 desc[UR38][R8.64], R36 ;  /* 0x0000002408005986 */ /* 0x0003e2000c101526 */
[----:B------:R-:W-:-:S03]  /*30470*/  ISETP.LT.AND P2, PT, R16, UR15, !P0 ;  /* 0x0000000f10007c0c */ /* 0x000fc6000c741270 */
[----:B------:R-:W4:Y:S01]  /*30480*/  LDL.LU R16, [R1+0xf98] ;  /* 0x000f980001107983 */ /* 0x000f220000300800 */
[C---:B------:R-:W-:Y:S01]  /*30490*/  VIADD R11, R3.reuse, UR9 ;  /* 0x00000009030b7c36 */ /* 0x040fe20008000000 */
[----:B------:R-:W-:-:S04]  /*304a0*/  LEA R2, P6, R3, R84, 0x1 ;  /* 0x0000005403027211 */ /* 0x000fc800078c08ff */
[----:B------:R-:W-:Y:S02]  /*304b0*/  LEA.HI.X.SX32 R3, R3, R0, 0x1, P6 ;  /* 0x0000000003037211 */ /* 0x000fe400030f0eff */
[----:B------:R-:W-:Y:S02]  /*304c0*/  LEA R4, P6, R11, R84, 0x1 ;  /* 0x000000540b047211 */ /* 0x000fe400078c08ff */
[----:B0-----:R-:W-:Y:S02]  /*304d0*/  PRMT R7, R36, 0x7632, R7 ;  /* 0x0000763224077816 */ /* 0x001fe40000000007 */
[----:B------:R-:W-:Y:S02]  /*304e0*/  F2FP.BF16.F32.PACK_AB R38, R39, R38 ;  /* 0x000000262726723e */ /* 0x000fe400000010ff */
[----:B------:R-:W-:Y:S01]  /*304f0*/  LEA.HI.X.SX32 R5, R11, R0, 0x1, P6 ;  /* 0x000000000b057211 */ /* 0x000fe200030f0eff */
[----:B------:R0:W-:Y:S04]  /*30500*/  @P4 STG.E.U16 desc[UR38][R2.64], R7 ;  /* 0x0000000702004986 */ /* 0x0001e8000c101526 */
[----:B------:R0:W-:Y:S01]  /*30510*/  @P3 STG.E.U16 desc[UR38][R4.64], R38 ;  /* 0x0000002604003986 */ /* 0x0001e2000c101526 */
[----:B--2---:R-:W-:-:S03]  /*30520*/  ISETP.LT.AND P1, PT, R15, UR15, !P0 ;  /* 0x0000000f0f007c0c */ /* 0x004fc6000c721270 */
[----:B------:R-:W2:Y:S01]  /*30530*/  LDL.LU R15, [R1+0xf94] ;  /* 0x000f9400010f7983 */ /* 0x000ea20000300800 */
[----:B---3--:R-:W-:-:S03]  /*30540*/  ISETP.LT.AND P5, PT, R13, UR15, !P0 ;  /* 0x0000000f0d007c0c */ /* 0x008fc6000c7a1270 */
[----:B------:R-:W3:Y:S01]  /*30550*/  LDL.LU R13, [R1+0xf90] ;  /* 0x000f9000010d7983 */ /* 0x000ee20000300800 */
[----:B-----5:R-:W-:-:S03]  /*30560*/  ISETP.LT.AND P3, PT, R14, UR15, !P0 ;  /* 0x0000000f0e007c0c */ /* 0x020fc6000c761270 */
[----:B------:R-:W5:Y:S01]  /*30570*/  LDL.LU R14, [R1+0xf8c] ;  /* 0x000f8c00010e7983 */ /* 0x000f620000300800 */
[----:B------:R-:W-:-:S04]  /*30580*/  VIADD R11, R11, UR9 ;  /* 0x000000090b0b7c36 */ /* 0x000fc80008000000 */
[C---:B-1----:R-:W-:Y:S01]  /*30590*/  VIADD R9, R11.reuse, UR9 ;  /* 0x000000090b097c36 */ /* 0x042fe20008000000 */
[----:B------:R-:W-:-:S04]  /*305a0*/  LEA R6, P6, R11, R84, 0x1 ;  /* 0x000000540b067211 */ /* 0x000fc800078c08ff */
[----:B0-----:R-:W-:Y:S01]  /*305b0*/  LEA.HI.X.SX32 R7, R11, R0, 0x1, P6 ;  /* 0x000000000b077211 */ /* 0x001fe200030f0eff */
[C---:B------:R-:W-:Y:S01]  /*305c0*/  VIADD R3, R9.reuse, UR9 ;  /* 0x0000000909037c36 */ /* 0x040fe20008000000 */
[----:B------:R-:W-:Y:S02]  /*305d0*/  LEA R8, P6, R9, R84, 0x1 ;  /* 0x0000005409087211 */ /* 0x000fe400078c08ff */
[----:B------:R-:W-:Y:S02]  /*305e0*/  PRMT R10, R38, 0x7632, R10 ;  /* 0x00007632260a7816 */ /* 0x000fe4000000000a */
[----:B------:R-:W-:Y:S02]  /*305f0*/  F2FP.BF16.F32.PACK_AB R40, R41, R40 ;  /* 0x000000282928723e */ /* 0x000fe400000010ff */
[----:B------:R-:W-:Y:S02]  /*30600*/  LEA.HI.X.SX32 R9, R9, R0, 0x1, P6 ;  /* 0x0000000009097211 */ /* 0x000fe400030f0eff */
[C---:B------:R-:W-:Y:S01]  /*30610*/  LEA R2, P6, R3.reuse, R84, 0x1 ;  /* 0x0000005403027211 */ /* 0x040fe200078c08ff */
[----:B------:R-:W-:Y:S01]  /*30620*/  @P2 STG.E.U16 desc[UR38][R6.64], R10 ;  /* 0x0000000a06002986 */ /* 0x000fe2000c101526 */
[----:B------:R-:W-:-:S02]  /*30630*/  VIADD R5, R3, UR9 ;  /* 0x0000000903057c36 */ /* 0x000fc40008000000 */
[----:B------:R-:W-:Y:S01]  /*30640*/  LEA.HI.X.SX32 R3, R3, R0, 0x1, P6 ;  /* 0x0000000003037211 */ /* 0x000fe200030f0eff */
[----:B------:R0:W-:Y:S01]  /*30650*/  @P1 STG.E.U16 desc[UR38][R8.64], R40 ;  /* 0x0000002808001986 */ /* 0x0001e2000c101526 */
[----:B----4-:R-:W-:-:S03]  /*30660*/  ISETP.LT.AND P4, PT, R17, UR15, !P0 ;  /* 0x0000000f11007c0c */ /* 0x010fc6000c781270 */
[----:B------:R-:W4:Y:S01]  /*30670*/  LDL.LU R17, [R1+0xf88] ;  /* 0x000f880001117983 */ /* 0x000f220000300800 */
[----:B0-----:R-:W-:Y:S02]  /*30680*/  PRMT R9, R40, 0x7632, R9 ;  /* 0x0000763228097816 */ /* 0x001fe40000000009 */
[----:B------:R-:W-:-:S03]  /*30690*/  ISETP.LT.AND P2, PT, R16, UR15, !P0 ;  /* 0x0000000f10007c0c */ /* 0x000fc6000c741270 */
[----:B------:R0:W-:Y:S04]  /*306a0*/  @P5 STG.E.U16 desc[UR38][R2.64], R9 ;  /* 0x0000000902005986 */ /* 0x0001e8000c101526 */
[----:B------:R-:W4:Y:S01]  /*306b0*/  LDL.LU R16, [R1+0xf84] ;  /* 0x000f840001107983 */ /* 0x000f220000300800 */
[C---:B------:R-:W-:Y:S01]  /*306c0*/  LEA R4, P6, R5.reuse, R84, 0x1 ;  /* 0x0000005405047211 */ /* 0x040fe200078c08ff */
[----:B------:R-:W-:Y:S01]  /*306d0*/  VIADD R7, R5, UR9 ;  /* 0x0000000905077c36 */ /* 0x000fe20008000000 */
[----:B------:R-:W-:Y:S02]  /*306e0*/  F2FP.BF16.F32.PACK_AB R42, R43, R42 ;  /* 0x0000002a2b2a723e */ /* 0x000fe400000010ff */
[----:B------:R-:W-:-:S05]  /*306f0*/  LEA.HI.X.SX32 R5, R5, R0, 0x1, P6 ;  /* 0x0000000005057211 */ /* 0x000fca00030f0eff */
[----:B------:R1:W-:Y:S01]  /*30700*/  @P4 STG.E.U16 desc[UR38][R4.64], R42 ;  /* 0x0000002a04004986 */ /* 0x0003e2000c101526 */
[----:B--2---:R-:W-:-:S03]  /*30710*/  ISETP.LT.AND P1, PT, R15, UR15, !P0 ;  /* 0x0000000f0f007c0c */ /* 0x004fc6000c721270 */
[----:B------:R-:W2:Y:S01]  /*30720*/  LDL.LU R15, [R1+0xf80] ;  /* 0x000f8000010f7983 */ /* 0x000ea20000300800 */
[----:B---3--:R-:W-:-:S03]  /*30730*/  ISETP.LT.AND P5, PT, R13, UR15, !P0 ;  /* 0x0000000f0d007c0c */ /* 0x008fc6000c7a1270 */
[----:B------:R-:W3:Y:S01]  /*30740*/  LDL.LU R13, [R1+0xf7c] ;  /* 0x000f7c00010d7983 */ /* 0x000ee20000300800 */
[----:B-----5:R-:W-:-:S03]  /*30750*/  ISETP.LT.AND P4, PT, R14, UR15, !P0 ;  /* 0x0000000f0e007c0c */ /* 0x020fc6000c781270 */
[----:B------:R-:W5:Y:S01]  /*30760*/  LDL.LU R14, [R1+0xf78] ;  /* 0x000f7800010e7983 */ /* 0x000f620000300800 */
[C---:B------:R-:W-:Y:S01]  /*30770*/  VIADD R11, R7.reuse, UR9 ;  /* 0x00000009070b7c36 */ /* 0x040fe20008000000 */
[----:B------:R-:W-:-:S04]  /*30780*/  LEA R6, P6, R7, R84, 0x1 ;  /* 0x0000005407067211 */ /* 0x000fc800078c08ff */
[----:B------:R-:W-:Y:S02]  /*30790*/  LEA.HI.X.SX32 R7, R7, R0, 0x1, P6 ;  /* 0x0000000007077211 */ /* 0x000fe400030f0eff */
[----:B------:R-:W-:-:S04]  /*307a0*/  LEA R8, P6, R11, R84, 0x1 ;  /* 0x000000540b087211 */ /* 0x000fc800078c08ff */
[C---:B0-----:R-:W-:Y:S01]  /*307b0*/  LEA.HI.X.SX32 R9, R11.reuse, R0, 0x1, P6 ;  /* 0x000000000b097211 */ /* 0x041fe200030f0eff */
[----:B------:R-:W-:Y:S01]  /*307c0*/  VIADD R11, R11, UR9 ;  /* 0x000000090b0b7c36 */ /* 0x000fe20008000000 */
[----:B------:R-:W-:-:S03]  /*307d0*/  PRMT R3, R42, 0x7632, R3 ;  /* 0x000076322a037816 */ /* 0x000fc60000000003 */
[C---:B-1----:R-:W-:Y:S01]  /*307e0*/  VIADD R5, R11.reuse, UR9 ;  /* 0x000000090b057c36 */ /* 0x042fe20008000000 */
[----:B------:R-:W-:Y:S01]  /*307f0*/  LEA R2, P6, R11, R84, 0x1 ;  /* 0x000000540b027211 */ /* 0x000fe200078c08ff */
[----:B------:R0:W-:Y:S01]  /*30800*/  @P3 STG.E.U16 desc[UR38][R6.64], R3 ;  /* 0x0000000306003986 */ /* 0x0001e2000c101526 */
[----:B------:R-:W-:Y:S02]  /*30810*/  F2FP.BF16.F32.PACK_AB R44, R45, R44 ;  /* 0x0000002c2d2c723e */ /* 0x000fe400000010ff */
[----:B------:R-:W-:Y:S02]  /*30820*/  F2FP.BF16.F32.PACK_AB R46, R47, R46 ;  /* 0x0000002e2f2e723e */ /* 0x000fe400000010ff */
[----:B------:R-:W-:Y:S02]  /*30830*/  PRMT R10, R44, 0x7632, R10 ;  /* 0x000076322c0a7816 */ /* 0x000fe4000000000a */
[----:B0-----:R-:W-:Y:S02]  /*30840*/  LEA.HI.X.SX32 R3, R11, R0, 0x1, P6 ;  /* 0x000000000b037211 */ /* 0x001fe400030f0eff */
[C---:B------:R-:W-:Y:S01]  /*30850*/  LEA R4, P6, R5.reuse, R84, 0x1 ;  /* 0x0000005405047211 */ /* 0x040fe200078c08ff */
[----:B------:R-:W-:Y:S01]  /*30860*/  VIADD R7, R5, UR9 ;  /* 0x0000000905077c36 */ /* 0x000fe20008000000 */
[----:B----4-:R-:W-:-:S02]  /*30870*/  ISETP.LT.AND P3, PT, R17, UR15, !P0 ;  /* 0x0000000f11007c0c */ /* 0x010fc4000c761270 */
[----:B------:R-:W-:Y:S01]  /*30880*/  LEA.HI.X.SX32 R5, R5, R0, 0x1, P6 ;  /* 0x0000000005057211 */ /* 0x000fe200030f0eff */
[----:B------:R0:W-:Y:S04]  /*30890*/  @P2 STG.E.U16 desc[UR38][R8.64], R44 ;  /* 0x0000002c08002986 */ /* 0x0001e8000c101526 */
[----:B------:R-:W4:Y:S01]  /*308a0*/  LDL.LU R17, [R1+0xf74] ;  /* 0x000f740001117983 */ /* 0x000f220000300800 */
[----:B------:R-:W-:-:S03]  /*308b0*/  ISETP.LT.AND P2, PT, R16, UR15, !P0 ;  /* 0x0000000f10007c0c */ /* 0x000fc6000c741270 */
[----:B------:R-:W-:Y:S04]  /*308c0*/  @P1 STG.E.U16 desc[UR38][R2.64], R10 ;  /* 0x0000000a02001986 */ /* 0x000fe8000c101526 */
[----:B------:R-:W4:Y:S04]  /*308d0*/  LDL.LU R16, [R1+0xf70] ;  /* 0x000f700001107983 */ /* 0x000f280000300800 */
[----:B------:R1:W-:Y:S01]  /*308e0*/  @P5 STG.E.U16 desc[UR38][R4.64], R46 ;  /* 0x0000002e04005986 */ /* 0x0003e2000c101526 */
[C---:B------:R-:W-:Y:S01]  /*308f0*/  LEA R6, P6, R7.reuse, R84, 0x1 ;  /* 0x0000005407067211 */ /* 0x040fe200078c08ff */
[----:B0-----:R-:W-:-:S03]  /*30900*/  VIADD R9, R7, UR9 ;  /* 0x0000000907097c36 */ /* 0x001fc60008000000 */
[----:B------:R-:W-:Y:S02]  /*30910*/  LEA.HI.X.SX32 R7, R7, R0, 0x1, P6 ;  /* 0x0000000007077211 */ /* 0x000fe400030f0eff */
[----:B-1----:R-:W-:-:S05]  /*30920*/  PRMT R5, R46, 0x7632, R5 ;  /* 0x000076322e057816 */ /* 0x002fca0000000005 */
[----:B------:R0:W-:Y:S01]  /*30930*/  @P4 STG.E.U16 desc[UR38][R6.64], R5 ;  /* 0x0000000506004986 */ /* 0x0001e2000c101526 */
[----:B--2---:R-:W-:-:S03]  /*30940*/  ISETP.LT.AND P1, PT, R15, UR15, !P0 ;  /* 0x0000000f0f007c0c */ /* 0x004fc6000c721270 */
[----:B------:R-:W2:Y:S01]  /*30950*/  LDL.LU R15, [R1+0xf6c] ;  /* 0x000f6c00010f7983 */ /* 0x000ea20000300800 */
[----:B---3--:R-:W-:-:S03]  /*30960*/  ISETP.LT.AND P5, PT, R13, UR15, !P0 ;  /* 0x0000000f0d007c0c */ /* 0x008fc6000c7a1270 */
[----:B------:R-:W3:Y:S01]  /*30970*/  LDL.LU R13, [R1+0xf68] ;  /* 0x000f6800010d7983 */ /* 0x000ee20000300800 */
[----:B-----5:R-:W-:-:S03]  /*30980*/  ISETP.LT.AND P4, PT, R14, UR15, !P0 ;  /* 0x0000000f0e007c0c */ /* 0x020fc6000c781270 */
[----:B------:R-:W5:Y:S01]  /*30990*/  LDL.LU R14, [R1+0xf64] ;  /* 0x000f6400010e7983 */ /* 0x000f620000300800 */
[C---:B------:R-:W-:Y:S01]  /*309a0*/  LEA R8, P6, R9.reuse, R84, 0x1 ;  /* 0x0000005409087211 */ /* 0x040fe200078c08ff */
[----:B------:R-:W-:-:S03]  /*309b0*/  VIADD R3, R9, UR9 ;  /* 0x0000000909037c36 */ /* 0x000fc60008000000 */
[----:B------:R-:W-:Y:S01]  /*309c0*/  LEA.HI.X.SX32 R9, R9, R0, 0x1, P6 ;  /* 0x0000000009097211 */ /* 0x000fe200030f0eff */
[C---:B------:R-:W-:Y:S01]  /*309d0*/  VIADD R11, R3.reuse, UR9 ;  /* 0x00000009030b7c36 */ /* 0x040fe20008000000 */
[----:B------:R-:W-:-:S04]  /*309e0*/  LEA R2, P6, R3, R84, 0x1 ;  /* 0x0000005403027211 */ /* 0x000fc800078c08ff */
[----:B------:R-:W-:Y:S02]  /*309f0*/  LEA.HI.X.SX32 R3, R3, R0, 0x1, P6 ;  /* 0x0000000003037211 */ /* 0x000fe400030f0eff */
[----:B------:R-:W-:Y:S02]  /*30a00*/  LEA R4, P6, R11, R84, 0x1 ;  /* 0x000000540b047211 */ /* 0x000fe400078c08ff */
[----:B------:R-:W-:Y:S02]  /*30a10*/  F2FP.BF16.F32.PACK_AB R48, R49, R48 ;  /* 0x000000303130723e */ /* 0x000fe400000010ff */
[C---:B0-----:R-:W-:Y:S01]  /*30a20*/  LEA.HI.X.SX32 R5, R11.reuse, R0, 0x1, P6 ;  /* 0x000000000b057211 */ /* 0x041fe200030f0eff */
[----:B------:R-:W-:Y:S01]  /*30a30*/  VIADD R11, R11, UR9 ;  /* 0x000000090b0b7c36 */ /* 0x000fe20008000000 */
[----:B------:R-:W-:Y:S02]  /*30a40*/  PRMT R7, R48, 0x7632, R7 ;  /* 0x0000763230077816 */ /* 0x000fe40000000007 */
[----:B------:R-:W-:-:S02]  /*30a50*/  F2FP.BF16.F32.PACK_AB R50, R51, R50 ;  /* 0x000000323332723e */ /* 0x000fc400000010ff */
[----:B------:R-:W-:Y:S01]  /*30a60*/  LEA R6, P6, R11, R84, 0x1 ;  /* 0x000000540b067211 */ /* 0x000fe200078c08ff */
[----:B------:R-:W-:Y:S01]  /*30a70*/  @P3 STG.E.U16 desc[UR38][R8.64], R48 ;  /* 0x0000003008003986 */ /* 0x000fe2000c101526 */
[----:B------:R-:W-:-:S03]  /*30a80*/  PRMT R10, R50, 0x7632, R10 ;  /* 0x00007632320a7816 */ /* 0x000fc6000000000a */
[----:B------:R0:W-:Y:S04]  /*30a90*/  @P2 STG.E.U16 desc[UR38][R2.64], R7 ;  /* 0x0000000702002986 */ /* 0x0001e8000c101526 */
[----:B------:R1:W-:Y:S01]  /*30aa0*/  @P1 STG.E.U16 desc[UR38][R4.64], R50 ;  /* 0x0000003204001986 */ /* 0x0003e2000c101526 */
[----:B0-----:R-:W-:Y:S02]  /*30ab0*/  LEA.HI.X.SX32 R7, R11, R0, 0x1, P6 ;  /* 0x000000000b077211 */ /* 0x001fe400030f0eff */
[----:B----4-:R-:W-:Y:S02]  /*30ac0*/  ISETP.LT.AND P3, PT, R17, UR15, !P0 ;  /* 0x0000000f11007c0c */ /* 0x010fe4000c761270 */
[----:B------:R-:W4:Y:S01]  /*30ad0*/  LDL.LU R17, [R1+0xf60] ;  /* 0x000f600001117983 */ /* 0x000f220000300800 */
[----:B------:R-:W-:-:S03]  /*30ae0*/  ISETP.LT.AND P2, PT, R16, UR15, !P0 ;  /* 0x0000000f10007c0c */ /* 0x000fc6000c741270 */
[----:B------:R0:W-:Y:S01]  /*30af0*/  @P5 STG.E.U16 desc[UR38][R6.64], R10 ;  /* 0x0000000a06005986 */ /* 0x0001e2000c101526 */
[----:B------:R-:W-:Y:S01]  /*30b00*/  VIADD R9, R11, UR9 ;  /* 0x000000090b097c36 */ /* 0x000fe20008000000 */
[----:B------:R-:W-:-:S04]  /*30b10*/  F2FP.BF16.F32.PACK_AB R52, R53, R52 ;  /* 0x000000343534723e */ /* 0x000fc800000010ff */
[C---:B------:R-:W-:Y:S01]  /*30b20*/  LEA R8, P6, R9.reuse, R84, 0x1 ;  /* 0x0000005409087211 */ /* 0x040fe200078c08ff */
[----:B------:R-:W-:-:S03]  /*30b30*/  VIADD R3, R9, UR9 ;  /* 0x0000000909037c36 */ /* 0x000fc60008000000 */
[----:B------:R-:W-:-:S05]  /*30b40*/  LEA.HI.X.SX32 R9, R9, R0, 0x1, P6 ;  /* 0x0000000009097211 */ /* 0x000fca00030f0eff */
[----:B------:R0:W-:Y:S01]  /*30b50*/  @P4 STG.E.U16 desc[UR38][R8.64], R52 ;  /* 0x0000003408004986 */ /* 0x0001e2000c101526 */
[----:B--2---:R-:W-:-:S03]  /*30b60*/  ISETP.LT.AND P1, PT, R15, UR15, !P0 ;  /* 0x0000000f0f007c0c */ /* 0x004fc6000c721270 */
[----:B------:R-:W2:Y:S04]  /*30b70*/  LDL.LU R15, [R1+0xf5c] ;  /* 0x000f5c00010f7983 */ /* 0x000ea80000300800 */
[----:B------:R-:W2:Y:S01]  /*30b80*/  LDL.LU R16, [R1+0xf58] ;  /* 0x000f580001107983 */ /* 0x000ea20000300800 */
        /* <DEDUP_REMOVED lines=16> */
[----:B------:R0:W-:Y:S04]  /*30c90*/  @P3 STG.E.U16 desc[UR38][R2.64], R9 ;  /* 0x0000000902003986 */ /* 0x0001e8000c101526 */
[----:B------:R1:W-:Y:S01]  /*30ca0*/  @P2 STG.E.U16 desc[UR38][R4.64], R54 ;  /* 0x0000003604002986 */ /* 0x0003e2000c101526 */
[----:B------:R-:W-:-:S02]  /*30cb0*/  F2FP.BF16.F32.PACK_AB R56, R57, R56 ;  /* 0x000000383938723e */ /* 0x000fc400000010ff */
[----:B0-----:R-:W-:Y:S02]  /*30cc0*/  LEA.HI.X.SX32 R9, R11, R0, 0x1, P6 ;  /* 0x000000000b097211 */ /* 0x001fe400030f0eff */
[----:B------:R-:W-:Y:S02]  /*30cd0*/  PRMT R3, R54, 0x7632, R3 ;  /* 0x0000763236037816 */ /* 0x000fe40000000003 */
[----:B----4-:R-:W-:Y:S02]  /*30ce0*/  ISETP.LT.AND P3, PT, R17, UR15, !P0 ;  /* 0x0000000f11007c0c */ /* 0x010fe4000c761270 */
[----:B------:R-:W4:Y:S01]  /*30cf0*/  LDL.LU R17, [R1+0xf4c] ;  /* 0x000f4c0001117983 */ /* 0x000f220000300800 */
[----:B------:R-:W-:-:S03]  /*30d00*/  VIADD R11, R11, UR9 ;  /* 0x000000090b0b7c36 */ /* 0x000fc60008000000 */
[----:B------:R0:W-:Y:S01]  /*30d10*/  @P1 STG.E.U16 desc[UR38][R6.64], R3 ;  /* 0x0000000306001986 */ /* 0x0001e2000c101526 */
[----:B-1----:R-:W-:-:S03]  /*30d20*/  VIADD R5, R11, UR9 ;  /* 0x000000090b057c36 */ /* 0x002fc60008000000 */
[----:B------:R1:W-:Y:S01]  /*30d30*/  @P5 STG.E.U16 desc[UR38][R8.64], R56 ;  /* 0x0000003808005986 */ /* 0x0003e2000c101526 */
[----:B------:R-:W-:-:S04]  /*30d40*/  LEA R2, P5, R11, R84, 0x1 ;  /* 0x000000540b027211 */ /* 0x000fc800078a08ff */
[----:B0-----:R-:W-:Y:S02]  /*30d50*/  LEA.HI.X.SX32 R3, R11, R0, 0x1, P5 ;  /* 0x000000000b037211 */ /* 0x001fe400028f0eff */
[C---:B------:R-:W-:Y:S01]  /*30d60*/  LEA R4, P5, R5.reuse, R84, 0x1 ;  /* 0x0000005405047211 */ /* 0x040fe200078a08ff */
[----:B------:R-:W-:-:S03]  /*30d70*/  VIADD R7, R5, UR9 ;  /* 0x0000000905077c36 */ /* 0x000fc60008000000 */
[----:B------:R-:W-:Y:S02]  /*30d80*/  LEA.HI.X.SX32 R5, R5, R0, 0x1, P5 ;  /* 0x0000000005057211 */ /* 0x000fe400028f0eff */
[----:B--2---:R-:W-:Y:S02]  /*30d90*/  ISETP.LT.AND P2, PT, R15, UR15, !P0 ;  /* 0x0000000f0f007c0c */ /* 0x004fe4000c741270 */
[----:B------:R-:W2:Y:S01]  /*30da0*/  LDL.LU R15, [R1+0xf48] ;  /* 0x000f4800010f7983 */ /* 0x000ea20000300800 */
[----:B---3--:R-:W-:-:S03]  /*30db0*/  ISETP.LT.AND P6, PT, R13, UR15, !P0 ;  /* 0x0000000f0d007c0c */ /* 0x008fc6000c7c1270 */
[----:B------:R-:W3:Y:S01]  /*30dc0*/  LDL.LU R13, [R1+0xf44] ;  /* 0x000f4400010d7983 */ /* 0x000ee20000300800 */
[----:B------:R-:W-:-:S03]  /*30dd0*/  ISETP.LT.AND P1, PT, R16, UR15, !P0 ;  /* 0x0000000f10007c0c */ /* 0x000fc6000c721270 */
[----:B------:R-:W3:Y:S01]  /*30de0*/  LDL.LU R16, [R1+0xf40] ;  /* 0x000f400001107983 */ /* 0x000ee20000300800 */
[----:B-----5:R-:W-:-:S03]  /*30df0*/  ISETP.LT.AND P5, PT, R14, UR15, !P0 ;  /* 0x0000000f0e007c0c */ /* 0x020fc6000c7a1270 */
[----:B------:R-:W5:Y:S01]  /*30e00*/  LDL.LU R14, [R1+0xf3c] ;  /* 0x000f3c00010e7983 */ /* 0x000f620000300800 */
[----:B------:R-:W-:Y:S01]  /*30e10*/  PRMT R10, R56, 0x7632, R10 ;  /* 0x00007632380a7816 */ /* 0x000fe2000000000a */
[----:B-1----:R-:W-:Y:S01]  /*30e20*/  VIADD R9, R7, UR9 ;  /* 0x0000000907097c36 */ /* 0x002fe20008000000 */
[----:B------:R-:W-:-:S03]  /*30e30*/  F2FP.BF16.F32.PACK_AB R58, R59, R58 ;  /* 0x0000003a3b3a723e */ /* 0x000fc600000010ff */
[----:B------:R0:W-:Y:S01]  /*30e40*/  @P4 STG.E.U16 desc[UR38][R2.64], R10 ;  /* 0x0000000a02004986 */ /* 0x0001e2000c101526 */
[C---:B------:R-:W-:Y:S02]  /*30e50*/  LEA R6, P4, R7.reuse, R84, 0x1 ;  /* 0x0000005407067211 */ /* 0x040fe400078808ff */
[----:B------:R-:W-:Y:S02]  /*30e60*/  PRMT R12, R58, 0x7632, R12 ;  /* 0x000076323a0c7816 */ /* 0x000fe4000000000c */
[----:B------:R-:W-:Y:S01]  /*30e70*/  LEA.HI.X.SX32 R7, R7, R0, 0x1, P4 ;  /* 0x0000000007077211 */ /* 0x000fe200020f0eff */
[----:B------:R1:W-:Y:S01]  /*30e80*/  @P3 STG.E.U16 desc[UR38][R4.64], R58 ;  /* 0x0000003a04003986 */ /* 0x0003e2000c101526 */
[C---:B------:R-:W-:Y:S01]  /*30e90*/  LEA R8, P3, R9.reuse, R84, 0x1 ;  /* 0x0000005409087211 */ /* 0x040fe200078608ff */
[----:B0-----:R-:W-:Y:S02]  /*30ea0*/  VIADD R3, R9, UR9 ;  /* 0x0000000909037c36 */ /* 0x001fe40008000000 */
[----:B------:R0:W-:Y:S01]  /*30eb0*/  @P2 STG.E.U16 desc[UR38][R6.64], R12 ;  /* 0x0000000c06002986 */ /* 0x0001e2000c101526 */
[----:B------:R-:W-:Y:S01]  /*30ec0*/  F2FP.BF16.F32.PACK_AB R60, R61, R60 ;  /* 0x0000003c3d3c723e */ /* 0x000fe200000010ff */
[C---:B-1----:R-:W-:Y:S01]  /*30ed0*/  VIADD R5, R3.reuse, UR9 ;  /* 0x0000000903057c36 */ /* 0x042fe20008000000 */
[----:B------:R-:W-:-:S02]  /*30ee0*/  LEA R2, P2, R3, R84, 0x1 ;  /* 0x0000005403027211 */ /* 0x000fc400078408ff */
[-C--:B------:R-:W-:Y:S01]  /*30ef0*/  LEA.HI.X.SX32 R9, R9, R0.reuse, 0x1, P3 ;  /* 0x0000000009097211 */ /* 0x080fe200018f0eff */
[----:B------:R-:W-:Y:S01]  /*30f00*/  VIADD R11, R5, UR9 ;  /* 0x00000009050b7c36 */ /* 0x000fe20008000000 */
[----:B------:R-:W-:Y:S02]  /*30f10*/  LEA.HI.X.SX32 R3, R3, R0, 0x1, P2 ;  /* 0x0000000003037211 */ /* 0x000fe400010f0eff */
[----:B0-----:R-:W-:Y:S01]  /*30f20*/  PRMT R7, R60, 0x7632, R7 ;  /* 0x000076323c077816 */ /* 0x001fe20000000007 */
[----:B------:R-:W-:Y:S01]  /*30f30*/  @P1 STG.E.U16 desc[UR38][R8.64], R60 ;  /* 0x0000003c08001986 */ /* 0x000fe2000c101526 */
[----:B------:R-:W-:-:S03]  /*30f40*/  LEA R4, P1, R5, R84, 0x1 ;  /* 0x0000005405047211 */ /* 0x000fc600078208ff */
[----:B------:R0:W-:Y:S01]  /*30f50*/  @P6 STG.E.U16 desc[UR38][R2.64], R7 ;  /* 0x0000000702006986 */ /* 0x0001e2000c101526 */
[----:B------:R-:W-:Y:S02]  /*30f60*/  LEA R6, P6, R11, R84, 0x1 ;  /* 0x000000540b067211 */ /* 0x000fe400078c08ff */
[-C--:B------:R-:W-:Y:S02]  /*30f70*/  LEA.HI.X.SX32 R5, R5, R0.reuse, 0x1, P1 ;  /* 0x0000000005057211 */ /* 0x080fe400008f0eff */
[----:B----4-:R-:W-:Y:S02]  /*30f80*/  ISETP.LT.AND P4, PT, R17, UR15, !P0 ;  /* 0x0000000f11007c0c */ /* 0x010fe4000c781270 */
[----:B0-----:R-:W-:Y:S02]  /*30f90*/  LEA.HI.X.SX32 R7, R11, R0, 0x1, P6 ;  /* 0x000000000b077211 */ /* 0x001fe400030f0eff */
[----:B------:R-:W-:Y:S02]  /*30fa0*/  F2FP.BF16.F32.PACK_AB R62, R63, R62 ;  /* 0x0000003e3f3e723e */ /* 0x000fe400000010ff */
[----:B------:R-:W-:-:S02]  /*30fb0*/  F2FP.BF16.F32.PACK_AB R64, R65, R64 ;  /* 0x000000404140723e */ /* 0x000fc400000010ff */
[----:B------:R-:W-:Y:S01]  /*30fc0*/  F2FP.BF16.F32.PACK_AB R66, R67, R66 ;  /* 0x000000424342723e */ /* 0x000fe200000010ff */
[----:B------:R0:W-:Y:S03]  /*30fd0*/  @P5 STG.E.U16 desc[UR38][R4.64], R62 ;  /* 0x0000003e04005986 */ /* 0x0001e6000c101526 */
[----:B------:R-:W-:Y:S02]  /*30fe0*/  PRMT R42, R66, 0x7632, R42 ;  /* 0x00007632422a7816 */ /* 0x000fe4000000002a */
[----:B0-----:R-:W-:Y:S02]  /*30ff0*/  PRMT R5, R64, 0x7632, R5 ;  /* 0x0000763240057816 */ /* 0x001fe40000000005 */
[----:B--2---:R-:W-:Y:S02]  /*31000*/  ISETP.LT.AND P3, PT, R15, UR15, !P0 ;  /* 0x0000000f0f007c0c */ /* 0x004fe4000c761270 */
[----:B---3--:R-:W-:Y:S01]  /*31010*/  ISETP.LT.AND P2, PT, R13, UR15, !P0 ;  /* 0x0000000f0d007c0c */ /* 0x008fe2000c741270 */
[----:B------:R-:W-:-:S04]  /*31020*/  VIADD R13, R11, UR9 ;  /* 0x000000090b0d7c36 */ /* 0x000fc80008000000 */
[C---:B------:R-:W-:Y:S01]  /*31030*/  VIADD R15, R13.reuse, UR9 ;  /* 0x000000090d0f7c36 */ /* 0x040fe20008000000 */
[----:B------:R-:W-:-:S03]  /*31040*/  LEA R8, P1, R13, R84, 0x1 ;  /* 0x000000540d087211 */ /* 0x000fc600078208ff */
[C---:B------:R-:W-:Y:S01]  /*31050*/  VIADD R17, R15.reuse, UR9 ;  /* 0x000000090f117c36 */ /* 0x040fe20008000000 */
[----:B------:R-:W-:Y:S02]  /*31060*/  LEA R10, P6, R15, R84, 0x1 ;  /* 0x000000540f0a7211 */ /* 0x000fe400078c08ff */
[-C--:B------:R-:W-:Y:S01]  /*31070*/  LEA.HI.X.SX32 R9, R13, R0.reuse, 0x1, P1 ;  /* 0x000000000d097211 */ /* 0x080fe200008f0eff */
[----:B------:R-:W-:Y:S01]  /*31080*/  VIADD R13, R17, UR9 ;  /* 0x00000009110d7c36 */ /* 0x000fe20008000000 */
[----:B------:R-:W-:Y:S02]  /*31090*/  LEA.HI.X.SX32 R11, R15, R0, 0x1, P6 ;  /* 0x000000000f0b7211 */ /* 0x000fe400030f0eff */
[C---:B------:R-:W-:Y:S02]  /*310a0*/  LEA R2, P6, R17.reuse, R84, 0x1 ;  /* 0x0000005411027211 */ /* 0x040fe400078c08ff */
[----:B------:R-:W-:Y:S02]  /*310b0*/  ISETP.LT.AND P1, PT, R16, UR15, !P0 ;  /* 0x0000000f10007c0c */ /* 0x000fe4000c721270 */
[----:B------:R-:W-:-:S02]  /*310c0*/  LEA.HI.X.SX32 R3, R17, R0, 0x1, P6 ;  /* 0x0000000011037211 */ /* 0x000fc400030f0eff */
[C---:B------:R-:W-:Y:S02]  /*310d0*/  LEA R84, P6, R13.reuse, R84, 0x1 ;  /* 0x000000540d547211 */ /* 0x040fe400078c08ff */
[----:B-----5:R-:W-:Y:S02]  /*310e0*/  ISETP.LT.AND P0, PT, R14, UR15, !P0 ;  /* 0x0000000f0e007c0c */ /* 0x020fe4000c701270 */
[----:B------:R-:W-:Y:S02]  /*310f0*/  LEA.HI.X.SX32 R85, R13, R0, 0x1, P6 ;  /* 0x000000000d557211 */ /* 0x000fe400030f0eff */
[----:B------:R-:W-:-:S05]  /*31100*/  PRMT R0, R62, 0x7632, R0 ;  /* 0x000076323e007816 */ /* 0x000fca0000000000 */
[----:B------:R0:W-:Y:S04]  /*31110*/  @P4 STG.E.U16 desc[UR38][R6.64], R0 ;  /* 0x0000000006004986 */ /* 0x0001e8000c101526 */
[----:B------:R0:W-:Y:S04]  /*31120*/  @P3 STG.E.U16 desc[UR38][R8.64], R64 ;  /* 0x0000004008003986 */ /* 0x0001e8000c101526 */
[----:B------:R0:W-:Y:S04]  /*31130*/  @P2 STG.E.U16 desc[UR38][R10.64], R5 ;  /* 0x000000050a002986 */ /* 0x0001e8000c101526 */
[----:B------:R0:W-:Y:S04]  /*31140*/  @P1 STG.E.U16 desc[UR38][R2.64], R66 ;  /* 0x0000004202001986 */ /* 0x0001e8000c101526 */
[----:B------:R0:W-:Y:S01]  /*31150*/  @P0 STG.E.U16 desc[UR38][R84.64], R42 ;  /* 0x0000002a54000986 */ /* 0x0001e2000c101526 */
[----:B------:R-:W-:Y:S06]  /*31160*/  BAR.SYNC.DEFER_BLOCKING 0x0 ;  /* 0x0000000000007b1d */ /* 0x000fec0000010000 */
[----:B------:R-:W-:Y:S05]  /*31170*/  BRA.U UP0, `(.L_x_14) ;  /* 0x0000000100a07547 */ /* 0x000fea000b800000 */
[----:B------:R-:W1:Y:S01]  /*31180*/  S2UR UR6, SR_CgaCtaId ;  /* 0x00000000000679c3 */ /* 0x000e620000008800 */
[----:B------:R-:W-:Y:S01]  /*31190*/  NOP ;  /* 0x0000000000007918 */ /* 0x000fe20000000000 */
[----:B------:R-:W-:Y:S01]  /*311a0*/  UMOV UR4, 0x50 ;  /* 0x0000005000047882 */ /* 0x000fe20000000000 */
[----:B0-----:R-:W-:Y:S02]  /*311b0*/  IMAD.U32 R0, RZ, RZ, UR5 ;  /* 0x00000005ff007e24 */ /* 0x001fe4000f8e00ff */
[----:B------:R-:W-:Y:S02]  /*311c0*/  IMAD.MOV.U32 R3, RZ, RZ, 0xff ;  /* 0x000000ffff037424 */ /* 0x000fe400078e00ff */
[----:B------:R-:W-:Y:S01]  /*311d0*/  IMAD.MOV.U32 R7, RZ, RZ, 0x1 ;  /* 0x00000001ff077424 */ /* 0x000fe200078e00ff */
[----:B------:R-:W-:-:S04]  /*311e0*/  LOP3.LUT R0, R0, 0xffff, RZ, 0xc0, !PT ;  /* 0x0000ffff00007812 */ /* 0x000fc800078ec0ff */
[----:B------:R-:W-:-:S05]  /*311f0*/  SHF.R.U32.HI R0, RZ, 0x5, R0 ;  /* 0x00000005ff007819 */ /* 0x000fca0000011600 */
[----:B------:R-:W-:Y:S01]  /*31200*/  VIADD R2, R0, 0x10 ;  /* 0x0000001000027836 */ /* 0x000fe20000000000 */
[----:B------:R-:W-:Y:S01]  /*31210*/  SHF.L.U32 R0, R3, R0, RZ ;  /* 0x0000000003007219 */ /* 0x000fe200000006ff */
[----:B-1----:R-:W-:-:S03]  /*31220*/  ULEA UR6, UR6, UR4, 0x18 ;  /* 0x0000000406067291 */ /* 0x002fc6000f8ec0ff */
[----:B------:R-:W-:-:S04]  /*31230*/  SHF.L.U32 R3, R7, R2, RZ ;  /* 0x0000000207037219 */ /* 0x000fc800000006ff */
[----:B------:R-:W-:Y:S02]  /*31240*/  LOP3.LUT R0, R3, R0, RZ, 0xfc, !PT ;  /* 0x0000000003007212 */ /* 0x000fe400078efcff */
[----:B------:R-:W0:Y:S02]  /*31250*/  LDS R5, [UR6] ;  /* 0x00000006ff057984 */ /* 0x000e240008000800 */
[C---:B------:R-:W-:Y:S02]  /*31260*/  LOP3.LUT R2, R0.reuse, 0xffff, RZ, 0xc0, !PT ;  /* 0x0000ffff00027812 */ /* 0x040fe400078ec0ff */
[----:B0-----:R-:W-:-:S04]  /*31270*/  LOP3.LUT R3, R0, 0xffff, R5, 0x80, !PT ;  /* 0x0000ffff00037812 */ /* 0x001fc800078e8005 */
[----:B------:R-:W-:-:S13]  /*31280*/  ISETP.NE.AND P0, PT, R3, R2, PT ;  /* 0x000000020300720c */ /* 0x000fda0003f05270 */
[----:B------:R-:W-:Y:S05]  /*31290*/  @P0 BRA `(.L_x_15) ;  /* 0x0000000000500947 */ /* 0x000fea0003800000 */
[----:B------:R-:W-:Y:S02]  /*312a0*/  SHF.R.U32.HI R5, RZ, 0x10, R5 ;  /* 0x00000010ff057819 */ /* 0x000fe40000011605 */
[----:B------:R-:W-:-:S04]  /*312b0*/  SHF.R.U32.HI R2, RZ, 0x10, R0 ;  /* 0x00000010ff027819 */ /* 0x000fc80000011600 */
[----:B------:R-:W-:-:S04]  /*312c0*/  LOP3.LUT R5, R5, R2, RZ, 0xc0, !PT ;  /* 0x0000000205057212 */ /* 0x000fc800078ec0ff */
[----:B------:R-:W-:-:S13]  /*312d0*/  ISETP.NE.AND P0, PT, R5, R2, PT ;  /* 0x000000020500720c */ /* 0x000fda0003f05270 */
[----:B------:R-:W-:Y:S05]  /*312e0*/  @P0 BRA `(.L_x_16) ;  /* 0x0000000000300947 */ /* 0x000fea0003800000 */
[----:B------:R-:W-:Y:S01]  /*312f0*/  R2UR UR4, R0 ;  /* 0x00000000000472ca */ /* 0x000fe200000e0000 */
[----:B------:R-:W-:Y:S01]  /*31300*/  VOTEU.ANY UR5, UPT, PT ;  /* 0x0000000000057886 */ /* 0x000fe200038e0100 */
[----:B------:R-:W0:Y:S01]  /*31310*/  S2R R0, SR_LANEID ;  /* 0x0000000000007919 */ /* 0x000e220000000000 */
[----:B------:R-:W-:-:S10]  /*31320*/  UFLO.U32 UR5, UR5 ;  /* 0x00000005000572bd */ /* 0x000fd400080e0000 */
[----:B------:R-:W-:-:S06]  /*31330*/  ULOP3.LUT UR4, URZ, UR4, URZ, 0x33, !UPT ;  /* 0x00000004ff047292 */ /* 0x000fcc000f8e33ff */
[----:B------:R-:W-:-:S04]  /*31340*/  IMAD.U32 R2, RZ, RZ, UR4 ;  /* 0x00000004ff027e24 */ /* 0x000fc8000f8e00ff */
[----:B------:R-:W1:Y:S02]  /*31350*/  REDUX UR7, R2 ;  /* 0x00000000020773c4 */ /* 0x000e640000000000 */
[----:B------:R2:W-:Y:S01]  /*31360*/  UTCATOMSWS.AND URZ, UR4 ;  /* 0x0000000400ff79e3 */ /* 0x0005e20008000000 */
[----:B0-----:R-:W-:Y:S01]  /*31370*/  ISETP.EQ.U32.AND P0, PT, R0, UR5, PT ;  /* 0x0000000500007c0c */ /* 0x001fe2000bf02070 */
[----:B-1----:R-:W-:-:S12]  /*31380*/  IMAD.U32 R0, RZ, RZ, UR7 ;  /* 0x00000007ff007e24 */ /* 0x002fd8000f8e00ff */
[----:B------:R2:W-:Y:S01]  /*31390*/  @P0 ATOMS.AND RZ, [UR6], R0 ;  /* 0x00000000ffff098c */ /* 0x0005e2000a800006 */
[----:B------:R-:W-:Y:S05]  /*313a0*/  BRA `(.L_x_14) ;  /* 0x0000000000147947 */ /* 0x000fea0003800000 */
.L_x_16:
[----:B------:R-:W-:-:S07]  /*313b0*/  MOV R2, 0x313d0 ;  /* 0x000313d000027802 */ /* 0x000fce0000000f00 */
[----:B------:R-:W-:Y:S05]  /*313c0*/  CALL.REL.NOINC `($__internal_0_$__cuda_sm10x_tcgen05_guardrail_trap_col_being_dealloced_not_returned_by_alloc) ;  /* 0x00000000002c7944 */ /* 0x000fea0003c00000 */
[----:B------:R-:W-:Y:S05]  /*313d0*/  BRA `(.L_x_14) ;  /* 0x0000000000087947 */ /* 0x000fea0003800000 */
.L_x_15:
[----:B------:R-:W-:-:S07]  /*313e0*/  MOV R2, 0x31400 ;  /* 0x0003140000027802 */ /* 0x000fce0000000f00 */
[----:B------:R-:W-:Y:S05]  /*313f0*/  CALL.REL.NOINC `($__internal_2_$__cuda_sm10x_tcgen05_guardrail_trap_unallocated_columns_being_dealloced) ;  /* 0x0000000000387944 */ /* 0x000fea0003c00000 */
.L_x_14:
[----:B------:R-:W-:Y:S01]  /*31400*/  NOP ;  /* 0x0000000000007918 */ /* 0x000fe20000000000 */
[----:B--2---:R-:W-:Y:S05]  /*31410*/  EXIT ;  /* 0x000000000000794d */ /* 0x004fea0003800000 */
.L_x_9:
[----:B------:R-:W0:Y:S02]  /*31420*/  SYNCS.PHASECHK.TRANS64.TRYWAIT P4, [UR8], R4 ;  /* 0x00000004ff0075a7 */ /* 0x000e240008081108 */
[----:B0-----:R-:W-:Y:S05]  /*31430*/  @!P4 BRA `(.L_x_9) ;  /* 0xfffffffc00f8c947 */ /* 0x001fea000383ffff */
[----:B------:R-:W-:Y:S05]  /*31440*/  BRA `(.L_x_17) ;  /* 0xffffff4000c07947 */ /* 0x000fea000383ffff */
.L_x_13:
[----:B------:R-:W0:Y:S02]  /*31450*/  SYNCS.PHASECHK.TRANS64.TRYWAIT P1, [UR8], R2 ;  /* 0x00000002ff0075a7 */ /* 0x000e240008021108 */
[----:B0-----:R-:W-:Y:S05]  /*31460*/  @!P1 BRA `(.L_x_13) ;  /* 0xfffffffc00f89947 */ /* 0x001fea000383ffff */
[----:B------:R-:W-:Y:S05]  /*31470*/  BRA `(.L_x_12) ;  /* 0xffffffe000447947 */ /* 0x000fea000383ffff */
        .weak           $__internal_0_$__cuda_sm10x_tcgen05_guardrail_trap_col_being_dealloced_not_returned_by_alloc
        .type           $__internal_0_$__cuda_sm10x_tcgen05_guardrail_trap_col_being_dealloced_not_returned_by_alloc,@function
        .size           $__internal_0_$__cuda_sm10x_tcgen05_guardrail_trap_col_being_dealloced_not_returned_by_alloc,($__internal_1_$__cuda_sm10x_tcgen05_guardrail_trap_phase_invalid_during_alloc - $__internal_0_$__cuda_sm10x_tcgen05_guardrail_trap_col_being_dealloced_not_returned_by_alloc)
$__internal_0_$__cuda_sm10x_tcgen05_guardrail_trap_col_being_dealloced_not_returned_by_alloc:
[----:B------:R-:W-:Y:S05]  /*31480*/  BPT.TRAP 0x1 ;  /* 0x000000040000795c */ /* 0x000fea0000300000 */
[----:B------:R-:W-:-:S04]  /*31490*/  IMAD.MOV.U32 R3, RZ, RZ, 0x0 ;  /* 0x00000000ff037424 */ /* 0x000fc800078e00ff */
[----:B------:R-:W-:Y:S05]  /*314a0*/  RET.REL.NODEC R2 `(matmul_kernel) ;  /* 0xfffffce802d47950 */ /* 0x000fea0003c3ffff */
        .weak           $__internal_1_$__cuda_sm10x_tcgen05_guardrail_trap_phase_invalid_during_alloc
        .type           $__internal_1_$__cuda_sm10x_tcgen05_guardrail_trap_phase_invalid_during_alloc,@function
        .size           $__internal_1_$__cuda_sm10x_tcgen05_guardrail_trap_phase_invalid_during_alloc,($__internal_2_$__cuda_sm10x_tcgen05_guardrail_trap_unallocated_columns_being_dealloced - $__internal_1_$__cuda_sm10x_tcgen05_guardrail_trap_phase_invalid_during_alloc)
$__internal_1_$__cuda_sm10x_tcgen05_guardrail_trap_phase_invalid_during_alloc:
[----:B------:R-:W-:Y:S05]  /*314b0*/  BPT.TRAP 0x1 ;  /* 0x000000040000795c */ /* 0x000fea0000300000 */
[----:B------:R-:W-:-:S04]  /*314c0*/  IMAD.MOV.U32 R3, RZ, RZ, 0x0 ;  /* 0x00000000ff037424 */ /* 0x000fc800078e00ff */
[----:B------:R-:W-:Y:S05]  /*314d0*/  RET.REL.NODEC R2 `(matmul_kernel) ;  /* 0xfffffce802c87950 */ /* 0x000fea0003c3ffff */
        .weak           $__internal_2_$__cuda_sm10x_tcgen05_guardrail_trap_unallocated_columns_being_dealloced
        .type           $__internal_2_$__cuda_sm10x_tcgen05_guardrail_trap_unallocated_columns_being_dealloced,@function
        .size           $__internal_2_$__cuda_sm10x_tcgen05_guardrail_trap_unallocated_columns_being_dealloced,(.L_x_21 - $__internal_2_$__cuda_sm10x_tcgen05_guardrail_trap_unallocated_columns_being_dealloced)
$__internal_2_$__cuda_sm10x_tcgen05_guardrail_trap_unallocated_columns_being_dealloced:
[----:B------:R-:W-:Y:S05]  /*314e0*/  BPT.TRAP 0x1 ;  /* 0x000000040000795c */ /* 0x000fea0000300000 */
[----:B------:R-:W-:-:S04]  /*314f0*/  IMAD.MOV.U32 R3, RZ, RZ, 0x0 ;  /* 0x00000000ff037424 */ /* 0x000fc800078e00ff */
[----:B------:R-:W-:Y:S05]  /*31500*/  RET.REL.NODEC R2 `(matmul_kernel) ;  /* 0xfffffce802bc7950 */ /* 0x000fea0003c3ffff */
.L_x_18:
[----:B------:R-:W-:-:S00]  /*31510*/  BRA `(.L_x_18) ;  /* 0xfffffffc00fc7947 */ /* 0x000fc0000383ffff */
[----:B------:R-:W-:-:S00]  /*31520*/  NOP ;  /* 0x0000000000007918 */ /* 0x000fc00000000000 */
        /* <DEDUP_REMOVED lines=13> */
.L_x_21:


//--------------------- .nv.shared.matmul_kernel  --------------------------
	.section	.nv.shared.matmul_kernel,"aw",@nobits
	.sectionflags	@""
	.align	16
	.zero		1024


//--------------------- .nv.shared.reserved.0     --------------------------
	.section	.nv.shared.reserved.0,"aw",@nobits
	.align	8
	.weak		__nv_reservedSMEM_offset_0_alias
	.size		__nv_reservedSMEM_offset_0_alias, 0, 64
	.other		__nv_reservedSMEM_offset_0_alias,@"STO_CUDA_RESERVED_SHARED STV_DEFAULT"
__nv_reservedSMEM_offset_0_alias:
	.zero		0
.nv.shared.reserved.0:
	.zero		64
	.weak		__nv_reservedSMEM_allocation_phase
	.type		__nv_reservedSMEM_allocation_phase,@object
	.size		__nv_reservedSMEM_allocation_phase,(.L_0 - __nv_reservedSMEM_allocation_phase)
__nv_reservedSMEM_allocation_phase:
	.zero		1
.L_0:
	.zero		7
	.weak		__nv_reservedSMEM_devtool_atexit_pc
	.type		__nv_reservedSMEM_devtool_atexit_pc,@object
	.size		__nv_reservedSMEM_devtool_atexit_pc,(__nv_reservedSMEM_allocation_mask - __nv_reservedSMEM_devtool_atexit_pc)
__nv_reservedSMEM_devtool_atexit_pc:
	.zero		8
	.weak		__nv_reservedSMEM_allocation_mask
	.type		__nv_reservedSMEM_allocation_mask,@object
	.size		__nv_reservedSMEM_allocation_mask,(.L_2 - __nv_reservedSMEM_allocation_mask)
__nv_reservedSMEM_allocation_mask:
	.zero		4
.L_2:


//--------------------- .nv.constant0.matmul_kernel --------------------------
	.section	.nv.constant0.matmul_kernel,"a",@progbits
	.sectionflags	@""
	.align	4
.nv.constant0.matmul_kernel:
	.zero		976


//--------------------- SYMBOLS --------------------------

	.type		.nv.reservedSmem.offset0,@object
	.size		.nv.reservedSmem.offset0,0x4
	.type		.nv.reservedSmem.cap,@object
	.size		.nv.reservedSmem.cap,0x4
